	.target	sm_90a

	.elftype	@"ET_EXEC"


//--------------------- .note.nv.tkinfo           --------------------------
	.section	.note.nv.tkinfo,"",@"SHT_NOTE"
	.sectionflags	@"SHF_NOTE_NV_TKINFO"
	.tkinfo
        /*0018*/ 	.word	0x00000002
        /*0030*/ 	.string	""
        /*0030*/ 	.string	"ptxas"
        /*0030*/ 	.string	"Cuda compilation tools, release 13.0, V13.0.88"
        /*0030*/ 	.string	"Build cuda_13.0.r13.0/compiler.36424714_0"
        /*0030*/ 	.string	"-arch sm_90a -m 64 "



//--------------------- .note.nv.cuinfo           --------------------------
	.section	.note.nv.cuinfo,"",@"SHT_NOTE"
	.sectionflags	@"SHF_NOTE_NV_CUINFO"
        /*0018*/ 	.short	0x0002
        /*001a*/ 	.short	0x005a
        /*001c*/ 	.short	0x0082
	.zero		2


//--------------------- .nv.info                  --------------------------
	.section	.nv.info,"",@"SHT_CUDA_INFO"
	.align	4


	//----- nvinfo : EIATTR_REGCOUNT
	.align		4
        /*0000*/ 	.byte	0x04, 0x2f
        /*0002*/ 	.short	(.L_12 - .L_11)
	.align		4
.L_11:
        /*0004*/ 	.word	index@(_ZN7cutlass13device_kernelINS_4gemm6kernel13GemmUniversalIN4cute5tupleIJiiiiEEENS1_10collective13CollectiveMmaINS1_37MainloopSm90TmaGmmaWarpSpecializedFP8ILi11ENS5_IJNS4_1CILi2EEENSA_ILi1EEESC_EEENS1_35KernelTmaWarpSpecializedCooperativeEEENS5_IJNSA_ILi384EEENSA_ILi240EEENSA_ILi32EEEEEENS_12float_e4m3_tENS5_IJlSC_lEEESK_SL_NS4_8TiledMMAINS4_8MMA_AtomIJNS4_4SM904GMMA30MMA_64x16x32_F32E4M3E4M3_SS_TNILNSP_7ScaleInE1ELSR_1EEEEEENS4_6LayoutISD_NS5_IJSC_NSA_ILi0EEESV_EEEEENS5_IJNS4_10UnderscoreESY_SY_EEEEENS4_13SM90_TMA_LOADENS4_14ComposedLayoutINS4_7SwizzleILi1ELi4ELi3EEENS4_18smem_ptr_flag_bitsILi8EEENSU_INS5_IJNSA_ILi8EEESI_EEENS5_IJSI_SC_EEEEEEEvNS4_8identityENS4_23SM90_TMA_LOAD_MULTICASTES1B_vS1C_EENS_8epilogue10collective6detail29Sm90TmaWarpSpecializedAdapterINS1G_15DefaultEpilogueISK_SL_SL_NS1F_6thread17LinearCombinationISK_Li1EffLNS1K_9ScaleType4KindE0ELNS_15FloatRoundStyleE2ESK_EENS1_15EpilogueDefaultEEEEEvvEEEEvNT_6ParamsE)
        /*0008*/ 	.word	0x000000a8


	//----- nvinfo : EIATTR_FRAME_SIZE
	.align		4
.L_12:
        /*000c*/ 	.byte	0x04, 0x11
        /*000e*/ 	.short	(.L_14 - .L_13)
	.align		4
.L_13:
        /*0010*/ 	.word	index@(_ZN7cutlass13device_kernelINS_4gemm6kernel13GemmUniversalIN4cute5tupleIJiiiiEEENS1_10collective13CollectiveMmaINS1_37MainloopSm90TmaGmmaWarpSpecializedFP8ILi11ENS5_IJNS4_1CILi2EEENSA_ILi1EEESC_EEENS1_35KernelTmaWarpSpecializedCooperativeEEENS5_IJNSA_ILi384EEENSA_ILi240EEENSA_ILi32EEEEEENS_12float_e4m3_tENS5_IJlSC_lEEESK_SL_NS4_8TiledMMAINS4_8MMA_AtomIJNS4_4SM904GMMA30MMA_64x16x32_F32E4M3E4M3_SS_TNILNSP_7ScaleInE1ELSR_1EEEEEENS4_6LayoutISD_NS5_IJSC_NSA_ILi0EEESV_EEEEENS5_IJNS4_10UnderscoreESY_SY_EEEEENS4_13SM90_TMA_LOADENS4_14ComposedLayoutINS4_7SwizzleILi1ELi4ELi3EEENS4_18smem_ptr_flag_bitsILi8EEENSU_INS5_IJNSA_ILi8EEESI_EEENS5_IJSI_SC_EEEEEEEvNS4_8identityENS4_23SM90_TMA_LOAD_MULTICASTES1B_vS1C_EENS_8epilogue10collective6detail29Sm90TmaWarpSpecializedAdapterINS1G_15DefaultEpilogueISK_SL_SL_NS1F_6thread17LinearCombinationISK_Li1EffLNS1K_9ScaleType4KindE0ELNS_15FloatRoundStyleE2ESK_EENS1_15EpilogueDefaultEEEEEvvEEEEvNT_6ParamsE)
        /*0014*/ 	.word	0x00000908


	//----- nvinfo : EIATTR_MIN_STACK_SIZE
	.align		4
.L_14:
        /*0018*/ 	.byte	0x04, 0x12
        /*001a*/ 	.short	(.L_16 - .L_15)
	.align		4
.L_15:
        /*001c*/ 	.word	index@(_ZN7cutlass13device_kernelINS_4gemm6kernel13GemmUniversalIN4cute5tupleIJiiiiEEENS1_10collective13CollectiveMmaINS1_37MainloopSm90TmaGmmaWarpSpecializedFP8ILi11ENS5_IJNS4_1CILi2EEENSA_ILi1EEESC_EEENS1_35KernelTmaWarpSpecializedCooperativeEEENS5_IJNSA_ILi384EEENSA_ILi240EEENSA_ILi32EEEEEENS_12float_e4m3_tENS5_IJlSC_lEEESK_SL_NS4_8TiledMMAINS4_8MMA_AtomIJNS4_4SM904GMMA30MMA_64x16x32_F32E4M3E4M3_SS_TNILNSP_7ScaleInE1ELSR_1EEEEEENS4_6LayoutISD_NS5_IJSC_NSA_ILi0EEESV_EEEEENS5_IJNS4_10UnderscoreESY_SY_EEEEENS4_13SM90_TMA_LOADENS4_14ComposedLayoutINS4_7SwizzleILi1ELi4ELi3EEENS4_18smem_ptr_flag_bitsILi8EEENSU_INS5_IJNSA_ILi8EEESI_EEENS5_IJSI_SC_EEEEEEEvNS4_8identityENS4_23SM90_TMA_LOAD_MULTICASTES1B_vS1C_EENS_8epilogue10collective6detail29Sm90TmaWarpSpecializedAdapterINS1G_15DefaultEpilogueISK_SL_SL_NS1F_6thread17LinearCombinationISK_Li1EffLNS1K_9ScaleType4KindE0ELNS_15FloatRoundStyleE2ESK_EENS1_15EpilogueDefaultEEEEEvvEEEEvNT_6ParamsE)
        /*0020*/ 	.word	0x00000908
.L_16:


//--------------------- .nv.compat                --------------------------
	.section	.nv.compat,"",@"SHT_CUDA_COMPAT_INFO"
	.align	4
        /*0000*/ 	.byte	0x02, 0x09, 0x01, 0x00, 0x02, 0x02, 0x04, 0x00, 0x02, 0x05, 0x05, 0x00, 0x03, 0x07, 0x01, 0x01
        /*0010*/ 	.byte	0x02, 0x03, 0x01, 0x00, 0x02, 0x06, 0x01, 0x00, 0x04, 0x0b, 0x08, 0x00, 0x00, 0x00, 0x00, 0x00
        /*0020*/ 	.byte	0x00, 0x00, 0x00, 0x00


//--------------------- .nv.info._ZN7cutlass13device_kernelINS_4gemm6kernel13GemmUniversalIN4cute5tupleIJiiiiEEENS1_10collective13CollectiveMmaINS1_37MainloopSm90TmaGmmaWarpSpecializedFP8ILi11ENS5_IJNS4_1CILi2EEENSA_ILi1EEESC_EEENS1_35KernelTmaWarpSpecializedCooperativeEEENS5_IJNSA_ILi384EEENSA_ILi240EEENSA_ILi32EEEEEENS_12float_e4m3_tENS5_IJlSC_lEEESK_SL_NS4_8TiledMMAINS4_8MMA_AtomIJNS4_4SM904GMMA30MMA_64x16x32_F32E4M3E4M3_SS_TNILNSP_7ScaleInE1ELSR_1EEEEEENS4_6LayoutISD_NS5_IJSC_NSA_ILi0EEESV_EEEEENS5_IJNS4_10UnderscoreESY_SY_EEEEENS4_13SM90_TMA_LOADENS4_14ComposedLayoutINS4_7SwizzleILi1ELi4ELi3EEENS4_18smem_ptr_flag_bitsILi8EEENSU_INS5_IJNSA_ILi8EEESI_EEENS5_IJSI_SC_EEEEEEEvNS4_8identityENS4_23SM90_TMA_LOAD_MULTICASTES1B_vS1C_EENS_8epilogue10collective6detail29Sm90TmaWarpSpecializedAdapterINS1G_15DefaultEpilogueISK_SL_SL_NS1F_6thread17LinearCombinationISK_Li1EffLNS1K_9ScaleType4KindE0ELNS_15FloatRoundStyleE2ESK_EENS1_15EpilogueDefaultEEEEEvvEEEEvNT_6ParamsE --------------------------
	.section	.nv.info._ZN7cutlass13device_kernelINS_4gemm6kernel13GemmUniversalIN4cute5tupleIJiiiiEEENS1_10collective13CollectiveMmaINS1_37MainloopSm90TmaGmmaWarpSpecializedFP8ILi11ENS5_IJNS4_1CILi2EEENSA_ILi1EEESC_EEENS1_35KernelTmaWarpSpecializedCooperativeEEENS5_IJNSA_ILi384EEENSA_ILi240EEENSA_ILi32EEEEEENS_12float_e4m3_tENS5_IJlSC_lEEESK_SL_NS4_8TiledMMAINS4_8MMA_AtomIJNS4_4SM904GMMA30MMA_64x16x32_F32E4M3E4M3_SS_TNILNSP_7ScaleInE1ELSR_1EEEEEENS4_6LayoutISD_NS5_IJSC_NSA_ILi0EEESV_EEEEENS5_IJNS4_10UnderscoreESY_SY_EEEEENS4_13SM90_TMA_LOADENS4_14ComposedLayoutINS4_7SwizzleILi1ELi4ELi3EEENS4_18smem_ptr_flag_bitsILi8EEENSU_INS5_IJNSA_ILi8EEESI_EEENS5_IJSI_SC_EEEEEEEvNS4_8identityENS4_23SM90_TMA_LOAD_MULTICASTES1B_vS1C_EENS_8epilogue10collective6detail29Sm90TmaWarpSpecializedAdapterINS1G_15DefaultEpilogueISK_SL_SL_NS1F_6thread17LinearCombinationISK_Li1EffLNS1K_9ScaleType4KindE0ELNS_15FloatRoundStyleE2ESK_EENS1_15EpilogueDefaultEEEEEvvEEEEvNT_6ParamsE,"",@"SHT_CUDA_INFO"
	.sectionflags	@""
	.align	4


	//----- nvinfo : EIATTR_CUDA_API_VERSION
	.align		4
        /*0000*/ 	.byte	0x04, 0x37
        /*0002*/ 	.short	(.L_18 - .L_17)
.L_17:
        /*0004*/ 	.word	0x00000082


	//----- nvinfo : EIATTR_KPARAM_INFO
	.align		4
.L_18:
        /*0008*/ 	.byte	0x04, 0x17
        /*000a*/ 	.short	(.L_20 - .L_19)
.L_19:
        /*000c*/ 	.word	0x00000000
        /*0010*/ 	.short	0x0000
        /*0012*/ 	.short	0x0070
        /*0014*/ 	.byte	0x00, 0xf0, 0x01, 0x10


	//----- nvinfo : EIATTR_SPARSE_MMA_MASK
	.align		4
.L_20:
        /*0018*/ 	.byte	0x03, 0x50
        /*001a*/ 	.short	0x0000


	//----- nvinfo : EIATTR_MAXREG_COUNT
	.align		4
        /*001c*/ 	.byte	0x03, 0x1b
        /*001e*/ 	.short	0x00a8


	//----- nvinfo : EIATTR_NUM_BARRIERS
	.align		4
        /*0020*/ 	.byte	0x02, 0x4c
        /*0022*/ 	.byte	0x01
	.zero		1


	//----- nvinfo : EIATTR_ANNOTATIONS
	.align		4
        /*0024*/ 	.byte	0x04, 0x55
        /*0026*/ 	.short	(.L_22 - .L_21)


	//   ....[0]....
.L_21:
        /*0028*/ 	.word	0x00000001
        /*002c*/ 	.byte	0x50, 0x02, 0x00, 0x00, 0x01, 0x00, 0x00, 0x00, 0x40, 0x08, 0x00, 0x00, 0x01, 0x00, 0x00, 0x00
        /* <DEDUP_REMOVED lines=2204> */
        /*89fc*/ 	.byte	0x90, 0x0b, 0x04, 0x00, 0x01, 0x00, 0x00, 0x00, 0xe0, 0x0b, 0x04, 0x00


	//----- nvinfo : EIATTR_MERCURY_ISA_VERSION
	.align		4
.L_22:
        /*8a08*/ 	.byte	0x03, 0x5f
        /*8a0a*/ 	.short	0x0101


	//----- nvinfo : EIATTR_INT_WARP_WIDE_INSTR_OFFSETS
	.align		4
        /*8a0c*/ 	.byte	0x04, 0x31
        /*8a0e*/ 	.short	(.L_24 - .L_23)


	//   ....[0]....
.L_23:
        /*8a10*/ 	.word	0x00000680


	//   ....[1]....
        /*8a14*/ 	.word	0x000006a0


	//   ....[2]....
        /*8a18*/ 	.word	0x00000810


	//   ....[3]....
        /*8a1c*/ 	.word	0x00011a00


	//----- nvinfo : EIATTR_COOP_GROUP_MASK_REGIDS
	.align		4
.L_24:
        /*8a20*/ 	.byte	0x04, 0x29
        /*8a22*/ 	.short	(.L_26 - .L_25)


	//   ....[0]....
.L_25:
        /*8a24*/ 	.word	0xffffffff


	//   ....[1]....
        /*8a28*/ 	.word	0xffffffff


	//   ....[2]....
        /*8a2c*/ 	.word	0xffffffff


	//   ....[3]....
        /*8a30*/ 	.word	0xffffffff


	//   ....[4]....
        /*8a34*/ 	.word	0xffffffff


	//   ....[5]....
        /*8a38*/ 	.word	0xffffffff


	//----- nvinfo : EIATTR_COOP_GROUP_INSTR_OFFSETS
	.align		4
.L_26:
        /*8a3c*/ 	.byte	0x04, 0x28
        /*8a3e*/ 	.short	(.L_28 - .L_27)


	//   ....[0]....
.L_27:
        /*8a40*/ 	.word	0x00000070


	//   ....[1]....
        /*8a44*/ 	.word	0x00000080


	//   ....[2]....
        /*8a48*/ 	.word	0x000001b0


	//   ....[3]....
        /*8a4c*/ 	.word	0x000004f0


	//   ....[4]....
        /*8a50*/ 	.word	0x00000970


	//   ....[5]....
        /*8a54*/ 	.word	0x00003550


	//----- nvinfo : EIATTR_REG_RECONFIG
	.align		4
.L_28:
        /*8a58*/ 	.byte	0x01, 0x54
	.zero		2


	//----- nvinfo : EIATTR_MBARRIER_INSTR_OFFSETS
	.align		4
        /*8a5c*/ 	.byte	0x04, 0x39
        /*8a5e*/ 	.short	(.L_30 - .L_29)


	//   ....[0]....
.L_29:
        /*8a60*/ 	.word	0x00000360
        /*8a64*/ 	.word	0x000000ff
        /*8a68*/ 	.word	0x00000000
        /*8a6c*/ 	.short	0x0100
        /*8a6e*/ 	.byte	0x09
	.zero		1


	//   ....[1]....
        /*8a70*/ 	.word	0x00000370
        /*8a74*/ 	.word	0x000000ff
        /*8a78*/ 	.word	0x00000058
        /*8a7c*/ 	.short	0x0100
        /*8a7e*/ 	.byte	0x09
	.zero		1


	//   ....[2]....
        /*8a80*/ 	.word	0x00000380
        /*8a84*/ 	.word	0x000000ff
        /*8a88*/ 	.word	0x00000008
        /*8a8c*/ 	.short	0x0100
        /*8a8e*/ 	.byte	0x09
	.zero		1


	//   ....[3]....
        /*8a90*/ 	.word	0x00000390
        /*8a94*/ 	.word	0x000000ff
        /*8a98*/ 	.word	0x00000060
        /*8a9c*/ 	.short	0x0100
        /*8a9e*/ 	.byte	0x09
	.zero		1


	//   ....[4]....
        /*8aa0*/ 	.word	0x000003a0
        /*8aa4*/ 	.word	0x000000ff
        /*8aa8*/ 	.word	0x00000010
        /*8aac*/ 	.short	0x0100
        /*8aae*/ 	.byte	0x09
	.zero		1


	//   ....[5]....
        /*8ab0*/ 	.word	0x000003b0
        /*8ab4*/ 	.word	0x000000ff
        /*8ab8*/ 	.word	0x00000068
        /*8abc*/ 	.short	0x0100
        /*8abe*/ 	.byte	0x09
	.zero		1


	//   ....[6]....
        /*8ac0*/ 	.word	0x000003c0
        /*8ac4*/ 	.word	0x000000ff
        /*8ac8*/ 	.word	0x00000018
        /*8acc*/ 	.short	0x0100
        /*8ace*/ 	.byte	0x09
	.zero		1


	//   ....[7]....
        /*8ad0*/ 	.word	0x000003d0
        /*8ad4*/ 	.word	0x000000ff
        /*8ad8*/ 	.word	0x00000070
        /*8adc*/ 	.short	0x0100
        /*8ade*/ 	.byte	0x09
	.zero		1


	//   ....[8]....
        /*8ae0*/ 	.word	0x000003e0
        /*8ae4*/ 	.word	0x000000ff
        /*8ae8*/ 	.word	0x00000020
        /*8aec*/ 	.short	0x0100
        /*8aee*/ 	.byte	0x09
	.zero		1


	//   ....[9]....
        /*8af0*/ 	.word	0x000003f0
        /*8af4*/ 	.word	0x000000ff
        /*8af8*/ 	.word	0x00000078
        /*8afc*/ 	.short	0x0100
        /*8afe*/ 	.byte	0x09
	.zero		1


	//   ....[10]....
        /*8b00*/ 	.word	0x00000400
        /*8b04*/ 	.word	0x000000ff
        /*8b08*/ 	.word	0x00000028
        /*8b0c*/ 	.short	0x0100
        /*8b0e*/ 	.byte	0x09
	.zero		1


	//   ....[11]....
        /*8b10*/ 	.word	0x00000410
        /*8b14*/ 	.word	0x000000ff
        /*8b18*/ 	.word	0x00000080
        /*8b1c*/ 	.short	0x0100
        /*8b1e*/ 	.byte	0x09
	.zero		1


	//   ....[12]....
        /*8b20*/ 	.word	0x00000420
        /*8b24*/ 	.word	0x000000ff
        /*8b28*/ 	.word	0x00000030
        /*8b2c*/ 	.short	0x0100
        /*8b2e*/ 	.byte	0x09
	.zero		1


	//   ....[13]....
        /*8b30*/ 	.word	0x00000430
        /*8b34*/ 	.word	0x000000ff
        /*8b38*/ 	.word	0x00000088
        /*8b3c*/ 	.short	0x0100
        /*8b3e*/ 	.byte	0x09
	.zero		1


	//   ....[14]....
        /*8b40*/ 	.word	0x00000440
        /*8b44*/ 	.word	0x000000ff
        /*8b48*/ 	.word	0x00000038
        /*8b4c*/ 	.short	0x0100
        /*8b4e*/ 	.byte	0x09
	.zero		1


	//   ....[15]....
        /*8b50*/ 	.word	0x00000450
        /*8b54*/ 	.word	0x000000ff
        /*8b58*/ 	.word	0x00000090
        /*8b5c*/ 	.short	0x0100
        /*8b5e*/ 	.byte	0x09
	.zero		1


	//   ....[16]....
        /*8b60*/ 	.word	0x00000460
        /*8b64*/ 	.word	0x000000ff
        /*8b68*/ 	.word	0x00000040
        /*8b6c*/ 	.short	0x0100
        /*8b6e*/ 	.byte	0x09
	.zero		1


	//   ....[17]....
        /*8b70*/ 	.word	0x00000470
        /*8b74*/ 	.word	0x000000ff
        /*8b78*/ 	.word	0x00000098
        /*8b7c*/ 	.short	0x0100
        /*8b7e*/ 	.byte	0x09
	.zero		1


	//   ....[18]....
        /*8b80*/ 	.word	0x00000480
        /*8b84*/ 	.word	0x000000ff
        /*8b88*/ 	.word	0x00000048
        /*8b8c*/ 	.short	0x0100
        /*8b8e*/ 	.byte	0x09
	.zero		1


	//   ....[19]....
        /*8b90*/ 	.word	0x00000490
        /*8b94*/ 	.word	0x000000ff
        /*8b98*/ 	.word	0x000000a0
        /*8b9c*/ 	.short	0x0100
        /*8b9e*/ 	.byte	0x09
	.zero		1


	//   ....[20]....
        /*8ba0*/ 	.word	0x000004a0
        /*8ba4*/ 	.word	0x000000ff
        /*8ba8*/ 	.word	0x00000050
        /*8bac*/ 	.short	0x0100
        /*8bae*/ 	.byte	0x09
	.zero		1


	//   ....[21]....
        /*8bb0*/ 	.word	0x000004b0
        /*8bb4*/ 	.word	0x000000ff
        /*8bb8*/ 	.word	0x000000a8
        /*8bbc*/ 	.short	0x0100
        /*8bbe*/ 	.byte	0x09
	.zero		1


	//   ....[22]....
        /*8bc0*/ 	.word	0x000008a0
        /*8bc4*/ 	.word	0x000000ff
        /*8bc8*/ 	.word	0x000000c0
        /*8bcc*/ 	.short	0x0100
        /*8bce*/ 	.byte	0x06
	.zero		1


	//   ....[23]....
        /*8bd0*/ 	.word	0x00000910
        /*8bd4*/ 	.word	0x000000ff
        /*8bd8*/ 	.word	0x000000c8
        /*8bdc*/ 	.short	0x0100
        /*8bde*/ 	.byte	0x06
	.zero		1


	//   ....[24]....
        /*8be0*/ 	.word	0x00003e20
        /*8be4*/ 	.word	0x000000ff
        /*8be8*/ 	.word	0x00000000
        /*8bec*/ 	.short	0x010a
        /*8bee*/ 	.byte	0x08
	.zero		1


	//   ....[25]....
        /*8bf0*/ 	.word	0x00003e90
        /*8bf4*/ 	.word	0x000000ff
        /*8bf8*/ 	.word	0x00000000
        /*8bfc*/ 	.short	0x010a
        /*8bfe*/ 	.byte	0x08
	.zero		1


	//   ....[26]....
        /*8c00*/ 	.word	0x0000a820
        /*8c04*/ 	.word	0x000000ff
        /*8c08*/ 	.word	0x00000000
        /*8c0c*/ 	.short	0x010a
        /*8c0e*/ 	.byte	0x09
	.zero		1


	//   ....[27]....
        /*8c10*/ 	.word	0x0000a860
        /*8c14*/ 	.word	0x000000ff
        /*8c18*/ 	.word	0x00000000
        /*8c1c*/ 	.short	0x010a
        /*8c1e*/ 	.byte	0x09
	.zero		1


	//   ....[28]....
        /*8c20*/ 	.word	0x00011a90
        /*8c24*/ 	.word	0x00000011
        /*8c28*/ 	.word	0x00000000
        /*8c2c*/ 	.short	0x0101
        /*8c2e*/ 	.byte	0x3f
	.zero		1


	//   ....[29]....
        /*8c30*/ 	.word	0x000170e0
        /*8c34*/ 	.word	0x0000000d
        /*8c38*/ 	.word	0x00000000
        /*8c3c*/ 	.short	0x0101
        /*8c3e*/ 	.byte	0x3f
	.zero		1


	//   ....[30]....
        /*8c40*/ 	.word	0x0003f9c0
        /*8c44*/ 	.word	0x0000000c
        /*8c48*/ 	.word	0x00000058
        /*8c4c*/ 	.short	0x010a
        /*8c4e*/ 	.byte	0x3f
	.zero		1


	//   ....[31]....
        /*8c50*/ 	.word	0x0003fd50
        /*8c54*/ 	.word	0x00000002
        /*8c58*/ 	.word	0x000000c8
        /*8c5c*/ 	.short	0x0101
        /*8c5e*/ 	.byte	0x3f
	.zero		1


	//   ....[32]....
        /*8c60*/ 	.word	0x00040530
        /*8c64*/ 	.word	0x00000003
        /*8c68*/ 	.word	0x00000000
        /*8c6c*/ 	.short	0x010a
        /*8c6e*/ 	.byte	0x3f
	.zero		1


	//   ....[33]....
        /*8c70*/ 	.word	0x000405c0
        /*8c74*/ 	.word	0x00000003
        /*8c78*/ 	.word	0x00000000
        /*8c7c*/ 	.short	0x010a
        /*8c7e*/ 	.byte	0x3f
	.zero		1


	//   ....[34]....
        /*8c80*/ 	.word	0x00040650
        /*8c84*/ 	.word	0x00000003
        /*8c88*/ 	.word	0x00000000
        /*8c8c*/ 	.short	0x010a
        /*8c8e*/ 	.byte	0x3f
	.zero		1


	//   ....[35]....
        /*8c90*/ 	.word	0x000406e0
        /*8c94*/ 	.word	0x00000003
        /*8c98*/ 	.word	0x00000000
        /*8c9c*/ 	.short	0x010a
        /*8c9e*/ 	.byte	0x3f
	.zero		1


	//   ....[36]....
        /*8ca0*/ 	.word	0x00040770
        /*8ca4*/ 	.word	0x00000003
        /*8ca8*/ 	.word	0x00000000
        /*8cac*/ 	.short	0x010a
        /*8cae*/ 	.byte	0x3f
	.zero		1


	//   ....[37]....
        /*8cb0*/ 	.word	0x00040800
        /*8cb4*/ 	.word	0x00000003
        /*8cb8*/ 	.word	0x00000000
        /*8cbc*/ 	.short	0x010a
        /*8cbe*/ 	.byte	0x3f
	.zero		1


	//   ....[38]....
        /*8cc0*/ 	.word	0x00040890
        /*8cc4*/ 	.word	0x00000003
        /*8cc8*/ 	.word	0x00000000
        /*8ccc*/ 	.short	0x010a
        /*8cce*/ 	.byte	0x3f
	.zero		1


	//   ....[39]....
        /*8cd0*/ 	.word	0x00040920
        /*8cd4*/ 	.word	0x00000003
        /*8cd8*/ 	.word	0x00000000
        /*8cdc*/ 	.short	0x010a
        /*8cde*/ 	.byte	0x3f
	.zero		1


	//   ....[40]....
        /*8ce0*/ 	.word	0x000409b0
        /*8ce4*/ 	.word	0x00000003
        /*8ce8*/ 	.word	0x00000000
        /*8cec*/ 	.short	0x010a
        /*8cee*/ 	.byte	0x3f
	.zero		1


	//   ....[41]....
        /*8cf0*/ 	.word	0x00040a40
        /*8cf4*/ 	.word	0x00000003
        /*8cf8*/ 	.word	0x00000000
        /*8cfc*/ 	.short	0x010a
        /*8cfe*/ 	.byte	0x3f
	.zero		1


	//   ....[42]....
        /*8d00*/ 	.word	0x00040ad0
        /*8d04*/ 	.word	0x00000003
        /*8d08*/ 	.word	0x00000000
        /*8d0c*/ 	.short	0x010a
        /*8d0e*/ 	.byte	0x3f
	.zero		1


	//   ....[43]....
        /*8d10*/ 	.word	0x00040b40
        /*8d14*/ 	.word	0x0000000f
        /*8d18*/ 	.word	0x00000000
        /*8d1c*/ 	.short	0x010a
        /*8d1e*/ 	.byte	0x3f
	.zero		1


	//   ....[44]....
        /*8d20*/ 	.word	0x00040bb0
        /*8d24*/ 	.word	0x00000000
        /*8d28*/ 	.word	0x00000000
        /*8d2c*/ 	.short	0x010a
        /*8d2e*/ 	.byte	0x3f
	.zero		1


	//   ....[45]....
        /*8d30*/ 	.word	0x00040c90
        /*8d34*/ 	.word	0x0000000c
        /*8d38*/ 	.word	0x00000058
        /*8d3c*/ 	.short	0x010a
        /*8d3e*/ 	.byte	0x3f
	.zero		1


	//   ....[46]....
        /*8d40*/ 	.word	0x00040d60
        /*8d44*/ 	.word	0x00000003
        /*8d48*/ 	.word	0x00000000
        /*8d4c*/ 	.short	0x010a
        /*8d4e*/ 	.byte	0x3f
	.zero		1


	//   ....[47]....
        /*8d50*/ 	.word	0x00040db0
        /*8d54*/ 	.word	0x00000003
        /*8d58*/ 	.word	0x00000000
        /*8d5c*/ 	.short	0x010a
        /*8d5e*/ 	.byte	0x3f
	.zero		1


	//   ....[48]....
        /*8d60*/ 	.word	0x00040e00
        /*8d64*/ 	.word	0x00000003
        /*8d68*/ 	.word	0x00000000
        /*8d6c*/ 	.short	0x010a
        /*8d6e*/ 	.byte	0x3f
	.zero		1


	//   ....[49]....
        /*8d70*/ 	.word	0x00040e50
        /*8d74*/ 	.word	0x00000003
        /*8d78*/ 	.word	0x00000000
        /*8d7c*/ 	.short	0x010a
        /*8d7e*/ 	.byte	0x3f
	.zero		1


	//   ....[50]....
        /*8d80*/ 	.word	0x00040ea0
        /*8d84*/ 	.word	0x00000003
        /*8d88*/ 	.word	0x00000000
        /*8d8c*/ 	.short	0x010a
        /*8d8e*/ 	.byte	0x3f
	.zero		1


	//   ....[51]....
        /*8d90*/ 	.word	0x00040ef0
        /*8d94*/ 	.word	0x00000003
        /*8d98*/ 	.word	0x00000000
        /*8d9c*/ 	.short	0x010a
        /*8d9e*/ 	.byte	0x3f
	.zero		1


	//   ....[52]....
        /*8da0*/ 	.word	0x00040f40
        /*8da4*/ 	.word	0x00000003
        /*8da8*/ 	.word	0x00000000
        /*8dac*/ 	.short	0x010a
        /*8dae*/ 	.byte	0x3f
	.zero		1


	//   ....[53]....
        /*8db0*/ 	.word	0x00040f90
        /*8db4*/ 	.word	0x00000003
        /*8db8*/ 	.word	0x00000000
        /*8dbc*/ 	.short	0x010a
        /*8dbe*/ 	.byte	0x3f
	.zero		1


	//   ....[54]....
        /*8dc0*/ 	.word	0x00040fe0
        /*8dc4*/ 	.word	0x00000003
        /*8dc8*/ 	.word	0x00000000
        /*8dcc*/ 	.short	0x010a
        /*8dce*/ 	.byte	0x3f
	.zero		1


	//   ....[55]....
        /*8dd0*/ 	.word	0x00041030
        /*8dd4*/ 	.word	0x00000003
        /*8dd8*/ 	.word	0x00000000
        /*8ddc*/ 	.short	0x010a
        /*8dde*/ 	.byte	0x3f
	.zero		1


	//----- nvinfo : EIATTR_NUM_MBARRIERS
	.align		4
.L_30:
        /*8de0*/ 	.byte	0x03, 0x38
        /*8de2*/ 	.short	0x0018


	//----- nvinfo : EIATTR_EXIT_INSTR_OFFSETS
	.align		4
        /*8de4*/ 	.byte	0x04, 0x1c
        /*8de6*/ 	.short	(.L_32 - .L_31)


	//   ....[0]....
.L_31:
        /*8de8*/ 	.word	0x00000b20


	//   ....[1]....
        /*8dec*/ 	.word	0x000013f0


	//   ....[2]....
        /*8df0*/ 	.word	0x0003f0a0


	//   ....[3]....
        /*8df4*/ 	.word	0x0003f650


	//   ....[4]....
        /*8df8*/ 	.word	0x00040b20


	//----- nvinfo : EIATTR_MAX_THREADS
	.align		4
.L_32:
        /*8dfc*/ 	.byte	0x04, 0x05
        /*8dfe*/ 	.short	(.L_34 - .L_33)
.L_33:
        /*8e00*/ 	.word	0x00000180
        /*8e04*/ 	.word	0x00000001
        /*8e08*/ 	.word	0x00000001


	//----- nvinfo : EIATTR_CRS_STACK_SIZE
	.align		4
.L_34:
        /*8e0c*/ 	.byte	0x04, 0x1e
        /*8e0e*/ 	.short	(.L_36 - .L_35)
.L_35:
        /*8e10*/ 	.word	0x00000000


	//----- nvinfo : EIATTR_CBANK_PARAM_SIZE
	.align		4
.L_36:
        /*8e14*/ 	.byte	0x03, 0x19
        /*8e16*/ 	.short	0x0470


	//----- nvinfo : EIATTR_PARAM_CBANK
	.align		4
        /*8e18*/ 	.byte	0x04, 0x0a
        /*8e1a*/ 	.short	(.L_38 - .L_37)
	.align		4
.L_37:
        /*8e1c*/ 	.word	index@(.nv.constant0._ZN7cutlass13device_kernelINS_4gemm6kernel13GemmUniversalIN4cute5tupleIJiiiiEEENS1_10collective13CollectiveMmaINS1_37MainloopSm90TmaGmmaWarpSpecializedFP8ILi11ENS5_IJNS4_1CILi2EEENSA_ILi1EEESC_EEENS1_35KernelTmaWarpSpecializedCooperativeEEENS5_IJNSA_ILi384EEENSA_ILi240EEENSA_ILi32EEEEEENS_12float_e4m3_tENS5_IJlSC_lEEESK_SL_NS4_8TiledMMAINS4_8MMA_AtomIJNS4_4SM904GMMA30MMA_64x16x32_F32E4M3E4M3_SS_TNILNSP_7ScaleInE1ELSR_1EEEEEENS4_6LayoutISD_NS5_IJSC_NSA_ILi0EEESV_EEEEENS5_IJNS4_10UnderscoreESY_SY_EEEEENS4_13SM90_TMA_LOADENS4_14ComposedLayoutINS4_7SwizzleILi1ELi4ELi3EEENS4_18smem_ptr_flag_bitsILi8EEENSU_INS5_IJNSA_ILi8EEESI_EEENS5_IJSI_SC_EEEEEEEvNS4_8identityENS4_23SM90_TMA_LOAD_MULTICASTES1B_vS1C_EENS_8epilogue10collective6detail29Sm90TmaWarpSpecializedAdapterINS1G_15DefaultEpilogueISK_SL_SL_NS1F_6thread17LinearCombinationISK_Li1EffLNS1K_9ScaleType4KindE0ELNS_15FloatRoundStyleE2ESK_EENS1_15EpilogueDefaultEEEEEvvEEEEvNT_6ParamsE)
        /*8e20*/ 	.short	0x0210
        /*8e22*/ 	.short	0x0470


	//----- nvinfo : EIATTR_SW_WAR
	.align		4
.L_38:
        /*8e24*/ 	.byte	0x04, 0x36
        /*8e26*/ 	.short	(.L_40 - .L_39)
.L_39:
        /*8e28*/ 	.word	0x00000008
.L_40:


//--------------------- .nv.callgraph             --------------------------
	.section	.nv.callgraph,"",@"SHT_CUDA_CALLGRAPH"
	.align	4
	.sectionentsize	8
	.align		4
        /*0000*/ 	.word	0x00000000
	.align		4
        /*0004*/ 	.word	0xffffffff
	.align		4
        /*0008*/ 	.word	0x00000000
	.align		4
        /*000c*/ 	.word	0xfffffffe
	.align		4
        /*0010*/ 	.word	0x00000000
	.align		4
        /*0014*/ 	.word	0xfffffffd
	.align		4
        /*0018*/ 	.word	0x00000000
	.align		4
        /*001c*/ 	.word	0xfffffffc


//--------------------- .nv.constant4             --------------------------
	.section	.nv.constant4,"a",@progbits
	.align	8
	.align		8
.nv.constant4:
        /*0000*/ 	.dword	_ZN40_INTERNAL_a7616c09_4_k_cu_04587bc1_116074cuda3std3__45__cpo5beginE
	.align		8
        /*0008*/ 	.dword	_ZN40_INTERNAL_a7616c09_4_k_cu_04587bc1_116074cuda3std3__45__cpo3endE
	.align		8
        /*0010*/ 	.dword	_ZN40_INTERNAL_a7616c09_4_k_cu_04587bc1_116074cuda3std3__45__cpo6cbeginE
	.align		8
        /*0018*/ 	.dword	_ZN40_INTERNAL_a7616c09_4_k_cu_04587bc1_116074cuda3std3__45__cpo4cendE
	.align		8
        /*0020*/ 	.dword	_ZN40_INTERNAL_a7616c09_4_k_cu_04587bc1_116074cuda3std3__442_GLOBAL__N__a7616c09_4_k_cu_04587bc1_116076ignoreE
	.align		8
        /*0028*/ 	.dword	_ZN40_INTERNAL_a7616c09_4_k_cu_04587bc1_116074cuda3std3__419piecewise_constructE
	.align		8
        /*0030*/ 	.dword	_ZN40_INTERNAL_a7616c09_4_k_cu_04587bc1_116074cuda3std3__48in_placeE
	.align		8
        /*0038*/ 	.dword	_ZN40_INTERNAL_a7616c09_4_k_cu_04587bc1_116074cuda3std6ranges3__45__cpo4swapE
	.align		8
        /*0040*/ 	.dword	_ZN40_INTERNAL_a7616c09_4_k_cu_04587bc1_116074cuda3std6ranges3__45__cpo9iter_moveE
	.align		8
        /*0048*/ 	.dword	_ZN40_INTERNAL_a7616c09_4_k_cu_04587bc1_116074cute7productE
	.align		8
        /*0050*/ 	.dword	_ZN40_INTERNAL_a7616c09_4_k_cu_04587bc1_116074cute1_E


//--------------------- .text._ZN7cutlass13device_kernelINS_4gemm6kernel13GemmUniversalIN4cute5tupleIJiiiiEEENS1_10collective13CollectiveMmaINS1_37MainloopSm90TmaGmmaWarpSpecializedFP8ILi11ENS5_IJNS4_1CILi2EEENSA_ILi1EEESC_EEENS1_35KernelTmaWarpSpecializedCooperativeEEENS5_IJNSA_ILi384EEENSA_ILi240EEENSA_ILi32EEEEEENS_12float_e4m3_tENS5_IJlSC_lEEESK_SL_NS4_8TiledMMAINS4_8MMA_AtomIJNS4_4SM904GMMA30MMA_64x16x32_F32E4M3E4M3_SS_TNILNSP_7ScaleInE1ELSR_1EEEEEENS4_6LayoutISD_NS5_IJSC_NSA_ILi0EEESV_EEEEENS5_IJNS4_10UnderscoreESY_SY_EEEEENS4_13SM90_TMA_LOADENS4_14ComposedLayoutINS4_7SwizzleILi1ELi4ELi3EEENS4_18smem_ptr_flag_bitsILi8EEENSU_INS5_IJNSA_ILi8EEESI_EEENS5_IJSI_SC_EEEEEEEvNS4_8identityENS4_23SM90_TMA_LOAD_MULTICASTES1B_vS1C_EENS_8epilogue10collective6detail29Sm90TmaWarpSpecializedAdapterINS1G_15DefaultEpilogueISK_SL_SL_NS1F_6thread17LinearCombinationISK_Li1EffLNS1K_9ScaleType4KindE0ELNS_15FloatRoundStyleE2ESK_EENS1_15EpilogueDefaultEEEEEvvEEEEvNT_6ParamsE --------------------------
	.section	.text._ZN7cutlass13device_kernelINS_4gemm6kernel13GemmUniversalIN4cute5tupleIJiiiiEEENS1_10collective13CollectiveMmaINS1_37MainloopSm90TmaGmmaWarpSpecializedFP8ILi11ENS5_IJNS4_1CILi2EEENSA_ILi1EEESC_EEENS1_35KernelTmaWarpSpecializedCooperativeEEENS5_IJNSA_ILi384EEENSA_ILi240EEENSA_ILi32EEEEEENS_12float_e4m3_tENS5_IJlSC_lEEESK_SL_NS4_8TiledMMAINS4_8MMA_AtomIJNS4_4SM904GMMA30MMA_64x16x32_F32E4M3E4M3_SS_TNILNSP_7ScaleInE1ELSR_1EEEEEENS4_6LayoutISD_NS5_IJSC_NSA_ILi0EEESV_EEEEENS5_IJNS4_10UnderscoreESY_SY_EEEEENS4_13SM90_TMA_LOADENS4_14ComposedLayoutINS4_7SwizzleILi1ELi4ELi3EEENS4_18smem_ptr_flag_bitsILi8EEENSU_INS5_IJNSA_ILi8EEESI_EEENS5_IJSI_SC_EEEEEEEvNS4_8identityENS4_23SM90_TMA_LOAD_MULTICASTES1B_vS1C_EENS_8epilogue10collective6detail29Sm90TmaWarpSpecializedAdapterINS1G_15DefaultEpilogueISK_SL_SL_NS1F_6thread17LinearCombinationISK_Li1EffLNS1K_9ScaleType4KindE0ELNS_15FloatRoundStyleE2ESK_EENS1_15EpilogueDefaultEEEEEvvEEEEvNT_6ParamsE,"ax",@progbits
	.align	128
.text._ZN7cutlass13device_kernelINS_4gemm6kernel13GemmUniversalIN4cute5tupleIJiiiiEEENS1_10collective13CollectiveMmaINS1_37MainloopSm90TmaGmmaWarpSpecializedFP8ILi11ENS5_IJNS4_1CILi2EEENSA_ILi1EEESC_EEENS1_35KernelTmaWarpSpecializedCooperativeEEENS5_IJNSA_ILi384EEENSA_ILi240EEENSA_ILi32EEEEEENS_12float_e4m3_tENS5_IJlSC_lEEESK_SL_NS4_8TiledMMAINS4_8MMA_AtomIJNS4_4SM904GMMA30MMA_64x16x32_F32E4M3E4M3_SS_TNILNSP_7ScaleInE1ELSR_1EEEEEENS4_6LayoutISD_NS5_IJSC_NSA_ILi0EEESV_EEEEENS5_IJNS4_10UnderscoreESY_SY_EEEEENS4_13SM90_TMA_LOADENS4_14ComposedLayoutINS4_7SwizzleILi1ELi4ELi3EEENS4_18smem_ptr_flag_bitsILi8EEENSU_INS5_IJNSA_ILi8EEESI_EEENS5_IJSI_SC_EEEEEEEvNS4_8identityENS4_23SM90_TMA_LOAD_MULTICASTES1B_vS1C_EENS_8epilogue10collective6detail29Sm90TmaWarpSpecializedAdapterINS1G_15DefaultEpilogueISK_SL_SL_NS1F_6thread17LinearCombinationISK_Li1EffLNS1K_9ScaleType4KindE0ELNS_15FloatRoundStyleE2ESK_EENS1_15EpilogueDefaultEEEEEvvEEEEvNT_6ParamsE:
        .type           _ZN7cutlass13device_kernelINS_4gemm6kernel13GemmUniversalIN4cute5tupleIJiiiiEEENS1_10collective13CollectiveMmaINS1_37MainloopSm90TmaGmmaWarpSpecializedFP8ILi11ENS5_IJNS4_1CILi2EEENSA_ILi1EEESC_EEENS1_35KernelTmaWarpSpecializedCooperativeEEENS5_IJNSA_ILi384EEENSA_ILi240EEENSA_ILi32EEEEEENS_12float_e4m3_tENS5_IJlSC_lEEESK_SL_NS4_8TiledMMAINS4_8MMA_AtomIJNS4_4SM904GMMA30MMA_64x16x32_F32E4M3E4M3_SS_TNILNSP_7ScaleInE1ELSR_1EEEEEENS4_6LayoutISD_NS5_IJSC_NSA_ILi0EEESV_EEEEENS5_IJNS4_10UnderscoreESY_SY_EEEEENS4_13SM90_TMA_LOADENS4_14ComposedLayoutINS4_7SwizzleILi1ELi4ELi3EEENS4_18smem_ptr_flag_bitsILi8EEENSU_INS5_IJNSA_ILi8EEESI_EEENS5_IJSI_SC_EEEEEEEvNS4_8identityENS4_23SM90_TMA_LOAD_MULTICASTES1B_vS1C_EENS_8epilogue10collective6detail29Sm90TmaWarpSpecializedAdapterINS1G_15DefaultEpilogueISK_SL_SL_NS1F_6thread17LinearCombinationISK_Li1EffLNS1K_9ScaleType4KindE0ELNS_15FloatRoundStyleE2ESK_EENS1_15EpilogueDefaultEEEEEvvEEEEvNT_6ParamsE,@function
        .size           _ZN7cutlass13device_kernelINS_4gemm6kernel13GemmUniversalIN4cute5tupleIJiiiiEEENS1_10collective13CollectiveMmaINS1_37MainloopSm90TmaGmmaWarpSpecializedFP8ILi11ENS5_IJNS4_1CILi2EEENSA_ILi1EEESC_EEENS1_35KernelTmaWarpSpecializedCooperativeEEENS5_IJNSA_ILi384EEENSA_ILi240EEENSA_ILi32EEEEEENS_12float_e4m3_tENS5_IJlSC_lEEESK_SL_NS4_8TiledMMAINS4_8MMA_AtomIJNS4_4SM904GMMA30MMA_64x16x32_F32E4M3E4M3_SS_TNILNSP_7ScaleInE1ELSR_1EEEEEENS4_6LayoutISD_NS5_IJSC_NSA_ILi0EEESV_EEEEENS5_IJNS4_10UnderscoreESY_SY_EEEEENS4_13SM90_TMA_LOADENS4_14ComposedLayoutINS4_7SwizzleILi1ELi4ELi3EEENS4_18smem_ptr_flag_bitsILi8EEENSU_INS5_IJNSA_ILi8EEESI_EEENS5_IJSI_SC_EEEEEEEvNS4_8identityENS4_23SM90_TMA_LOAD_MULTICASTES1B_vS1C_EENS_8epilogue10collective6detail29Sm90TmaWarpSpecializedAdapterINS1G_15DefaultEpilogueISK_SL_SL_NS1F_6thread17LinearCombinationISK_Li1EffLNS1K_9ScaleType4KindE0ELNS_15FloatRoundStyleE2ESK_EENS1_15EpilogueDefaultEEEEEvvEEEEvNT_6ParamsE,(.L_x_95 - _ZN7cutlass13device_kernelINS_4gemm6kernel13GemmUniversalIN4cute5tupleIJiiiiEEENS1_10collective13CollectiveMmaINS1_37MainloopSm90TmaGmmaWarpSpecializedFP8ILi11ENS5_IJNS4_1CILi2EEENSA_ILi1EEESC_EEENS1_35KernelTmaWarpSpecializedCooperativeEEENS5_IJNSA_ILi384EEENSA_ILi240EEENSA_ILi32EEEEEENS_12float_e4m3_tENS5_IJlSC_lEEESK_SL_NS4_8TiledMMAINS4_8MMA_AtomIJNS4_4SM904GMMA30MMA_64x16x32_F32E4M3E4M3_SS_TNILNSP_7ScaleInE1ELSR_1EEEEEENS4_6LayoutISD_NS5_IJSC_NSA_ILi0EEESV_EEEEENS5_IJNS4_10UnderscoreESY_SY_EEEEENS4_13SM90_TMA_LOADENS4_14ComposedLayoutINS4_7SwizzleILi1ELi4ELi3EEENS4_18smem_ptr_flag_bitsILi8EEENSU_INS5_IJNSA_ILi8EEESI_EEENS5_IJSI_SC_EEEEEEEvNS4_8identityENS4_23SM90_TMA_LOAD_MULTICASTES1B_vS1C_EENS_8epilogue10collective6detail29Sm90TmaWarpSpecializedAdapterINS1G_15DefaultEpilogueISK_SL_SL_NS1F_6thread17LinearCombinationISK_Li1EffLNS1K_9ScaleType4KindE0ELNS_15FloatRoundStyleE2ESK_EENS1_15EpilogueDefaultEEEEEvvEEEEvNT_6ParamsE)
        .other          _ZN7cutlass13device_kernelINS_4gemm6kernel13GemmUniversalIN4cute5tupleIJiiiiEEENS1_10collective13CollectiveMmaINS1_37MainloopSm90TmaGmmaWarpSpecializedFP8ILi11ENS5_IJNS4_1CILi2EEENSA_ILi1EEESC_EEENS1_35KernelTmaWarpSpecializedCooperativeEEENS5_IJNSA_ILi384EEENSA_ILi240EEENSA_ILi32EEEEEENS_12float_e4m3_tENS5_IJlSC_lEEESK_SL_NS4_8TiledMMAINS4_8MMA_AtomIJNS4_4SM904GMMA30MMA_64x16x32_F32E4M3E4M3_SS_TNILNSP_7ScaleInE1ELSR_1EEEEEENS4_6LayoutISD_NS5_IJSC_NSA_ILi0EEESV_EEEEENS5_IJNS4_10UnderscoreESY_SY_EEEEENS4_13SM90_TMA_LOADENS4_14ComposedLayoutINS4_7SwizzleILi1ELi4ELi3EEENS4_18smem_ptr_flag_bitsILi8EEENSU_INS5_IJNSA_ILi8EEESI_EEENS5_IJSI_SC_EEEEEEEvNS4_8identityENS4_23SM90_TMA_LOAD_MULTICASTES1B_vS1C_EENS_8epilogue10collective6detail29Sm90TmaWarpSpecializedAdapterINS1G_15DefaultEpilogueISK_SL_SL_NS1F_6thread17LinearCombinationISK_Li1EffLNS1K_9ScaleType4KindE0ELNS_15FloatRoundStyleE2ESK_EENS1_15EpilogueDefaultEEEEEvvEEEEvNT_6ParamsE,@"STO_CUDA_ENTRY STV_DEFAULT"
_ZN7cutlass13device_kernelINS_4gemm6kernel13GemmUniversalIN4cute5tupleIJiiiiEEENS1_10collective13CollectiveMmaINS1_37MainloopSm90TmaGmmaWarpSpecializedFP8ILi11ENS5_IJNS4_1CILi2EEENSA_ILi1EEESC_EEENS1_35KernelTmaWarpSpecializedCooperativeEEENS5_IJNSA_ILi384EEENSA_ILi240EEENSA_ILi32EEEEEENS_12float_e4m3_tENS5_IJlSC_lEEESK_SL_NS4_8TiledMMAINS4_8MMA_AtomIJNS4_4SM904GMMA30MMA_64x16x32_F32E4M3E4M3_SS_TNILNSP_7ScaleInE1ELSR_1EEEEEENS4_6LayoutISD_NS5_IJSC_NSA_ILi0EEESV_EEEEENS5_IJNS4_10UnderscoreESY_SY_EEEEENS4_13SM90_TMA_LOADENS4_14ComposedLayoutINS4_7SwizzleILi1ELi4ELi3EEENS4_18smem_ptr_flag_bitsILi8EEENSU_INS5_IJNSA_ILi8EEESI_EEENS5_IJSI_SC_EEEEEEEvNS4_8identityENS4_23SM90_TMA_LOAD_MULTICASTES1B_vS1C_EENS_8epilogue10collective6detail29Sm90TmaWarpSpecializedAdapterINS1G_15DefaultEpilogueISK_SL_SL_NS1F_6thread17LinearCombinationISK_Li1EffLNS1K_9ScaleType4KindE0ELNS_15FloatRoundStyleE2ESK_EENS1_15EpilogueDefaultEEEEEvvEEEEvNT_6ParamsE:
[----:B------:R-:W0:Y:S02]  /*0000*/  LDC R1, c[0x0][0x28] ;  /* 0x00000a00ff017b82 */ /* 0x000e240000000800 */
[----:B0-----:R-:W-:Y:S01]  /*0010*/  VIADD R1, R1, 0xfffff6f8 ;  /* 0xfffff6f801017836 */ /* 0x001fe20000000000 */
[----:B------:R-:W0:Y:S01]  /*0020*/  S2R R4, SR_TID.X ;  /* 0x0000000000047919 */ /* 0x000e220000002100 */
[----:B------:R-:W-:Y:S01]  /*0030*/  ELECT P0, URZ, PT ;  /* 0x00000000003f782f */ /* 0x000fe20003800000 */
[----:B------:R-:W-:Y:S01]  /*0040*/  BSSY B0, `(.L_x_0) ;  /* 0x0000015000007945 */ /* 0x000fe20003800000 */
[--C-:B0-----:R-:W-:Y:S02]  /*0050*/  SHF.R.U32.HI R0, RZ, 0x5, R4.reuse ;  /* 0x00000005ff007819 */ /* 0x101fe40000011604 */
[----:B------:R-:W-:-:S03]  /*0060*/  SHF.R.U32.HI R2, RZ, 0x7, R4 ;  /* 0x00000007ff027819 */ /* 0x000fc60000011604 */
[----:B------:R-:W0:Y:S04]  /*0070*/  SHFL.IDX PT, R3, R0, RZ, 0x1f ;  /* 0x00001fff00037589 */ /* 0x000e2800000e0000 */
[----:B------:R-:W1:Y:S01]  /*0080*/  SHFL.IDX PT, R2, R2, RZ, 0x1f ;  /* 0x00001fff02027589 */ /* 0x000e6200000e0000 */
[----:B0-----:R-:W-:Y:S02]  /*0090*/  R2UR UR4, R3 ;  /* 0x00000000030472ca */ /* 0x001fe400000e0000 */
[----:B-1----:R-:W-:-:S11]  /*00a0*/  R2UR UR6, R2 ;  /* 0x00000000020672ca */ /* 0x002fd600000e0000 */
[----:B------:R-:W-:Y:S02]  /*00b0*/  USHF.R.S32.HI UR5, URZ, 0x1f, UR4 ;  /* 0x0000001f3f057899 */ /* 0x000fe40008011404 */
[----:B------:R-:W-:Y:S02]  /*00c0*/  ISETP.NE.OR P0, PT, RZ, UR4, !P0 ;  /* 0x00000004ff007c0c */ /* 0x000fe4000c705670 */
[----:B------:R-:W-:-:S04]  /*00d0*/  ULEA.HI UR5, UR5, UR4, URZ, 0x2 ;  /* 0x0000000405057291 */ /* 0x000fc8000f8f103f */
[----:B------:R-:W-:-:S04]  /*00e0*/  ULOP3.LUT UR5, UR5, 0xfffffffc, URZ, 0xc0, !UPT ;  /* 0xfffffffc05057892 */ /* 0x000fc8000f8ec03f */
[----:B------:R-:W-:-:S03]  /*00f0*/  UIADD3 UR8, UR4, -UR5, URZ ;  /* 0x8000000504087290 */ /* 0x000fc6000fffe03f */
[----:B------:R-:W-:Y:S09]  /*0100*/  @P0 BRA `(.L_x_1) ;  /* 0x0000000000200947 */ /* 0x000ff20003800000 */
[----:B------:R-:W-:Y:S02]  /*0110*/  ULDC.64 UR4, c[0x0][0x198] ;  /* 0x0000660000047ab9 */ /* 0x000fe40000000a00 */
[----:B------:R-:W-:Y:S02]  /*0120*/  UIADD3 UR10, UP0, UR4, 0xf0, URZ ;  /* 0x000000f0040a7890 */ /* 0x000fe4000ff1e03f */
[----:B------:R-:W-:Y:S02]  /*0130*/  UIADD3 UR4, UP1, UR4, 0x1f0, URZ ;  /* 0x000001f004047890 */ /* 0x000fe4000ff3e03f */
[----:B------:R-:W-:Y:S02]  /*0140*/  UIADD3.X UR11, URZ, UR5, URZ, UP0, !UPT ;  /* 0x000000053f0b7290 */ /* 0x000fe400087fe43f */
[----:B------:R-:W-:-:S07]  /*0150*/  UIADD3.X UR5, URZ, UR5, URZ, UP1, !UPT ;  /* 0x000000053f057290 */ /* 0x000fce0008ffe43f */
[----:B------:R0:W-:Y:S02]  /*0160*/  UTMACCTL.PF [UR10] ;  /* 0x000000000a0079b9 */ /* 0x0001e40008040000 */
[----:B------:R0:W-:Y:S02]  /*0170*/  UTMACCTL.PF [UR4] ;  /* 0x00000000040079b9 */ /* 0x0001e40008040000 */
[----:B0-----:R-:W-:Y:S01]  /*0180*/  NOP ;  /* 0x0000000000007918 */ /* 0x001fe20000000000 */
.L_x_1:
[----:B------:R-:W-:Y:S05]  /*0190*/  BSYNC B0 ;  /* 0x0000000000007941 */ /* 0x000fea0003800000 */
.L_x_0:
[----:B------:R-:W-:Y:S01]  /*01a0*/  UISETP.NE.AND UP0, UPT, UR8, 0x3, UPT ;  /* 0x000000030800788c */ /* 0x000fe2000bf05270 */
[----:B------:R-:W0:Y:S01]  /*01b0*/  SHFL.IDX PT, R3, R0, RZ, 0x1f ;  /* 0x00001fff00037589 */ /* 0x000e2200000e0000 */
[----:B------:R-:W-:Y:S02]  /*01c0*/  UIADD3 UR10, UR6, -0x1, URZ ;  /* 0xffffffff060a7890 */ /* 0x000fe4000fffe03f */
[----:B------:R-:W-:Y:S01]  /*01d0*/  ISETP.NE.AND P1, PT, RZ, UR6, PT ;  /* 0x00000006ff007c0c */ /* 0x000fe2000bf25270 */
[----:B------:R-:W-:Y:S02]  /*01e0*/  UISETP.EQ.OR UP0, UPT, UR8, URZ, !UP0 ;  /* 0x0000003f0800728c */ /* 0x000fe4000c702670 */
[----:B------:R-:W-:Y:S02]  /*01f0*/  UISETP.GE.U32.AND UP1, UPT, UR10, 0x2, UPT ;  /* 0x000000020a00788c */ /* 0x000fe4000bf26070 */
[----:B------:R-:W-:-:S04]  /*0200*/  UISETP.EQ.AND UP0, UPT, UR6, URZ, UP0 ;  /* 0x0000003f0600728c */ /* 0x000fc80008702270 */
[----:B------:R-:W-:-:S04]  /*0210*/  USEL UR4, URZ, 0x1, !UP0 ;  /* 0x000000013f047887 */ /* 0x000fc8000c000000 */
[----:B------:R-:W-:-:S06]  /*0220*/  USEL UR4, UR4, 0x2, UP1 ;  /* 0x0000000204047887 */ /* 0x000fcc0008800000 */
[----:B------:R-:W-:Y:S01]  /*0230*/  IMAD.U32 R2, RZ, RZ, UR4 ;  /* 0x00000004ff027e24 */ /* 0x000fe2000f8e00ff */
[----:B0-----:R-:W-:-:S04]  /*0240*/  ISETP.NE.AND P0, PT, R3, RZ, PT ;  /* 0x000000ff0300720c */ /* 0x001fc80003f05270 */
[----:B------:R0:W-:Y:S09]  /*0250*/  STL [R1+0x7fc], R2 ;  /* 0x0007fc0201007387 */ /* 0x0001f20000100800 */
[----:B0-----:R-:W-:Y:S05]  /*0260*/  @P0 BRA `(.L_x_2) ;  /* 0x00000000009c0947 */ /* 0x001fea0003800000 */
[----:B------:R-:W-:Y:S01]  /*0270*/  ELECT P0, URZ, PT ;  /* 0x00000000003f782f */ /* 0x000fe20003800000 */
[----:B------:R-:W-:-:S12]  /*0280*/  BSSY B0, `(.L_x_2) ;  /* 0x0000025000007945 */ /* 0x000fd80003800000 */
[----:B------:R-:W-:Y:S05]  /*0290*/  @!P0 BRA `(.L_x_3) ;  /* 0x00000000008c8947 */ /* 0x000fea0003800000 */
[----:B------:R-:W0:Y:S01]  /*02a0*/  S2UR UR9, SR_CgaCtaId ;  /* 0x00000000000979c3 */ /* 0x000e220000008800 */
[----:B------:R-:W-:Y:S01]  /*02b0*/  UMOV UR4, 0x400 ;  /* 0x0000040000047882 */ /* 0x000fe20000000000 */
[----:B------:R-:W-:Y:S01]  /*02c0*/  UMOV UR5, 0x1 ;  /* 0x0000000100057882 */ /* 0x000fe20000000000 */
[----:B------:R-:W-:Y:S02]  /*02d0*/  UMOV UR6, 0x4 ;  /* 0x0000000400067882 */ /* 0x000fe40000000000 */
[----:B------:R-:W-:-:S04]  /*02e0*/  UIADD3 UR6, -UR6, 0x100000, URZ ;  /* 0x0010000006067890 */ /* 0x000fc8000fffe13f */
[----:B------:R-:W-:Y:S02]  /*02f0*/  USHF.L.U32 UR7, UR6, 0xb, URZ ;  /* 0x0000000b06077899 */ /* 0x000fe4000800063f */
[----:B------:R-:W-:Y:S02]  /*0300*/  USHF.L.U32 UR6, UR6, 0x1, URZ ;  /* 0x0000000106067899 */ /* 0x000fe4000800063f */
[----:B0-----:R-:W-:Y:S02]  /*0310*/  ULEA UR9, UR9, UR4, 0x18 ;  /* 0x0000000409097291 */ /* 0x001fe4000f8ec03f */
[----:B------:R-:W-:-:S04]  /*0320*/  UIADD3 UR4, -UR5, 0x100000, URZ ;  /* 0x0010000005047890 */ /* 0x000fc8000fffe13f */
[----:B------:R-:W-:Y:S02]  /*0330*/  USHF.L.U32 UR5, UR4, 0xb, URZ ;  /* 0x0000000b04057899 */ /* 0x000fe4000800063f */
[----:B------:R-:W-:Y:S01]  /*0340*/  USHF.L.U32 UR4, UR4, 0x1, URZ ;  /* 0x0000000104047899 */ /* 0x000fe2000800063f */
[----:B------:R-:W0:Y:S11]  /*0350*/  FENCE.VIEW.ASYNC.S ;  /* 0x00000000000073c6 */ /* 0x000e360000000000 */
[----:B0-----:R0:W1:Y:S01]  /*0360*/  SYNCS.EXCH.64 URZ, [UR9], UR4 ;  /* 0x00000004093f75b2 */ /* 0x0010620008000100 */
[----:B------:R0:W2:Y:S01]  /*0370*/  SYNCS.EXCH.64 URZ, [UR9+0x58], UR6 ;  /* 0x00005806093f75b2 */ /* 0x0000a20008000100 */
[----:B------:R0:W3:Y:S01]  /*0380*/  SYNCS.EXCH.64 URZ, [UR9+0x8], UR4 ;  /* 0x00000804093f75b2 */ /* 0x0000e20008000100 */
[----:B------:R0:W4:Y:S01]  /*0390*/  SYNCS.EXCH.64 URZ, [UR9+0x60], UR6 ;  /* 0x00006006093f75b2 */ /* 0x0001220008000100 */
[----:B------:R0:W0:Y:S01]  /*03a0*/  SYNCS.EXCH.64 URZ, [UR9+0x10], UR4 ;  /* 0x00001004093f75b2 */ /* 0x0000220008000100 */
        /* <DEDUP_REMOVED lines=17> */
[----:B------:R-:W-:Y:S01]  /*04c0*/  NOP ;  /* 0x0000000000007918 */ /* 0x000fe20000000000 */
.L_x_3:
[----:B0-----:R-:W-:Y:S05]  /*04d0*/  BSYNC B0 ;  /* 0x0000000000007941 */ /* 0x001fea0003800000 */
.L_x_2:
[----:B------:R-:W-:Y:S01]  /*04e0*/  SHF.R.S32.HI R2, RZ, 0x1f, R4 ;  /* 0x0000001fff027819 */ /* 0x000fe20000011404 */
[----:B------:R-:W0:Y:S01]  /*04f0*/  SHFL.IDX PT, R0, R0, RZ, 0x1f ;  /* 0x00001fff00007589 */ /* 0x000e2200000e0000 */
[----:B------:R-:W5:Y:S01]  /*0500*/  S2UR UR9, SR_CTAID.X ;  /* 0x00000000000979c3 */ /* 0x000f620000002500 */
[----:B------:R-:W-:Y:S02]  /*0510*/  ELECT P0, URZ, PT ;  /* 0x00000000003f782f */ /* 0x000fe40003800000 */
[----:B------:R-:W-:Y:S01]  /*0520*/  LEA.HI R2, R2, R4, RZ, 0x7 ;  /* 0x0000000402027211 */ /* 0x000fe200078f38ff */
[----:B------:R-:W-:Y:S01]  /*0530*/  ULDC UR4, c[0x0][0x150] ;  /* 0x0000540000047ab9 */ /* 0x000fe20000000800 */
[----:B------:R-:W-:Y:S01]  /*0540*/  SHF.R.S32.HI R6, RZ, 0x1f, R3 ;  /* 0x0000001fff067819 */ /* 0x000fe20000011403 */
[----:B------:R-:W-:Y:S01]  /*0550*/  NOP ;  /* 0x0000000000007918 */ /* 0x000fe20000000000 */
[----:B------:R-:W-:Y:S01]  /*0560*/  LOP3.LUT R2, R2, 0xffffff80, RZ, 0xc0, !PT ;  /* 0xffffff8002027812 */ /* 0x000fe200078ec0ff */
[----:B------:R-:W-:Y:S01]  /*0570*/  NOP ;  /* 0x0000000000007918 */ /* 0x000fe20000000000 */
[----:B------:R-:W-:Y:S01]  /*0580*/  LEA.HI R6, R6, R3, RZ, 0x2 ;  /* 0x0000000306067211 */ /* 0x000fe200078f10ff */
[----:B------:R-:W1:Y:S02]  /*0590*/  LDC R8, c[0x0][0x144] ;  /* 0x00005100ff087b82 */ /* 0x000e640000000800 */
[----:B------:R-:W-:Y:S01]  /*05a0*/  IMAD.IADD R4, R4, 0x1, -R2 ;  /* 0x0000000104047824 */ /* 0x000fe200078e0a02 */
[----:B------:R-:W-:Y:S01]  /*05b0*/  LOP3.LUT R6, R6, 0x3ffffffc, RZ, 0xc0, !PT ;  /* 0x3ffffffc06067812 */ /* 0x000fe200078ec0ff */
[----:B------:R-:W2:Y:S03]  /*05c0*/  S2R R2, SR_CTAID.Y ;  /* 0x0000000000027919 */ /* 0x000ea60000002600 */
[----:B------:R-:W-:Y:S01]  /*05d0*/  SHF.R.S32.HI R5, RZ, 0x1f, R4 ;  /* 0x0000001fff057819 */ /* 0x000fe20000011404 */
[----:B------:R-:W-:Y:S01]  /*05e0*/  IMAD.IADD R6, R3, 0x1, -R6 ;  /* 0x0000000103067824 */ /* 0x000fe200078e0a06 */
[----:B------:R-:W3:Y:S02]  /*05f0*/  LDC R13, c[0x0][0x148] ;  /* 0x00005200ff0d7b82 */ /* 0x000ee40000000800 */
[----:B------:R-:W-:-:S02]  /*0600*/  LEA.HI R5, R5, R4, RZ, 0x3 ;  /* 0x0000000405057211 */ /* 0x000fc400078f18ff */
[----:B0-----:R-:W-:Y:S02]  /*0610*/  ISETP.NE.OR P0, PT, R0, RZ, !P0 ;  /* 0x000000ff0000720c */ /* 0x001fe40004705670 */
[--C-:B------:R-:W-:Y:S02]  /*0620*/  SHF.R.S32.HI R0, RZ, 0x3, R5.reuse ;  /* 0x00000003ff007819 */ /* 0x100fe40000011405 */
[----:B------:R-:W-:Y:S02]  /*0630*/  SHF.R.S32.HI R5, RZ, 0x1f, R5 ;  /* 0x0000001fff057819 */ /* 0x000fe40000011405 */
[----:B-----5:R-:W-:Y:S02]  /*0640*/  I2FP.F32.U32 R7, UR9 ;  /* 0x0000000900077c45 */ /* 0x020fe40008201000 */
[----:B------:R-:W-:-:S03]  /*0650*/  LEA.HI R5, R5, R0, RZ, 0x2 ;  /* 0x0000000005057211 */ /* 0x000fc600078f10ff */
[----:B------:R-:W-:Y:S01]  /*0660*/  FMUL R7, R7, UR4 ;  /* 0x0000000407077c20 */ /* 0x000fe20008400000 */
[----:B------:R-:W-:Y:S01]  /*0670*/  LOP3.LUT R5, R5, 0xfffffffc, RZ, 0xc0, !PT ;  /* 0xfffffffc05057812 */ /* 0x000fe200078ec0ff */
[----:B------:R-:W-:Y:S01]  /*0680*/  VOTEU.ALL UP0, P0 ;  /* 0x00000000003f7886 */ /* 0x000fe20000000000 */
[----:B------:R-:W-:Y:S01]  /*0690*/  ULDC UR4, c[0x0][0x154] ;  /* 0x0000550000047ab9 */ /* 0x000fe20000000800 */
[----:B------:R-:W-:Y:S02]  /*06a0*/  VOTEU.ALL UP1, P0 ;  /* 0x00000000003f7886 */ /* 0x000fe40000020000 */
[----:B------:R-:W0:Y:S01]  /*06b0*/  F2I.U32.TRUNC.NTZ R7, R7 ;  /* 0x0000000700077305 */ /* 0x000e22000020f000 */
[----:B------:R-:W-:Y:S01]  /*06c0*/  IMAD.IADD R5, R0, 0x1, -R5 ;  /* 0x0000000100057824 */ /* 0x000fe200078e0a05 */
[----:B------:R-:W5:Y:S01]  /*06d0*/  @!UP0 S2UR UR7, SR_CgaCtaId ;  /* 0x00000000000789c3 */ /* 0x000f620000008800 */
[----:B------:R-:W-:Y:S02]  /*06e0*/  @!UP0 UMOV UR6, 0x400 ;  /* 0x0000040000068882 */ /* 0x000fe40000000000 */
[----:B------:R-:W-:Y:S01]  /*06f0*/  IMAD R5, R6, 0x4, R5 ;  /* 0x0000000406057824 */ /* 0x000fe200078e0205 */
[----:B--2---:R-:W-:-:S04]  /*0700*/  I2FP.F32.U32 R9, R2 ;  /* 0x0000000200097245 */ /* 0x004fc80000201000 */
[----:B------:R-:W-:Y:S01]  /*0710*/  LEA.HI R0, R5, R5, RZ, 0x1 ;  /* 0x0000000505007211 */ /* 0x000fe200078f08ff */
[----:B------:R-:W-:Y:S01]  /*0720*/  FMUL R9, R9, UR4 ;  /* 0x0000000409097c20 */ /* 0x000fe20008400000 */
[----:B------:R-:W-:Y:S02]  /*0730*/  UMOV UR4, 0x20 ;  /* 0x0000002000047882 */ /* 0x000fe40000000000 */
[----:B------:R-:W-:Y:S01]  /*0740*/  LOP3.LUT R6, R0, 0xfffffffe, RZ, 0xc0, !PT ;  /* 0xfffffffe00067812 */ /* 0x000fe200078ec0ff */
[----:B0-----:R-:W-:Y:S01]  /*0750*/  IMAD.MOV R11, RZ, RZ, -R7 ;  /* 0x000000ffff0b7224 */ /* 0x001fe200078e0a07 */
[----:B------:R-:W-:-:S04]  /*0760*/  @!UP0 UIADD3 UR4, -UR4, 0x100000, URZ ;  /* 0x0010000004048890 */ /* 0x000fc8000fffe13f */
[----:B------:R-:W-:Y:S02]  /*0770*/  @!UP0 USHF.L.U32 UR5, UR4, 0xb, URZ ;  /* 0x0000000b04058899 */ /* 0x000fe4000800063f */
[----:B------:R-:W-:Y:S01]  /*0780*/  @!UP0 USHF.L.U32 UR4, UR4, 0x1, URZ ;  /* 0x0000000104048899 */ /* 0x000fe2000800063f */
[----:B------:R-:W0:Y:S01]  /*0790*/  F2I.U32.TRUNC.NTZ R9, R9 ;  /* 0x0000000900097305 */ /* 0x000e22000020f000 */
[----:B-1----:R-:W-:Y:S02]  /*07a0*/  IMAD R0, R8, R11, UR9 ;  /* 0x0000000908007e24 */ /* 0x002fe4000f8e020b */
[C---:B------:R-:W-:Y:S02]  /*07b0*/  IMAD.IADD R7, R5.reuse, 0x1, -R6 ;  /* 0x0000000105077824 */ /* 0x040fe400078e0a06 */
[----:B------:R-:W-:-:S03]  /*07c0*/  IMAD.SHL.U32 R6, R5, 0x4, RZ ;  /* 0x0000000405067824 */ /* 0x000fc600078e00ff */
[----:B------:R-:W-:Y:S01]  /*07d0*/  ISETP.NE.AND P2, PT, R7, R0, PT ;  /* 0x000000000700720c */ /* 0x000fe20003f45270 */
[----:B-----5:R-:W-:Y:S01]  /*07e0*/  @!UP0 ULEA UR6, UR7, UR6, 0x18 ;  /* 0x0000000607068291 */ /* 0x020fe2000f8ec03f */
[----:B------:R-:W-:Y:S01]  /*07f0*/  LOP3.LUT R10, R5, 0xc, R6, 0x78, !PT ;  /* 0x0000000c050a7812 */ /* 0x000fe200078e7806 */
[----:B------:R-:W1:Y:S01]  /*0800*/  LDC R7, c[0x0][0x140] ;  /* 0x00005000ff077b82 */ /* 0x000e620000000800 */
[----:B------:R-:W-:Y:S01]  /*0810*/  VOTEU.ALL UP0, P0 ;  /* 0x00000000003f7886 */ /* 0x000fe20000000000 */
[----:B------:R-:W-:Y:S01]  /*0820*/  LOP3.LUT P0, RZ, R4, 0x7, RZ, 0xc0, !PT ;  /* 0x0000000704ff7812 */ /* 0x000fe2000780c0ff */
[----:B0-----:R-:W-:Y:S01]  /*0830*/  IMAD.MOV R14, RZ, RZ, -R9 ;  /* 0x000000ffff0e7224 */ /* 0x001fe200078e0a09 */
[----:B------:R0:W-:Y:S01]  /*0840*/  STL [R1+0x7f8], R10 ;  /* 0x0007f80a01007387 */ /* 0x0001e20000100800 */
[----:B------:R-:W-:Y:S01]  /*0850*/  IMAD.MOV.U32 R4, RZ, RZ, 0x1 ;  /* 0x00000001ff047424 */ /* 0x000fe200078e00ff */
[----:B------:R-:W-:Y:S01]  /*0860*/  ISETP.LT.U32.AND P0, PT, R10, 0x2, !P0 ;  /* 0x000000020a00780c */ /* 0x000fe20004701070 */
[----:B---3--:R-:W-:-:S03]  /*0870*/  IMAD R6, R13, R14, R2 ;  /* 0x0000000e0d067224 */ /* 0x008fc600078e0202 */
[----:B------:R-:W-:Y:S01]  /*0880*/  @P2 LEA.HI R5, R10, R10, RZ, 0x1 ;  /* 0x0000000a0a052211 */ /* 0x000fe200078f08ff */
[----:B------:R-:W2:Y:S02]  /*0890*/  FENCE.VIEW.ASYNC.S ;  /* 0x00000000000073c6 */ /* 0x000ea40000000000 */
[----:B--2---:R0:W2:Y:S01]  /*08a0*/  @!UP0 SYNCS.EXCH.64 URZ, [UR6+0xc0], UR4 ;  /* 0x0000c004063f85b2 */ /* 0x0040a20008000100 */
[----:B------:R-:W-:-:S04]  /*08b0*/  @P2 SHF.R.S32.HI R5, RZ, 0x1, R5 ;  /* 0x00000001ff052819 */ /* 0x000fc80000011405 */
[----:B------:R-:W-:Y:S02]  /*08c0*/  @P2 ISETP.NE.AND P3, PT, R5, R6, PT ;  /* 0x000000060500220c */ /* 0x000fe40003f65270 */
[----:B------:R-:W-:Y:S02]  /*08d0*/  SEL R5, RZ, 0x1, !P0 ;  /* 0x00000001ff057807 */ /* 0x000fe40004000000 */
[----:B------:R-:W-:Y:S02]  /*08e0*/  @P2 SEL R4, RZ, 0x1, P3 ;  /* 0x00000001ff042807 */ /* 0x000fe40001800000 */
[----:B-1----:R-:W-:Y:S02]  /*08f0*/  ISETP.EQ.U32.AND P4, PT, R7, 0x1, PT ;  /* 0x000000010700780c */ /* 0x002fe40003f82070 */
[----:B------:R-:W-:Y:S01]  /*0900*/  LOP3.LUT R4, R4, R5, RZ, 0xc0, !PT ;  /* 0x0000000504047212 */ /* 0x000fe200078ec0ff */
[----:B------:R0:W1:Y:S01]  /*0910*/  @!UP1 SYNCS.EXCH.64 URZ, [UR6+0xc8], UR4 ;  /* 0x0000c804063f95b2 */ /* 0x0000620008000100 */
[----:B------:R-:W-:-:S03]  /*0920*/  NOP ;  /* 0x0000000000007918 */ /* 0x000fc60000000000 */
[----:B------:R0:W-:Y:S06]  /*0930*/  STL [R1+0x7f0], R4 ;  /* 0x0007f00401007387 */ /* 0x0001ec0000100800 */
[----:B--2---:R-:W-:Y:S05]  /*0940*/  @!P4 BRA `(.L_x_4) ;  /* 0x000000000008c947 */ /* 0x004fea0003800000 */
[----:B-1--4-:R-:W-:Y:S01]  /*0950*/  UCGABAR_ARV ;  /* 0x00000000000079c7 */ /* 0x012fe20008000000 */
[----:B------:R-:W-:Y:S05]  /*0960*/  BRA `(.L_x_5) ;  /* 0x0000000000047947 */ /* 0x000fea0003800000 */
.L_x_4:
[----:B-1--4-:R-:W-:Y:S01]  /*0970*/  NOP ;  /* 0x0000000000007918 */ /* 0x012fe20000000000 */
.L_x_5:
[----:B0-----:R-:W0:Y:S01]  /*0980*/  LDC R4, c[0x0][0x65c] ;  /* 0x00019700ff047b82 */ /* 0x001e220000000800 */
[----:B------:R-:W-:Y:S01]  /*0990*/  IMAD.MOV.U32 R5, RZ, RZ, RZ ;  /* 0x000000ffff057224 */ /* 0x000fe200078e00ff */
[----:B------:R-:W-:Y:S02]  /*09a0*/  LOP3.LUT R12, R12, 0xfffffffd, RZ, 0xc0, !PT ;  /* 0xfffffffd0c0c7812 */ /* 0x000fe400078ec0ff */
[----:B0-----:R-:W-:Y:S01]  /*09b0*/  ISETP.NE.AND P2, PT, R4, 0x1, PT ;  /* 0x000000010400780c */ /* 0x001fe20003f45270 */
[----:B------:R-:W-:-:S12]  /*09c0*/  IMAD.U32 R4, RZ, RZ, UR9 ;  /* 0x00000009ff047e24 */ /* 0x000fd8000f8e00ff */
[----:B------:R-:W0:Y:S01]  /*09d0*/  @P2 LDC R7, c[0x0][0x10] ;  /* 0x00000400ff072b82 */ /* 0x000e220000000800 */
[----:B------:R-:W-:Y:S01]  /*09e0*/  @P2 IMAD.MOV.U32 R3, RZ, RZ, RZ ;  /* 0x000000ffff032224 */ /* 0x000fe200078e00ff */
[----:B------:R-:W-:Y:S01]  /*09f0*/  @P2 LOP3.LUT R12, R12, 0x2, RZ, 0xfc, !PT ;  /* 0x000000020c0c2812 */ /* 0x000fe200078efcff */
[----:B------:R-:W-:-:S05]  /*0a00*/  @P2 IMAD.MOV.U32 R11, RZ, RZ, RZ ;  /* 0x000000ffff0b2224 */ /* 0x000fca00078e00ff */
[----:B------:R-:W1:Y:S01]  /*0a10*/  @!P2 LDC R9, c[0x0][0xc] ;  /* 0x00000300ff09ab82 */ /* 0x000e620000000800 */
[----:B0-----:R-:W-:-:S04]  /*0a20*/  @P2 IMAD.WIDE.U32 R6, R7, UR9, R2 ;  /* 0x0000000907062c25 */ /* 0x001fc8000f8e0002 */
[----:B------:R-:W-:Y:S02]  /*0a30*/  @P2 IMAD.MOV.U32 R15, RZ, RZ, R6 ;  /* 0x000000ffff0f2224 */ /* 0x000fe400078e0006 */
[----:B------:R-:W-:Y:S02]  /*0a40*/  @P2 IMAD.IADD R21, R7, 0x1, R11 ;  /* 0x0000000107152824 */ /* 0x000fe400078e020b */
[----:B-1----:R-:W-:-:S04]  /*0a50*/  @!P2 IMAD.WIDE.U32 R4, R2, R9, R4 ;  /* 0x000000090204a225 */ /* 0x002fc800078e0004 */
[----:B------:R-:W-:Y:S02]  /*0a60*/  @!P2 IMAD.MOV.U32 R15, RZ, RZ, R4 ;  /* 0x000000ffff0fa224 */ /* 0x000fe400078e0004 */
[----:B------:R-:W-:-:S03]  /*0a70*/  @!P2 IMAD.MOV.U32 R21, RZ, RZ, R5 ;  /* 0x000000ffff15a224 */ /* 0x000fc600078e0005 */
[----:B------:R0:W-:Y:S04]  /*0a80*/  STL [R1+0x804], R15 ;  /* 0x0008040f01007387 */ /* 0x0001e80000100800 */
[----:B------:R0:W-:Y:S01]  /*0a90*/  STL [R1+0x800], R21 ;  /* 0x0008001501007387 */ /* 0x0001e20000100800 */
[----:B------:R-:W-:Y:S05]  /*0aa0*/  @!P4 BRA `(.L_x_6) ;  /* 0x00000000000cc947 */ /* 0x000fea0003800000 */
[----:B------:R-:W-:Y:S01]  /*0ab0*/  UCGABAR_WAIT ;  /* 0x0000000000007dc7 */ /* 0x000fe20008000000 */
[----:B------:R-:W-:Y:S01]  /*0ac0*/  CCTL.IVALL ;  /* 0x00000000ff00798f */ /* 0x000fe20002000000 */
[----:B------:R-:W-:Y:S05]  /*0ad0*/  BRA `(.L_x_7) ;  /* 0x0000000000047947 */ /* 0x000fea0003800000 */
.L_x_6:
[----:B------:R-:W-:Y:S06]  /*0ae0*/  BAR.SYNC.DEFER_BLOCKING 0x0 ;  /* 0x0000000000007b1d */ /* 0x000fec0000010000 */
.L_x_7:
[----:B------:R-:W-:Y:S05]  /*0af0*/  @!P1 BRA `(.L_x_8) ;  /* 0x000003e4006c9947 */ /* 0x000fea0003800000 */
[----:B------:R-:W-:-:S06]  /*0b00*/  UISETP.GT.U32.AND UP0, UPT, UR10, 0x1, UPT ;  /* 0x000000010a00788c */ /* 0x000fcc000bf04070 */
[----:B------:R-:W-:-:S13]  /*0b10*/  PLOP3.LUT P0, PT, PT, PT, UP0, 0x80, 0x0 ;  /* 0x000000000000781c */ /* 0x000fda0003f0f008 */
[----:B------:R-:W-:Y:S05]  /*0b20*/  @P0 EXIT ;  /* 0x000000000000094d */ /* 0x000fea0003800000 */
[----:B------:R-:W-:Y:S01]  /*0b30*/  IMAD.MOV.U32 R5, RZ, RZ, -0x1 ;  /* 0xffffffffff057424 */ /* 0x000fe200078e00ff */
[----:B------:R-:W-:Y:S01]  /*0b40*/  ULDC.64 UR4, c[0x0][0x650] ;  /* 0x0001940000047ab9 */ /* 0x000fe20000000a00 */
[----:B------:R-:W-:Y:S01]  /*0b50*/  IMAD.MOV.U32 R6, RZ, RZ, -0x1 ;  /* 0xffffffffff067424 */ /* 0x000fe200078e00ff */
[----:B------:R-:W-:Y:S01]  /*0b60*/  ISETP.GE.U32.AND P0, PT, R15, UR4, PT ;  /* 0x000000040f007c0c */ /* 0x000fe2000bf06070 */
[----:B------:R-:W-:Y:S01]  /*0b70*/  UMOV UR4, 0xffffffff ;  /* 0xffffffff00047882 */ /* 0x000fe20000000000 */
[----:B------:R1:W-:Y:S01]  /*0b80*/  STL [R1+0x7e8], R5 ;  /* 0x0007e80501007387 */ /* 0x0003e20000100800 */
[----:B------:R-:W-:Y:S02]  /*0b90*/  PRMT R4, RZ, 0x7610, R4 ;  /* 0x00007610ff047816 */ /* 0x000fe40000000004 */
[----:B------:R-:W-:Y:S01]  /*0ba0*/  ISETP.GE.U32.AND.EX P0, PT, R21, UR5, PT, P0 ;  /* 0x0000000515007c0c */ /* 0x000fe2000bf06100 */
[----:B------:R2:W-:Y:S01]  /*0bb0*/  STL [R1+0x7ec], R6 ;  /* 0x0007ec0601007387 */ /* 0x0005e20000100800 */
[----:B-1----:R-:W-:-:S05]  /*0bc0*/  IMAD.U32 R5, RZ, RZ, UR4 ;  /* 0x00000004ff057e24 */ /* 0x002fca000f8e00ff */
[----:B------:R2:W-:Y:S06]  /*0bd0*/  STL [R1+0x7e4], R5 ;  /* 0x0007e40501007387 */ /* 0x0005ec0000100800 */
[----:B------:R-:W-:Y:S05]  /*0be0*/  @P0 BRA `(.L_x_9) ;  /* 0x0000000400400947 */ /* 0x000fea0003800000 */
[----:B------:R-:W1:Y:S01]  /*0bf0*/  LDC.64 R16, c[0x0][0x628] ;  /* 0x00018a00ff107b82 */ /* 0x000e620000000a00 */
[----:B------:R-:W-:Y:S02]  /*0c00*/  IMAD.MOV.U32 R4, RZ, RZ, R15 ;  /* 0x000000ffff047224 */ /* 0x000fe400078e000f */
[----:B--2---:R-:W-:-:S05]  /*0c10*/  IMAD.MOV.U32 R5, RZ, RZ, R21 ;  /* 0x000000ffff057224 */ /* 0x004fca00078e0015 */
[----:B------:R-:W2:Y:S08]  /*0c20*/  LDC R10, c[0x0][0x630] ;  /* 0x00018c00ff0a7b82 */ /* 0x000eb00000000800 */
[----:B------:R-:W3:Y:S01]  /*0c30*/  LDC.64 R18, c[0x0][0x620] ;  /* 0x00018800ff127b82 */ /* 0x000ee20000000a00 */
[----:B-1----:R-:W-:-:S04]  /*0c40*/  ISETP.NE.U32.AND P0, PT, R16, RZ, PT ;  /* 0x000000ff1000720c */ /* 0x002fc80003f05070 */
[----:B------:R-:W-:-:S13]  /*0c50*/  ISETP.NE.AND.EX P0, PT, R17, RZ, PT, P0 ;  /* 0x000000ff1100720c */ /* 0x000fda0003f05300 */
[----:B--23--:R-:W-:Y:S05]  /*0c60*/  @!P0 BRA `(.L_x_10) ;  /* 0x0000000000288947 */ /* 0x00cfea0003800000 */
[----:B------:R-:W1:Y:S02]  /*0c70*/  LDC R9, c[0x0][0x634] ;  /* 0x00018d00ff097b82 */ /* 0x000e640000000800 */
[----:B-1----:R-:W-:-:S05]  /*0c80*/  IADD3 R9, P0, R15, R9, RZ ;  /* 0x000000090f097210 */ /* 0x002fca0007f1e0ff */
[----:B------:R-:W-:-:S04]  /*0c90*/  IMAD.X R11, RZ, RZ, R21, P0 ;  /* 0x000000ffff0b7224 */ /* 0x000fc800000e0615 */
[----:B------:R-:W-:-:S04]  /*0ca0*/  IMAD.WIDE.U32 R4, R11, R16, RZ ;  /* 0x000000100b047225 */ /* 0x000fc800078e00ff */
[----:B------:R-:W-:-:S04]  /*0cb0*/  IMAD.WIDE.U32 R6, P0, R9, R17, R4 ;  /* 0x0000001109067225 */ /* 0x000fc80007800004 */
[----:B------:R-:W-:-:S04]  /*0cc0*/  IMAD.WIDE.U32 R4, R9, R16, RZ ;  /* 0x0000001009047225 */ /* 0x000fc800078e00ff */
[----:B------:R-:W-:Y:S01]  /*0cd0*/  IMAD.X R9, RZ, RZ, RZ, P0 ;  /* 0x000000ffff097224 */ /* 0x000fe200000e06ff */
[----:B------:R-:W-:Y:S01]  /*0ce0*/  IADD3 RZ, P0, R5, R6, RZ ;  /* 0x0000000605ff7210 */ /* 0x000fe20007f1e0ff */
[----:B------:R-:W-:-:S04]  /*0cf0*/  IMAD.MOV.U32 R8, RZ, RZ, R7 ;  /* 0x000000ffff087224 */ /* 0x000fc800078e0007 */
[----:B------:R-:W-:-:S08]  /*0d00*/  IMAD.WIDE.U32.X R4, R11, R17, R8, P0 ;  /* 0x000000110b047225 */ /* 0x000fd000000e0408 */
.L_x_10:
[----:B------:R-:W1:Y:S01]  /*0d10*/  LDC.64 R22, c[0x0][0x640] ;  /* 0x00019000ff167b82 */ /* 0x000e620000000a00 */
[-C--:B------:R-:W-:Y:S01]  /*0d20*/  SHF.R.U64 R24, R4, R10.reuse, R5 ;  /* 0x0000000a04187219 */ /* 0x080fe20000001205 */
[----:B------:R-:W-:Y:S01]  /*0d30*/  IMAD.MOV.U32 R4, RZ, RZ, R15 ;  /* 0x000000ffff047224 */ /* 0x000fe200078e000f */
[----:B------:R-:W-:Y:S01]  /*0d40*/  SHF.R.U32.HI R3, RZ, R10, R5 ;  /* 0x0000000aff037219 */ /* 0x000fe20000011605 */
[----:B------:R-:W-:Y:S01]  /*0d50*/  IMAD.MOV.U32 R5, RZ, RZ, R21 ;  /* 0x000000ffff057224 */ /* 0x000fe200078e0015 */
[----:B------:R-:W-:Y:S01]  /*0d60*/  IADD3 R7, P0, RZ, -R24, RZ ;  /* 0x80000018ff077210 */ /* 0x000fe20007f1e0ff */
[----:B0-----:R-:W-:Y:S02]  /*0d70*/  IMAD R21, R13, R14, R2 ;  /* 0x0000000e0d157224 */ /* 0x001fe400078e0202 */
[----:B------:R-:W0:Y:S01]  /*0d80*/  LDC R8, c[0x0][0x618] ;  /* 0x00018600ff087b82 */ /* 0x000e220000000800 */
[----:B------:R-:W-:Y:S02]  /*0d90*/  IMAD.MOV.U32 R13, RZ, RZ, 0x1 ;  /* 0x00000001ff0d7424 */ /* 0x000fe400078e00ff */
[----:B------:R-:W-:-:S02]  /*0da0*/  IMAD.X R3, RZ, RZ, ~R3, P0 ;  /* 0x000000ffff037224 */ /* 0x000fc400000e0e03 */
[----:B------:R-:W-:-:S03]  /*0db0*/  IMAD.WIDE.U32 R4, R7, R18, R4 ;  /* 0x0000001207047225 */ /* 0x000fc600078e0004 */
[----:B------:R-:W2:Y:S01]  /*0dc0*/  LDC R16, c[0x0][0x608] ;  /* 0x00018200ff107b82 */ /* 0x000ea20000000800 */
[----:B------:R-:W-:-:S04]  /*0dd0*/  IMAD R6, R3, R18, RZ ;  /* 0x0000001203067224 */ /* 0x000fc800078e02ff */
[----:B------:R-:W-:-:S03]  /*0de0*/  IMAD R3, R7, R19, R6 ;  /* 0x0000001307037224 */ /* 0x000fc600078e0206 */
[----:B------:R-:W3:Y:S01]  /*0df0*/  LDC R20, c[0x0][0x658] ;  /* 0x00019600ff147b82 */ /* 0x000ee20000000800 */
[----:B------:R-:W-:Y:S01]  /*0e00*/  IMAD.IADD R3, R5, 0x1, R3 ;  /* 0x0000000105037824 */ /* 0x000fe200078e0203 */
[----:B-1----:R-:W-:Y:S01]  /*0e10*/  ISETP.NE.U32.AND P0, PT, R22, RZ, PT ;  /* 0x000000ff1600720c */ /* 0x002fe20003f05070 */
[----:B------:R-:W-:-:S03]  /*0e20*/  IMAD.MOV.U32 R5, RZ, RZ, -0x1 ;  /* 0xffffffffff057424 */ /* 0x000fc600078e00ff */
[----:B------:R-:W-:Y:S02]  /*0e30*/  ISETP.NE.AND.EX P0, PT, R23, RZ, PT, P0 ;  /* 0x000000ff1700720c */ /* 0x000fe40003f05300 */
[----:B------:R-:W1:Y:S01]  /*0e40*/  LDC R11, c[0x0][0x600] ;  /* 0x00018000ff0b7b82 */ /* 0x000e620000000800 */
[-CC-:B0-----:R-:W-:Y:S02]  /*0e50*/  SHF.R.U64 R10, R4, R8.reuse, R3.reuse ;  /* 0x00000008040a7219 */ /* 0x181fe40000001203 */
[----:B------:R-:W-:-:S05]  /*0e60*/  SHF.R.U32.HI R3, RZ, R8, R3 ;  /* 0x00000008ff037219 */ /* 0x000fca0000011603 */
[----:B------:R-:W0:Y:S01]  /*0e70*/  LDC R15, c[0x0][0x648] ;  /* 0x00019200ff0f7b82 */ /* 0x000e220000000800 */
[-CC-:B--2---:R-:W-:Y:S02]  /*0e80*/  SHF.R.U64 R19, R10, R16.reuse, R3.reuse ;  /* 0x000000100a137219 */ /* 0x184fe40000001203 */
[----:B------:R-:W-:-:S05]  /*0e90*/  SHF.R.U32.HI R3, RZ, R16, R3 ;  /* 0x00000010ff037219 */ /* 0x000fca0000011603 */
[----:B------:R-:W2:Y:S01]  /*0ea0*/  LDC R17, c[0x0][0x638] ;  /* 0x00018e00ff117b82 */ /* 0x000ea20000000800 */
[-C--:B---3--:R-:W-:Y:S02]  /*0eb0*/  SHF.L.U32 R2, R5, R20.reuse, RZ ;  /* 0x0000001405027219 */ /* 0x088fe400000006ff */
[--C-:B------:R-:W-:Y:S02]  /*0ec0*/  SHF.R.U64 R14, R19, R20, R3.reuse ;  /* 0x00000014130e7219 */ /* 0x100fe40000001203 */
[----:B------:R-:W-:Y:S02]  /*0ed0*/  LOP3.LUT R8, RZ, R2, RZ, 0x33, !PT ;  /* 0x00000002ff087212 */ /* 0x000fe400078e33ff */
[----:B------:R-:W-:Y:S01]  /*0ee0*/  SHF.R.U32.HI R3, RZ, R20, R3 ;  /* 0x00000014ff037219 */ /* 0x000fe20000011603 */
[----:B------:R-:W3:Y:S01]  /*0ef0*/  LDC R18, c[0x0][0x610] ;  /* 0x00018400ff127b82 */ /* 0x000ee20000000800 */
[----:B------:R-:W-:Y:S01]  /*0f00*/  IMAD.MOV.U32 R2, RZ, RZ, R14 ;  /* 0x000000ffff027224 */ /* 0x000fe200078e000e */
[----:B------:R-:W-:Y:S06]  /*0f10*/  @!P0 BRA `(.L_x_11) ;  /* 0x0000000000288947 */ /* 0x000fec0003800000 */
[----:B------:R-:W4:Y:S02]  /*0f20*/  LDC R7, c[0x0][0x64c] ;  /* 0x00019300ff077b82 */ /* 0x000f240000000800 */
[----:B----4-:R-:W-:-:S05]  /*0f30*/  IADD3 R7, P0, R14, R7, RZ ;  /* 0x000000070e077210 */ /* 0x010fca0007f1e0ff */
        /* <DEDUP_REMOVED lines=8> */
.L_x_11:
[----:B0-----:R-:W-:Y:S01]  /*0fc0*/  SHF.R.U64 R4, R2, R15, R3 ;  /* 0x0000000f02047219 */ /* 0x001fe20000001203 */
[----:B-1----:R-:W-:Y:S01]  /*0fd0*/  VIADD R5, R11, 0xffffffff ;  /* 0xffffffff0b057836 */ /* 0x002fe20000000000 */
[----:B------:R-:W-:Y:S02]  /*0fe0*/  SHF.L.U32 R2, R13, R20, RZ ;  /* 0x000000140d027219 */ /* 0x000fe400000006ff */
[----:B------:R-:W-:Y:S01]  /*0ff0*/  LOP3.LUT R3, R19, R8, RZ, 0xc0, !PT ;  /* 0x0000000813037212 */ /* 0x000fe200078ec0ff */
[----:B------:R-:W-:Y:S01]  /*1000*/  IMAD.MOV R6, RZ, RZ, -R4 ;  /* 0x000000ffff067224 */ /* 0x000fe200078e0a04 */
[----:B------:R-:W-:Y:S02]  /*1010*/  R2UR UR4, R24 ;  /* 0x00000000180472ca */ /* 0x000fe400000e0000 */
[----:B------:R-:W-:Y:S01]  /*1020*/  SEL R0, R0, R21, !P2 ;  /* 0x0000001500007207 */ /* 0x000fe20005000000 */
[----:B------:R-:W-:Y:S01]  /*1030*/  IMAD R3, R2, R4, R3 ;  /* 0x0000000402037224 */ /* 0x000fe200078e0203 */
[----:B------:R-:W-:Y:S01]  /*1040*/  LOP3.LUT R5, R10, R5, RZ, 0xc0, !PT ;  /* 0x000000050a057212 */ /* 0x000fe200078ec0ff */
[----:B--2---:R-:W-:-:S02]  /*1050*/  IMAD R2, R6, R17, R14 ;  /* 0x0000001106027224 */ /* 0x004fc400078e020e */
[----:B---3--:R-:W-:Y:S02]  /*1060*/  IMAD R0, R3, R18, R0 ;  /* 0x0000001203007224 */ /* 0x008fe400078e0200 */
[----:B------:R-:W-:Y:S02]  /*1070*/  IMAD R3, R2, R11, R5 ;  /* 0x0000000b02037224 */ /* 0x000fe400078e0205 */
[----:B------:R-:W-:Y:S02]  /*1080*/  IMAD.MOV.U32 R4, RZ, RZ, 0x1 ;  /* 0x00000001ff047424 */ /* 0x000fe400078e00ff */
[----:B------:R-:W-:Y:S01]  /*1090*/  IMAD.U32 R5, RZ, RZ, UR4 ;  /* 0x00000004ff057e24 */ /* 0x000fe2000f8e00ff */
[----:B------:R-:W-:Y:S02]  /*10a0*/  SEL R2, R3, R0, !P2 ;  /* 0x0000000003027207 */ /* 0x000fe40005000000 */
[----:B------:R-:W-:Y:S02]  /*10b0*/  SEL R0, R0, R3, !P2 ;  /* 0x0000000300007207 */ /* 0x000fe40005000000 */
[----:B------:R1:W-:Y:S04]  /*10c0*/  STL [R1+0x7e4], R5 ;  /* 0x0007e40501007387 */ /* 0x0003e80000100800 */
[----:B------:R1:W-:Y:S04]  /*10d0*/  STL [R1+0x7ec], R2 ;  /* 0x0007ec0201007387 */ /* 0x0003e80000100800 */
[----:B------:R1:W-:Y:S02]  /*10e0*/  STL [R1+0x7e8], R0 ;  /* 0x0007e80001007387 */ /* 0x0003e40000100800 */
.L_x_9:
[----:B------:R-:W-:-:S08]  /*10f0*/  NOP ;  /* 0x0000000000007918 */ /* 0x000fd00000000000 */
[----:B------:R-:W3:Y:S02]  /*1100*/  USETMAXREG.TRY_ALLOC.CTAPOOL UP0, 0xf0 ;  /* 0x000000f0000079c8 */ /* 0x000ee40008000600 */
[----:B---3--:R-:W-:-:S13]  /*1110*/  PLOP3.LUT P0, PT, PT, PT, UP0, 0x80, 0x0 ;  /* 0x000000000000781c */ /* 0x008fda0003f0f008 */
[----:B------:R-:W-:Y:S05]  /*1120*/  @!P0 BRA `(.L_x_9) ;  /* 0xfffffffc00f08947 */ /* 0x000fea000383ffff */
[----:B------:R-:W-:Y:S01]  /*1130*/  ULDC.64 UR4, c[0x0][0x598] ;  /* 0x0001660000047ab9 */ /* 0x000fe20000000a00 */
[----:B------:R-:W-:Y:S01]  /*1140*/  ULDC.64 UR6, c[0x0][0x208] ;  /* 0x0000820000067ab9 */ /* 0x000fe20000000a00 */
[----:B------:R-:W-:-:S04]  /*1150*/  ISETP.NE.U32.AND P0, PT, RZ, UR4, PT ;  /* 0x00000004ff007c0c */ /* 0x000fc8000bf05070 */
[----:B------:R-:W-:-:S13]  /*1160*/  ISETP.NE.AND.EX P0, PT, RZ, UR5, PT, P0 ;  /* 0x00000005ff007c0c */ /* 0x000fda000bf05300 */
[----:B------:R-:W-:Y:S05]  /*1170*/  @!P0 BRA `(.L_x_12) ;  /* 0x0000000000208947 */ /* 0x000fea0003800000 */
[----:B-1----:R-:W1:Y:S02]  /*1180*/  LDC.64 R2, c[0x0][0x598] ;  /* 0x00016600ff027b82 */ /* 0x002e640000000a00 */
[----:B-1----:R-:W3:Y:S02]  /*1190*/  LDG.E.64 R2, desc[UR6][R2.64] ;  /* 0x0000000602027981 */ /* 0x002ee4000c1e1b00 */
[----:B---3--:R-:W-:-:S04]  /*11a0*/  ISETP.NE.U32.AND P0, PT, R2, RZ, PT ;  /* 0x000000ff0200720c */ /* 0x008fc80003f05070 */
[----:B------:R-:W-:-:S13]  /*11b0*/  ISETP.NE.AND.EX P0, PT, R3, RZ, PT, P0 ;  /* 0x000000ff0300720c */ /* 0x000fda0003f05300 */
[----:B------:R-:W-:Y:S05]  /*11c0*/  @!P0 BRA `(.L_x_12) ;  /* 0x00000000000c8947 */ /* 0x000fea0003800000 */
[----:B------:R-:W3:Y:S02]  /*11d0*/  LD.E R2, desc[UR6][R2.64] ;  /* 0x0000000602027980 */ /* 0x000ee4000c101900 */
[----:B---3--:R-:W-:Y:S01]  /*11e0*/  R2UR UR4, R2 ;  /* 0x00000000020472ca */ /* 0x008fe200000e0000 */
[----:B------:R-:W-:-:S14]  /*11f0*/  BRA `(.L_x_13) ;  /* 0x0000000000247947 */ /* 0x000fdc0003800000 */
.L_x_12:
[----:B------:R-:W-:Y:S02]  /*1200*/  ULDC.64 UR4, c[0x0][0x588] ;  /* 0x0001620000047ab9 */ /* 0x000fe40000000a00 */
[----:B------:R-:W-:-:S04]  /*1210*/  ISETP.NE.U32.AND P0, PT, RZ, UR4, PT ;  /* 0x00000004ff007c0c */ /* 0x000fc8000bf05070 */
[----:B------:R-:W-:-:S13]  /*1220*/  ISETP.NE.AND.EX P0, PT, RZ, UR5, PT, P0 ;  /* 0x00000005ff007c0c */ /* 0x000fda000bf05300 */
[----:B------:R-:W-:Y:S05]  /*1230*/  @!P0 BRA `(.L_x_14) ;  /* 0x0000000000108947 */ /* 0x000fea0003800000 */
[----:B-1----:R-:W1:Y:S02]  /*1240*/  LDC.64 R2, c[0x0][0x588] ;  /* 0x00016200ff027b82 */ /* 0x002e640000000a00 */
[----:B-1----:R-:W3:Y:S02]  /*1250*/  LDG.E R2, desc[UR6][R2.64] ;  /* 0x0000000602027981 */ /* 0x002ee4000c1e1900 */
[----:B---3--:R-:W-:Y:S01]  /*1260*/  R2UR UR4, R2 ;  /* 0x00000000020472ca */ /* 0x008fe200000e0000 */
[----:B------:R-:W-:-:S14]  /*1270*/  BRA `(.L_x_13) ;  /* 0x0000000000047947 */ /* 0x000fdc0003800000 */
.L_x_14:
[----:B------:R-:W-:-:S05]  /*1280*/  ULDC UR4, c[0x0][0x580] ;  /* 0x0001600000047ab9 */ /* 0x000fca0000000800 */
.L_x_13:
[----:B------:R-:W-:Y:S02]  /*1290*/  ULDC.64 UR8, c[0x0][0x5a0] ;  /* 0x0001680000087ab9 */ /* 0x000fe40000000a00 */
        /* <DEDUP_REMOVED lines=11> */
.L_x_15:
        /* <DEDUP_REMOVED lines=8> */
.L_x_17:
[----:B------:R-:W-:-:S05]  /*13d0*/  ULDC UR5, c[0x0][0x584] ;  /* 0x0001610000057ab9 */ /* 0x000fca0000000800 */
.L_x_16:
[----:B------:R-:W-:-:S13]  /*13e0*/  LOP3.LUT P0, RZ, R4, 0xff, RZ, 0xc0, !PT ;  /* 0x000000ff04ff7812 */ /* 0x000fda000780c0ff */
[----:B------:R-:W-:Y:S05]  /*13f0*/  @!P0 EXIT ;  /* 0x000000000000894d */ /* 0x000fea0003800000 */
[----:B-1----:R-:W3:Y:S01]  /*1400*/  LDL R0, [R1+0x7fc] ;  /* 0x0007fc0001007983 */ /* 0x002ee20000100800 */
[----:B------:R-:W-:Y:S01]  /*1410*/  ULDC UR8, c[0x0][0x28c] ;  /* 0x0000a30000087ab9 */ /* 0x000fe20000000800 */
[----:B--2---:R-:W1:Y:S01]  /*1420*/  LDC.64 R4, c[0x0][0x5c8] ;  /* 0x00017200ff047b82 */ /* 0x004e620000000a00 */
[----:B------:R-:W-:-:S04]  /*1430*/  UIADD3 UR8, UR8, 0x1f, URZ ;  /* 0x0000001f08087890 */ /* 0x000fc8000fffe03f */
[----:B------:R-:W-:-:S04]  /*1440*/  USHF.R.S32.HI UR9, URZ, 0x1f, UR8 ;  /* 0x0000001f3f097899 */ /* 0x000fc80008011408 */
[----:B------:R-:W-:-:S04]  /*1450*/  ULEA.HI UR9, UR9, UR8, URZ, 0x5 ;  /* 0x0000000809097291 */ /* 0x000fc8000f8f283f */
[----:B------:R-:W-:-:S03]  /*1460*/  USHF.R.S32.HI UR8, URZ, 0x5, UR9 ;  /* 0x000000053f087899 */ /* 0x000fc60008011409 */
[----:B------:R-:W-:Y:S01]  /*1470*/  UMOV UR9, URZ ;  /* 0x0000003f00097c82 */ /* 0x000fe20008000000 */
[C-C-:B-1----:R-:W-:Y:S01]  /*1480*/  SHF.L.U64.HI R8, R4.reuse, 0x7, R5.reuse ;  /* 0x0000000704087819 */ /* 0x142fe20000010205 */
[C---:B------:R-:W-:Y:S01]  /*1490*/  IMAD.SHL.U32 R9, R4.reuse, 0x80, RZ ;  /* 0x0000008004097824 */ /* 0x040fe200078e00ff */
[C-C-:B------:R-:W-:Y:S01]  /*14a0*/  SHF.L.U64.HI R2, R4.reuse, 0x3, R5.reuse ;  /* 0x0000000304027819 */ /* 0x140fe20000010205 */
[C---:B------:R-:W-:Y:S01]  /*14b0*/  IMAD.SHL.U32 R3, R4.reuse, 0x8, RZ ;  /* 0x0000000804037824 */ /* 0x040fe200078e00ff */
[C---:B------:R-:W-:Y:S01]  /*14c0*/  SHF.L.U64.HI R10, R4.reuse, 0x8, R5 ;  /* 0x00000008040a7819 */ /* 0x040fe20000010205 */
[----:B------:R-:W-:Y:S01]  /*14d0*/  IMAD.SHL.U32 R11, R4, 0x100, RZ ;  /* 0x00000100040b7824 */ /* 0x000fe200078e00ff */
[----:B---3--:R-:W-:-:S13]  /*14e0*/  R2UR UR10, R0 ;  /* 0x00000000000a72ca */ /* 0x008fda00000e0000 */
[----:B------:R-:W-:-:S06]  /*14f0*/  ULOP3.LUT UR10, UR10, 0x1, URZ, 0xfc, !UPT ;  /* 0x000000010a0a7892 */ /* 0x000fcc000f8efc3f */
[----:B------:R-:W-:-:S05]  /*1500*/  IMAD.U32 R0, RZ, RZ, UR10 ;  /* 0x0000000aff007e24 */ /* 0x000fca000f8e00ff */
[----:B------:R1:W-:Y:S02]  /*1510*/  STL [R1+0x7f4], R0 ;  /* 0x0007f40001007387 */ /* 0x0003e40000100800 */
[----:B-1----:R-:W-:Y:S01]  /*1520*/  IMAD.U32 R0, RZ, RZ, UR8 ;  /* 0x00000008ff007e24 */ /* 0x002fe2000f8e00ff */
[----:B------:R-:W-:Y:S02]  /*1530*/  UMOV UR8, URZ ;  /* 0x0000003f00087c82 */ /* 0x000fe40008000000 */
[----:B------:R-:W-:Y:S02]  /*1540*/  IMAD.U32 R4, RZ, RZ, UR8 ;  /* 0x00000008ff047e24 */ /* 0x000fe4000f8e00ff */
[----:B------:R1:W-:Y:S02]  /*1550*/  STL [R1+0x80c], R0 ;  /* 0x00080c0001007387 */ /* 0x0003e40000100800 */
[----:B-1----:R-:W-:-:S05]  /*1560*/  IMAD.U32 R0, RZ, RZ, UR9 ;  /* 0x00000009ff007e24 */ /* 0x002fca000f8e00ff */
[----:B------:R1:W-:Y:S04]  /*1570*/  STL [R1+0x808], R0 ;  /* 0x0008080001007387 */ /* 0x0003e80000100800 */
[----:B------:R1:W-:Y:S02]  /*1580*/  STL [R1+0x7e0], R4 ;  /* 0x0007e00401007387 */ /* 0x0003e40000100800 */
.L_x_46:
[----:B--2---:R-:W2:Y:S01]  /*1590*/  LDL R16, [R1+0x808] ;  /* 0x0008080001107983 */ /* 0x004ea20000100800 */
[----:B0-----:R-:W0:Y:S03]  /*15a0*/  LDC R15, c[0x0][0x28c] ;  /* 0x0000a300ff0f7b82 */ /* 0x001e260000000800 */
[----:B------:R-:W-:Y:S04]  /*15b0*/  STL [R1+0x7cc], RZ ;  /* 0x0007ccff01007387 */ /* 0x000fe80000100800 */
        /* <DEDUP_REMOVED lines=491> */
[----:B------:R-:W-:Y:S04]  /*3470*/  STL [R1], RZ ;  /* 0x000000ff01007387 */ /* 0x000fe80000100800 */
[----:B------:R-:W-:Y:S04]  /*3480*/  STL [R1+0x4], RZ ;  /* 0x000004ff01007387 */ /* 0x000fe80000100800 */
[----:B------:R-:W-:Y:S04]  /*3490*/  STL [R1+0x8], RZ ;  /* 0x000008ff01007387 */ /* 0x000fe80000100800 */
[----:B------:R-:W-:Y:S01]  /*34a0*/  STL [R1+0xc], RZ ;  /* 0x00000cff01007387 */ /* 0x000fe20000100800 */
[----:B0-----:R-:W-:-:S03]  /*34b0*/  ISETP.GE.AND P0, PT, R15, 0x1, PT ;  /* 0x000000010f00780c */ /* 0x001fc60003f06270 */
[----:B------:R-:W-:Y:S04]  /*34c0*/  STL [R1+0x10], RZ ;  /* 0x000010ff01007387 */ /* 0x000fe80000100800 */
[----:B------:R-:W-:Y:S04]  /*34d0*/  STL [R1+0x14], RZ ;  /* 0x000014ff01007387 */ /* 0x000fe80000100800 */
[----:B------:R-:W-:Y:S04]  /*34e0*/  STL [R1+0x18], RZ ;  /* 0x000018ff01007387 */ /* 0x000fe80000100800 */
[----:B------:R-:W-:Y:S04]  /*34f0*/  STL [R1+0x1c], RZ ;  /* 0x00001cff01007387 */ /* 0x000fe80000100800 */
[----:B---3--:R-:W3:Y:S01]  /*3500*/  LDL R15, [R1+0x7e0] ;  /* 0x0007e000010f7983 */ /* 0x008ee20000100800 */
[----:B------:R-:W0:Y:S01]  /*3510*/  S2R R13, SR_TID.X ;  /* 0x00000000000d7919 */ /* 0x000e220000002100 */
[----:B------:R-:W4:Y:S01]  /*3520*/  S2UR UR11, SR_CgaCtaId ;  /* 0x00000000000b79c3 */ /* 0x000f220000008800 */
[----:B0-----:R-:W-:-:S04]  /*3530*/  LOP3.LUT R13, R13, 0x80, RZ, 0xc0, !PT ;  /* 0x000000800d0d7812 */ /* 0x001fc800078ec0ff */
[----:B------:R-:W-:-:S05]  /*3540*/  SHF.R.U32.HI R13, RZ, 0x7, R13 ;  /* 0x00000007ff0d7819 */ /* 0x000fca000001160d */
[----:B------:R-:W0:Y:S01]  /*3550*/  SHFL.IDX PT, R14, R13, RZ, 0x1f ;  /* 0x00001fff0d0e7589 */ /* 0x000e2200000e0000 */
[----:B--2---:R-:W-:Y:S01]  /*3560*/  R2UR UR10, R16 ;  /* 0x00000000100a72ca */ /* 0x004fe200000e0000 */
[----:B------:R-:W-:Y:S01]  /*3570*/  UMOV UR61, 0x400 ;  /* 0x00000400003d7882 */ /* 0x000fe20000000000 */
[----:B0-----:R-:W-:-:S11]  /*3580*/  R2UR UR9, R14 ;  /* 0x000000000e0972ca */ /* 0x001fd600000e0000 */
[----:B------:R-:W-:Y:S01]  /*3590*/  IMAD.U32 R14, RZ, RZ, UR10 ;  /* 0x0000000aff0e7e24 */ /* 0x000fe2000f8e00ff */
[----:B----4-:R-:W-:Y:S02]  /*35a0*/  ULEA UR61, UR11, UR61, 0x18 ;  /* 0x0000003d0b3d7291 */ /* 0x010fe4000f8ec03f */
[----:B------:R-:W-:-:S04]  /*35b0*/  ULEA.HI UR10, UR9, UR9, URZ, 0x1 ;  /* 0x00000009090a7291 */ /* 0x000fc8000f8f083f */
[----:B------:R-:W-:-:S04]  /*35c0*/  ULOP3.LUT UR10, UR10, 0x1ffffe, URZ, 0xc0, !UPT ;  /* 0x001ffffe0a0a7892 */ /* 0x000fc8000f8ec03f */
[----:B------:R-:W-:-:S04]  /*35d0*/  UIADD3 UR10, UR9, -UR10, URZ ;  /* 0x8000000a090a7290 */ /* 0x000fc8000fffe03f */
[----:B------:R-:W-:-:S04]  /*35e0*/  ULEA UR10, UR10, UR61, 0xb ;  /* 0x0000003d0a0a7291 */ /* 0x000fc8000f8e583f */
[----:B------:R-:W-:-:S04]  /*35f0*/  UIADD3 UR10, UR10, 0x180, URZ ;  /* 0x000001800a0a7890 */ /* 0x000fc8000fffe03f */
[----:B------:R-:W-:-:S04]  /*3600*/  USHF.R.U32.HI UR10, URZ, 0x4, UR10 ;  /* 0x000000043f0a7899 */ /* 0x000fc8000801160a */
[----:B------:R-:W-:-:S06]  /*3610*/  ULOP3.LUT UR9, UR10, 0x3fff, URZ, 0xc0, !UPT ;  /* 0x00003fff0a097892 */ /* 0x000fcc000f8ec03f */
[----:B------:R-:W-:-:S05]  /*3620*/  IMAD.U32 R17, RZ, RZ, UR9 ;  /* 0x00000009ff117e24 */ /* 0x000fca000f8e00ff */
[----:B------:R0:W-:Y:S01]  /*3630*/  STL [R1+0x7dc], R17 ;  /* 0x0007dc1101007387 */ /* 0x0001e20000100800 */
[----:B------:R-:W-:Y:S01]  /*3640*/  UMOV UR8, URZ ;  /* 0x0000003f00087c82 */ /* 0x000fe20008000000 */
[----:B------:R-:W-:Y:S01]  /*3650*/  UMOV UR12, URZ ;  /* 0x0000003f000c7c82 */ /* 0x000fe20008000000 */
[----:B------:R-:W-:Y:S01]  /*3660*/  IMAD.U32 R13, RZ, RZ, UR8 ;  /* 0x00000008ff0d7e24 */ /* 0x000fe2000f8e00ff */
[----:B------:R-:W-:Y:S02]  /*3670*/  CS2R R236, SRZ ;  /* 0x0000000000ec7805 */ /* 0x000fe4000001ff00 */
[----:B------:R-:W-:Y:S02]  /*3680*/  CS2R R234, SRZ ;  /* 0x0000000000ea7805 */ /* 0x000fe4000001ff00 */
[----:B------:R-:W-:Y:S02]  /*3690*/  CS2R R232, SRZ ;  /* 0x0000000000e87805 */ /* 0x000fe4000001ff00 */
[----:B------:R-:W-:-:S02]  /*36a0*/  CS2R R22, SRZ ;  /* 0x0000000000167805 */ /* 0x000fc4000001ff00 */
[----:B------:R-:W-:Y:S02]  /*36b0*/  CS2R R20, SRZ ;  /* 0x0000000000147805 */ /* 0x000fe4000001ff00 */
[----:B------:R-:W-:Y:S02]  /*36c0*/  CS2R R18, SRZ ;  /* 0x0000000000127805 */ /* 0x000fe4000001ff00 */
        /* <DEDUP_REMOVED lines=101> */
[----:B-1----:R-:W-:Y:S02]  /*3d20*/  CS2R R26, SRZ ;  /* 0x00000000001a7805 */ /* 0x002fe4000001ff00 */
[----:B------:R-:W-:Y:S02]  /*3d30*/  CS2R R28, SRZ ;  /* 0x00000000001c7805 */ /* 0x000fe4000001ff00 */
[----:B------:R-:W-:Y:S02]  /*3d40*/  CS2R R30, SRZ ;  /* 0x00000000001e7805 */ /* 0x000fe4000001ff00 */
[----:B---3--:R-:W-:Y:S01]  /*3d50*/  R2UR UR60, R15 ;  /* 0x000000000f3c72ca */ /* 0x008fe200000e0000 */
[----:B0-----:R-:W-:-:S14]  /*3d60*/  @!P0 BRA `(.L_x_18) ;  /* 0x0000006800508947 */ /* 0x001fdc0003800000 */
[----:B------:R-:W2:Y:S02]  /*3d70*/  LDL R17, [R1+0x7f4] ;  /* 0x0007f40001117983 */ /* 0x000ea40000100800 */
[----:B--2---:R-:W-:-:S13]  /*3d80*/  R2UR UR8, R17 ;  /* 0x00000000110872ca */ /* 0x004fda00000e0000 */
[----:B------:R-:W-:-:S06]  /*3d90*/  UISETP.NE.AND UP0, UPT, UR8, 0x3, UPT ;  /* 0x000000030800788c */ /* 0x000fcc000bf05270 */
[----:B------:R-:W-:-:S13]  /*3da0*/  PLOP3.LUT P1, PT, PT, PT, UP0, 0x80, 0x0 ;  /* 0x000000000000781c */ /* 0x000fda0003f2f008 */
[----:B------:R-:W-:Y:S05]  /*3db0*/  @!P1 BRA `(.L_x_19) ;  /* 0x0000000000049947 */ /* 0x000fea0003800000 */
[----:B------:R-:W-:Y:S01]  /*3dc0*/  BPT.TRAP 0x1 ;  /* 0x000000040000795c */ /* 0x000fe20000300000 */
.L_x_19:
[----:B------:R-:W-:Y:S02]  /*3dd0*/  R2UR UR8, R15 ;  /* 0x000000000f0872ca */ /* 0x000fe400000e0000 */
[----:B------:R-:W-:-:S11]  /*3de0*/  R2UR UR9, R16 ;  /* 0x00000000100972ca */ /* 0x000fd600000e0000 */
[----:B------:R-:W-:Y:S02]  /*3df0*/  ULEA UR8, UR8, UR61, 0x3 ;  /* 0x0000003d08087291 */ /* 0x000fe4000f8e183f */
[----:B------:R-:W-:-:S05]  /*3e00*/  IMAD.U32 R14, RZ, RZ, UR9 ;  /* 0x00000009ff0e7e24 */ /* 0x000fca000f8e00ff */
[----:B------:R-:W-:-:S04]  /*3e10*/  SHF.L.U32 R14, R14, 0x1f, RZ ;  /* 0x0000001f0e0e7819 */ /* 0x000fc800000006ff */
[----:B------:R0:W2:Y:S01]  /*3e20*/  SYNCS.PHASECHK.TRANS64.TRYWAIT P0, [UR8], R14 ;  /* 0x0000000eff0075a7 */ /* 0x0000a20008000148 */
[----:B------:R-:W-:Y:S05]  /*3e30*/  @!P1 BRA `(.L_x_20) ;  /* 0x0000000000049947 */ /* 0x000fea0003800000 */
[----:B------:R-:W-:Y:S01]  /*3e40*/  BPT.TRAP 0x1 ;  /* 0x000000040000795c */ /* 0x000fe20000300000 */
.L_x_20:
[----:B------:R3:W-:Y:S01]  /*3e50*/  STL [R1+0x7cc], RZ ;  /* 0x0007ccff01007387 */ /* 0x0007e20000100800 */
[----:B------:R-:W-:Y:S02]  /*3e60*/  UMOV UR9, 0x1 ;  /* 0x0000000100097882 */ /* 0x000fe40000000000 */
[----:B------:R-:W-:Y:S01]  /*3e70*/  IMAD.U32 R13, RZ, RZ, UR9 ;  /* 0x00000009ff0d7e24 */ /* 0x000fe2000f8e00ff */
[----:B--2---:R-:W-:Y:S06]  /*3e80*/  @P0 BRA `(.L_x_21) ;  /* 0x0000000000080947 */ /* 0x004fec0003800000 */
[----:B------:R-:W2:Y:S02]  /*3e90*/  SYNCS.PHASECHK.TRANS64.TRYWAIT P0, [UR8], R14 ;  /* 0x0000000eff0075a7 */ /* 0x000ea40008000148 */
[----:B--2---:R-:W-:Y:S05]  /*3ea0*/  @!P0 BRA `(.L_x_22) ;  /* 0x000003cc00208947 */ /* 0x004fea0003800000 */
.L_x_21:
[----:B------:R-:W4:Y:S04]  /*3eb0*/  LDL R16, [R1+0x7dc] ;  /* 0x0007dc0001107983 */ /* 0x000f280000100800 */
[----:B--2---:R-:W2:Y:S01]  /*3ec0*/  LDL R15, [R1+0x7e0] ;  /* 0x0007e000010f7983 */ /* 0x004ea20000100800 */
[----:B------:R-:W-:Y:S01]  /*3ed0*/  UIADD3 UR8, UR61, 0x21180, URZ ;  /* 0x000211803d087890 */ /* 0x000fe2000fffe03f */
[----:B------:R-:W-:Y:S01]  /*3ee0*/  WARPGROUP.ARRIVE ;  /* 0x00000000000079c5 */ /* 0x000fe20000000000 */
[----:B------:R-:W-:Y:S01]  /*3ef0*/  UMOV UR55, 0xc0000010 ;  /* 0xc000001000377882 */ /* 0x000fe20000000000 */
[----:B------:R-:W-:Y:S01]  /*3f00*/  STL [R1+0x7c8], RZ ;  /* 0x0007c8ff01007387 */ /* 0x000fe20000100800 */
[----:B------:R-:W-:Y:S01]  /*3f10*/  USHF.R.U32.HI UR8, URZ, 0x4, UR8 ;  /* 0x000000043f087899 */ /* 0x000fe20008011608 */
[----:B------:R-:W-:Y:S01]  /*3f20*/  CS2R R236, SRZ ;  /* 0x0000000000ec7805 */ /* 0x000fe2000001ff00 */
[----:B------:R-:W-:Y:S01]  /*3f30*/  UMOV UR51, 0xc0000010 ;  /* 0xc000001000337882 */ /* 0x000fe20000000000 */
[----:B------:R-:W-:Y:S01]  /*3f40*/  STL [R1+0x7c4], RZ ;  /* 0x0007c4ff01007387 */ /* 0x000fe20000100800 */
[----:B------:R-:W-:Y:S01]  /*3f50*/  ULOP3.LUT UR8, UR8, 0x3fff, URZ, 0xc0, !UPT ;  /* 0x00003fff08087892 */ /* 0x000fe2000f8ec03f */
[----:B------:R-:W-:Y:S01]  /*3f60*/  CS2R R234, SRZ ;  /* 0x0000000000ea7805 */ /* 0x000fe2000001ff00 */
[----:B------:R-:W-:Y:S01]  /*3f70*/  UMOV UR59, 0xc0000010 ;  /* 0xc0000010003b7882 */ /* 0x000fe20000000000 */
[----:B------:R-:W-:Y:S01]  /*3f80*/  STL [R1+0x7c0], RZ ;  /* 0x0007c0ff01007387 */ /* 0x000fe20000100800 */
[----:B------:R-:W-:Y:S01]  /*3f90*/  ULOP3.LUT UR10, UR8, 0x10000, URZ, 0xfc, !UPT ;  /* 0x00010000080a7892 */ /* 0x000fe2000f8efc3f */
[----:B------:R-:W-:Y:S01]  /*3fa0*/  CS2R R232, SRZ ;  /* 0x0000000000e87805 */ /* 0x000fe2000001ff00 */
[----:B------:R-:W-:Y:S01]  /*3fb0*/  UMOV UR43, 0xc0000010 ;  /* 0xc0000010002b7882 */ /* 0x000fe20000000000 */
[----:B------:R-:W-:Y:S01]  /*3fc0*/  STL [R1+0x7bc], RZ ;  /* 0x0007bcff01007387 */ /* 0x000fe20000100800 */
[----:B------:R-:W-:Y:S01]  /*3fd0*/  UMOV UR23, 0xc0000010 ;  /* 0xc000001000177882 */ /* 0x000fe20000000000 */
[----:B------:R-:W-:Y:S01]  /*3fe0*/  UMOV UR39, 0xc0000010 ;  /* 0xc000001000277882 */ /* 0x000fe20000000000 */
[----:B------:R-:W-:Y:S01]  /*3ff0*/  UMOV UR19, 0xc0000010 ;  /* 0xc000001000137882 */ /* 0x000fe20000000000 */
[----:B------:R-:W-:Y:S01]  /*4000*/  STL [R1+0x7b8], RZ ;  /* 0x0007b8ff01007387 */ /* 0x000fe20000100800 */
[----:B------:R-:W-:Y:S01]  /*4010*/  UMOV UR15, 0xc0000010 ;  /* 0xc0000010000f7882 */ /* 0x000fe20000000000 */
[----:B------:R-:W-:Y:S01]  /*4020*/  UMOV UR27, 0xc0000010 ;  /* 0xc0000010001b7882 */ /* 0x000fe20000000000 */
[----:B------:R-:W-:Y:S01]  /*4030*/  UMOV UR31, 0xc0000010 ;  /* 0xc0000010001f7882 */ /* 0x000fe20000000000 */
[----:B------:R-:W-:Y:S01]  /*4040*/  STL [R1+0x7b4], RZ ;  /* 0x0007b4ff01007387 */ /* 0x000fe20000100800 */
[----:B------:R-:W-:Y:S01]  /*4050*/  UMOV UR35, 0xc0000010 ;  /* 0xc000001000237882 */ /* 0x000fe20000000000 */
[----:B------:R-:W-:-:S02]  /*4060*/  CS2R R18, SRZ ;  /* 0x0000000000127805 */ /* 0x000fc4000001ff00 */
        /* <DEDUP_REMOVED lines=67> */
[----:B------:R-:W-:Y:S01]  /*44a0*/  STL [R1+0x6a4], RZ ;  /* 0x0006a4ff01007387 */ /* 0x000fe20000100800 */
[----:B----4-:R-:W-:-:S03]  /*44b0*/  R2UR UR9, R16 ;  /* 0x00000000100972ca */ /* 0x010fc600000e0000 */
[----:B------:R-:W-:Y:S01]  /*44c0*/  STL [R1+0x6a0], RZ ;  /* 0x0006a0ff01007387 */ /* 0x000fe20000100800 */
[----:B--2---:R-:W-:-:S03]  /*44d0*/  R2UR UR11, R15 ;  /* 0x000000000f0b72ca */ /* 0x004fc600000e0000 */
[----:B------:R-:W-:Y:S04]  /*44e0*/  STL [R1+0x69c], RZ ;  /* 0x00069cff01007387 */ /* 0x000fe80000100800 */
[----:B------:R-:W-:Y:S02]  /*44f0*/  STL [R1+0x698], RZ ;  /* 0x000698ff01007387 */ /* 0x000fe40000100800 */
[----:B------:R-:W-:Y:S02]  /*4500*/  ULOP3.LUT UR9, UR9, 0x10000, URZ, 0xfc, !UPT ;  /* 0x0001000009097892 */ /* 0x000fe4000f8efc3f */
[----:B------:R-:W-:Y:S02]  /*4510*/  STL [R1+0x694], RZ ;  /* 0x000694ff01007387 */ /* 0x000fe40000100800 */
[----:B------:R-:W-:-:S02]  /*4520*/  UIMAD UR8, UR11, 0x300, UR9 ;  /* 0x000003000b0878a4 */ /* 0x000fc4000f8e0209 */
[----:B------:R-:W-:Y:S01]  /*4530*/  STL [R1+0x690], RZ ;  /* 0x000690ff01007387 */ /* 0x000fe20000100800 */
[----:B------:R-:W-:Y:S01]  /*4540*/  UIMAD UR10, UR11, 0x1e0, UR10 ;  /* 0x000001e00b0a78a4 */ /* 0x000fe2000f8e020a */
[----:B------:R-:W-:Y:S02]  /*4550*/  UMOV UR9, 0xc0000010 ;  /* 0xc000001000097882 */ /* 0x000fe40000000000 */
[----:B------:R-:W-:Y:S01]  /*4560*/  STL [R1+0x68c], RZ ;  /* 0x00068cff01007387 */ /* 0x000fe20000100800 */
[----:B------:R-:W-:Y:S01]  /*4570*/  UMOV UR11, 0xc0000010 ;  /* 0xc0000010000b7882 */ /* 0x000fe20000000000 */
[----:B------:R-:W-:Y:S02]  /*4580*/  UIADD3 UR54, UR10, 0x20, URZ ;  /* 0x000000200a367890 */ /* 0x000fe4000fffe03f */
[----:B------:R-:W-:Y:S01]  /*4590*/  STL [R1+0x688], RZ ;  /* 0x000688ff01007387 */ /* 0x000fe20000100800 */
[----:B------:R-:W-:Y:S01]  /*45a0*/  UMOV UR52, UR8 ;  /* 0x0000000800347c82 */ /* 0x000fe20008000000 */
[----:B------:R-:W-:Y:S01]  /*45b0*/  QGMMA.64x16x32.F32.E4M3.E4M3 R24, gdesc[UR8], RZ, !UPT, gsb0 ;  /* 0x00200000081879f3 */ /* 0x000fe2000c0008ff */
[----:B------:R-:W-:Y:S01]  /*45c0*/  UMOV UR53, UR9 ;  /* 0x0000000900357c82 */ /* 0x000fe20008000000 */
[----:B------:R-:W-:Y:S01]  /*45d0*/  STL [R1+0x684], RZ ;  /* 0x000684ff01007387 */ /* 0x000fe20000100800 */
[----:B------:R-:W-:Y:S01]  /*45e0*/  UIADD3 UR50, UR10, 0x40, URZ ;  /* 0x000000400a327890 */ /* 0x000fe2000fffe03f */
[----:B------:R-:W-:-:S02]  /*45f0*/  UMOV UR48, UR8 ;  /* 0x0000000800307c82 */ /* 0x000fc40008000000 */
[----:B------:R-:W-:Y:S01]  /*4600*/  STL [R1+0x680], RZ ;  /* 0x000680ff01007387 */ /* 0x000fe20000100800 */
[----:B------:R-:W-:Y:S01]  /*4610*/  UMOV UR49, UR9 ;  /* 0x0000000900317c82 */ /* 0x000fe20008000000 */
[----:B------:R-:W-:Y:S02]  /*4620*/  UIADD3 UR58, UR10, 0x60, URZ ;  /* 0x000000600a3a7890 */ /* 0x000fe4000fffe03f */
[----:B------:R-:W-:Y:S01]  /*4630*/  STL [R1+0x67c], RZ ;  /* 0x00067cff01007387 */ /* 0x000fe20000100800 */
[----:B------:R-:W-:Y:S01]  /*4640*/  UMOV UR56, UR8 ;  /* 0x0000000800387c82 */ /* 0x000fe20008000000 */
[----:B------:R-:W-:Y:S01]  /*4650*/  UMOV UR57, UR9 ;  /* 0x0000000900397c82 */ /* 0x000fe20008000000 */
[----:B------:R-:W-:Y:S01]  /*4660*/  UIADD3 UR42, UR10, 0x80, URZ ;  /* 0x000000800a2a7890 */ /* 0x000fe2000fffe03f */
        /* <DEDUP_REMOVED lines=19> */
[----:B------:R-:W-:Y:S01]  /*47a0*/  UMOV UR12, UR8 ;  /* 0x00000008000c7c82 */ /* 0x000fe20008000000 */
        /* <DEDUP_REMOVED lines=10> */
[----:B------:R-:W-:-:S02]  /*4850*/  UMOV UR33, UR9 ;  /* 0x0000000900217c82 */ /* 0x000fc40008000000 */
[----:B------:R-:W-:Y:S04]  /*4860*/  STL [R1+0x658], RZ ;  /* 0x000658ff01007387 */ /* 0x000fe80000100800 */
[----:B------:R-:W-:Y:S01]  /*4870*/  STL [R1+0x654], RZ ;  /* 0x000654ff01007387 */ /* 0x000fe20000100800 */
[----:B------:R-:W-:-:S03]  /*4880*/  WARPGROUP.DEPBAR.LE gsb0, 0x0 ;  /* 0x00008000000079c5 */ /* 0x000fc60000010000 */
        /* <DEDUP_REMOVED lines=242> */
[----:B------:R-:W-:Y:S04]  /*57b0*/  STL.64 [R1+0x240], R24 ;  /* 0x0002401801007387 */ /* 0x000fe80000100a00 */
[----:B------:R-:W-:Y:S04]  /*57c0*/  STL.64 [R1+0x248], R26 ;  /* 0x0002481a01007387 */ /* 0x000fe80000100a00 */
[----:B------:R-:W-:Y:S04]  /*57d0*/  STL.64 [R1+0x250], R28 ;  /* 0x0002501c01007387 */ /* 0x000fe80000100a00 */
[----:B------:R2:W-:Y:S02]  /*57e0*/  STL.64 [R1+0x258], R30 ;  /* 0x0002581e01007387 */ /* 0x0005e40000100a00 */
[----:B--2---:R-:W-:-:S06]  /*57f0*/  WARPGROUP.ARRIVE ;  /* 0x00000000000079c5 */ /* 0x004fcc0000000000 */
[----:B------:R-:W-:Y:S01]  /*5800*/  QGMMA.64x16x32.F32.E4M3.E4M3 R24, gdesc[UR52], RZ, !UPT, gsb0 ;  /* 0x00200000341879f3 */ /* 0x000fe2000c0008ff */
[----:B------:R-:W-:Y:S02]  /*5810*/  UMOV UR53, UR27 ;  /* 0x0000001b00357c82 */ /* 0x000fe40008000000 */
[----:B------:R-:W-:Y:S02]  /*5820*/  WARPGROUP.DEPBAR.LE gsb0, 0x0 ;  /* 0x00008000000079c5 */ /* 0x000fe40000010000 */
[----:B------:R-:W-:Y:S04]  /*5830*/  STL.64 [R1+0x1e0], R24 ;  /* 0x0001e01801007387 */ /* 0x000fe80000100a00 */
[----:B------:R-:W-:Y:S04]  /*5840*/  STL.64 [R1+0x1e8], R26 ;  /* 0x0001e81a01007387 */ /* 0x000fe80000100a00 */
[----:B------:R-:W-:Y:S04]  /*5850*/  STL.64 [R1+0x1f0], R28 ;  /* 0x0001f01c01007387 */ /* 0x000fe80000100a00 */
[----:B------:R2:W-:Y:S02]  /*5860*/  STL.64 [R1+0x1f8], R30 ;  /* 0x0001f81e01007387 */ /* 0x0005e40000100a00 */
[----:B--2---:R-:W-:-:S06]  /*5870*/  WARPGROUP.ARRIVE ;  /* 0x00000000000079c5 */ /* 0x004fcc0000000000 */
[----:B------:R-:W-:Y:S03]  /*5880*/  QGMMA.64x16x32.F32.E4M3.E4M3 R24, gdesc[UR48], RZ, !UPT, gsb0 ;  /* 0x00200000301879f3 */ /* 0x000fe6000c0008ff */
        /* <DEDUP_REMOVED lines=20> */
[----:B------:R-:W-:Y:S01]  /*59d0*/  QGMMA.64x16x32.F32.E4M3.E4M3 R24, gdesc[UR20], RZ, !UPT, gsb0 ;  /* 0x00200000141879f3 */ /* 0x000fe2000c0008ff */
[----:B------:R-:W-:Y:S01]  /*59e0*/  UMOV UR20, UR18 ;  /* 0x0000001200147c82 */ /* 0x000fe20008000000 */
[----:B------:R-:W-:Y:S01]  /*59f0*/  UMOV UR21, UR19 ;  /* 0x0000001300157c82 */ /* 0x000fe20008000000 */
[----:B------:R-:W-:Y:S02]  /*5a00*/  WARPGROUP.DEPBAR.LE gsb0, 0x0 ;  /* 0x00008000000079c5 */ /* 0x000fe40000010000 */
[----:B------:R-:W-:Y:S04]  /*5a10*/  STL.64 [R1+0x60], R24 ;  /* 0x0000601801007387 */ /* 0x000fe80000100a00 */
[----:B------:R2:W-:Y:S04]  /*5a20*/  STL.64 [R1+0x68], R26 ;  /* 0x0000681a01007387 */ /* 0x0005e80000100a00 */
[----:B------:R-:W-:Y:S04]  /*5a30*/  STL.64 [R1+0x70], R28 ;  /* 0x0000701c01007387 */ /* 0x000fe80000100a00 */
[----:B------:R-:W-:Y:S01]  /*5a40*/  STL.64 [R1+0x78], R30 ;  /* 0x0000781e01007387 */ /* 0x000fe20000100a00 */
[----:B--2---:R-:W-:-:S06]  /*5a50*/  WARPGROUP.ARRIVE ;  /* 0x00000000000079c5 */ /* 0x004fcc0000000000 */
[----:B------:R-:W-:Y:S03]  /*5a60*/  QGMMA.64x16x32.F32.E4M3.E4M3 R20, gdesc[UR36], RZ, !UPT, gsb0 ;  /* 0x00200000241479f3 */ /* 0x000fe6000c0008ff */
[----:B------:R-:W-:Y:S02]  /*5a70*/  WARPGROUP.DEPBAR.LE gsb0, 0x0 ;  /* 0x00008000000079c5 */ /* 0x000fe40000010000 */
[----:B------:R-:W-:Y:S01]  /*5a80*/  WARPGROUP.ARRIVE ;  /* 0x00000000000079c5 */ /* 0x000fe20000000000 */
[----:B------:R2:W-:Y:S01]  /*5a90*/  STL.64 [R1], R20 ;  /* 0x0000001401007387 */ /* 0x0005e20000100a00 */
[----:B------:R-:W-:Y:S02]  /*5aa0*/  IMAD.MOV.U32 R17, RZ, RZ, R25 ;  /* 0x000000ffff117224 */ /* 0x000fe400078e0019 */
[----:B------:R-:W-:Y:S01]  /*5ab0*/  IMAD.MOV.U32 R16, RZ, RZ, R26 ;  /* 0x000000ffff107224 */ /* 0x000fe200078e001a */
[----:B------:R4:W-:Y:S01]  /*5ac0*/  STL.64 [R1+0x8], R22 ;  /* 0x0000081601007387 */ /* 0x0009e20000100a00 */
[----:B------:R-:W-:Y:S01]  /*5ad0*/  QGMMA.64x16x32.F32.E4M3.E4M3 R208, gdesc[UR16], RZ, !UPT, gsb0 ;  /* 0x0020000010d079f3 */ /* 0x000fe2000c0008ff */
[----:B------:R-:W-:Y:S01]  /*5ae0*/  UIADD3 UR16, UR10, 0x120, URZ ;  /* 0x000001200a107890 */ /* 0x000fe2000fffe03f */
[----:B0-----:R-:W-:Y:S01]  /*5af0*/  IMAD.MOV.U32 R14, RZ, RZ, R27 ;  /* 0x000000ffff0e7224 */ /* 0x001fe200078e001b */
[----:B------:R-:W-:Y:S01]  /*5b00*/  UMOV UR17, UR9 ;  /* 0x0000000900117c82 */ /* 0x000fe20008000000 */
[----:B------:R-:W-:Y:S01]  /*5b10*/  UMOV UR19, 0xc0000010 ;  /* 0xc000001000137882 */ /* 0x000fe20000000000 */
[----:B------:R-:W-:Y:S01]  /*5b20*/  STL.64 [R1+0x10], R24 ;  /* 0x0000101801007387 */ /* 0x000fe20000100a00 */
[----:B------:R-:W-:Y:S01]  /*5b30*/  UMOV UR57, UR19 ;  /* 0x0000001300397c82 */ /* 0x000fe20008000000 */
[----:B--2---:R-:W-:Y:S01]  /*5b40*/  CS2R R20, SRZ ;  /* 0x0000000000147805 */ /* 0x004fe2000001ff00 */
[----:B------:R-:W-:Y:S01]  /*5b50*/  UMOV UR26, UR16 ;  /* 0x00000010001a7c82 */ /* 0x000fe20008000000 */
[----:B------:R-:W-:Y:S01]  /*5b60*/  UMOV UR16, UR8 ;  /* 0x0000000800107c82 */ /* 0x000fe20008000000 */
[----:B------:R-:W-:Y:S01]  /*5b70*/  UMOV UR52, UR26 ;  /* 0x0000001a00347c82 */ /* 0x000fe20008000000 */
[----:B------:R-:W-:Y:S01]  /*5b80*/  UMOV UR47, UR57 ;  /* 0x00000039002f7c82 */ /* 0x000fe20008000000 */
[----:B------:R0:W-:Y:S01]  /*5b90*/  STL.64 [R1+0x18], R26 ;  /* 0x0000181a01007387 */ /* 0x0001e20000100a00 */
[----:B----4-:R-:W-:-:S03]  /*5ba0*/  CS2R R22, SRZ ;  /* 0x0000000000167805 */ /* 0x010fc6000001ff00 */
        /* <DEDUP_REMOVED lines=9> */
[----:B------:R-:W-:-:S02]  /*5c40*/  WARPGROUP.DEPBAR.LE gsb0, 0x0 ;  /* 0x00008000000079c5 */ /* 0x000fc40000010000 */
[----:B------:R-:W-:-:S06]  /*5c50*/  WARPGROUP.ARRIVE ;  /* 0x00000000000079c5 */ /* 0x000fcc0000000000 */
[----:B------:R-:W-:Y:S01]  /*5c60*/  QGMMA.64x16x32.F32.E4M3.E4M3 R184, gdesc[UR12], RZ, !UPT, gsb0 ;  /* 0x002000000cb879f3 */ /* 0x000fe2000c0008ff */
[----:B------:R-:W-:-:S07]  /*5c70*/  UIADD3 UR12, UR10, 0x160, URZ ;  /* 0x000001600a0c7890 */ /* 0x000fce000fffe03f */
[----:B------:R-:W-:Y:S01]  /*5c80*/  UMOV UR18, UR12 ;  /* 0x0000000c00127c82 */ /* 0x000fe20008000000 */
[----:B------:R-:W-:Y:S01]  /*5c90*/  UIADD3 UR12, UR8, 0x100, URZ ;  /* 0x00000100080c7890 */ /* 0x000fe2000fffe03f */
[----:B------:R-:W-:Y:S02]  /*5ca0*/  UMOV UR56, UR18 ;  /* 0x0000001200387c82 */ /* 0x000fe40008000000 */
[----:B------:R-:W-:Y:S01]  /*5cb0*/  UMOV UR46, UR56 ;  /* 0x00000038002e7c82 */ /* 0x000fe20008000000 */
[----:B------:R-:W-:Y:S02]  /*5cc0*/  WARPGROUP.DEPBAR.LE gsb0, 0x0 ;  /* 0x00008000000079c5 */ /* 0x000fe40000010000 */
[----:B------:R-:W-:-:S06]  /*5cd0*/  WARPGROUP.ARRIVE ;  /* 0x00000000000079c5 */ /* 0x000fcc0000000000 */
[----:B------:R-:W-:Y:S01]  /*5ce0*/  QGMMA.64x16x32.F32.E4M3.E4M3 R160, gdesc[UR24], RZ, !UPT, gsb0 ;  /* 0x0020000018a079f3 */ /* 0x000fe2000c0008ff */
[----:B------:R-:W-:Y:S01]  /*5cf0*/  UIADD3 UR26, UR10, 0x1a0, URZ ;  /* 0x000001a00a1a7890 */ /* 0x000fe2000fffe03f */
[----:B------:R-:W-:Y:S01]  /*5d00*/  UMOV UR24, UR8 ;  /* 0x0000000800187c82 */ /* 0x000fe20008000000 */
[----:B------:R-:W-:Y:S01]  /*5d10*/  UMOV UR25, UR9 ;  /* 0x0000000900197c82 */ /* 0x000fe20008000000 */
[----:B------:R-:W-:Y:S01]  /*5d20*/  UMOV UR27, 0xc0000010 ;  /* 0xc0000010001b7882 */ /* 0x000fe20000000000 */
[----:B------:R-:W-:Y:S02]  /*5d30*/  WARPGROUP.DEPBAR.LE gsb0, 0x0 ;  /* 0x00008000000079c5 */ /* 0x000fe40000010000 */
[----:B------:R-:W-:-:S06]  /*5d40*/  WARPGROUP.ARRIVE ;  /* 0x00000000000079c5 */ /* 0x000fcc0000000000 */
[----:B------:R-:W-:Y:S03]  /*5d50*/  QGMMA.64x16x32.F32.E4M3.E4M3 R136, gdesc[UR28], RZ, !UPT, gsb0 ;  /* 0x002000001c8879f3 */ /* 0x000fe6000c0008ff */
[----:B------:R-:W-:Y:S02]  /*5d60*/  WARPGROUP.DEPBAR.LE gsb0, 0x0 ;  /* 0x00008000000079c5 */ /* 0x000fe40000010000 */
[----:B------:R-:W-:-:S06]  /*5d70*/  WARPGROUP.ARRIVE ;  /* 0x00000000000079c5 */ /* 0x000fcc0000000000 */
[----:B------:R-:W-:Y:S01]  /*5d80*/  QGMMA.64x16x32.F32.E4M3.E4M3 R112, gdesc[UR16], RZ, !UPT, gsb0 ;  /* 0x00200000107079f3 */ /* 0x000fe2000c0008ff */
[----:B------:R-:W-:Y:S01]  /*5d90*/  UIADD3 UR18, UR10, 0x1c0, URZ ;  /* 0x000001c00a127890 */ /* 0x000fe2000fffe03f */
[----:B------:R-:W-:Y:S01]  /*5da0*/  UMOV UR16, UR8 ;  /* 0x0000000800107c82 */ /* 0x000fe20008000000 */
[----:B------:R-:W-:Y:S01]  /*5db0*/  UMOV UR17, UR9 ;  /* 0x0000000900117c82 */ /* 0x000fe20008000000 */
[----:B------:R-:W-:Y:S01]  /*5dc0*/  UMOV UR19, 0xc0000010 ;  /* 0xc000001000137882 */ /* 0x000fe20000000000 */
[----:B------:R-:W-:Y:S02]  /*5dd0*/  ULDC UR9, c[0x0][0x50c] ;  /* 0x0001430000097ab9 */ /* 0x000fe40000000800 */
[----:B------:R-:W-:Y:S01]  /*5de0*/  UISETP.NE.AND UP0, UPT, UR9, 0x1, UPT ;  /* 0x000000010900788c */ /* 0x000fe2000bf05270 */
[----:B------:R-:W-:Y:S02]  /*5df0*/  WARPGROUP.DEPBAR.LE gsb0, 0x0 ;  /* 0x00008000000079c5 */ /* 0x000fe40000010000 */
[----:B------:R-:W-:-:S06]  /*5e00*/  WARPGROUP.ARRIVE ;  /* 0x00000000000079c5 */ /* 0x000fcc0000000000 */
[----:B------:R-:W-:Y:S03]  /*5e10*/  QGMMA.64x16x32.F32.E4M3.E4M3 R88, gdesc[UR32], RZ, !UPT, gsb0 ;  /* 0x00200000205879f3 */ /* 0x000fe6000c0008ff */
[----:B------:R-:W-:Y:S02]  /*5e20*/  WARPGROUP.DEPBAR.LE gsb0, 0x0 ;  /* 0x00008000000079c5 */ /* 0x000fe40000010000 */
[----:B------:R-:W-:-:S06]  /*5e30*/  WARPGROUP.ARRIVE ;  /* 0x00000000000079c5 */ /* 0x000fcc0000000000 */
[----:B------:R-:W-:Y:S03]  /*5e40*/  QGMMA.64x16x32.F32.E4M3.E4M3 R64, gdesc[UR24], RZ, !UPT, gsb0 ;  /* 0x00200000184079f3 */ /* 0x000fe6000c0008ff */
[----:B------:R-:W-:Y:S02]  /*5e50*/  WARPGROUP.DEPBAR.LE gsb0, 0x0 ;  /* 0x00008000000079c5 */ /* 0x000fe40000010000 */
[----:B------:R-:W-:-:S06]  /*5e60*/  WARPGROUP.ARRIVE ;  /* 0x00000000000079c5 */ /* 0x000fcc0000000000 */
[----:B------:R-:W-:Y:S01]  /*5e70*/  QGMMA.64x16x32.F32.E4M3.E4M3 R40, gdesc[UR16], RZ, !UPT, gsb0 ;  /* 0x00200000102879f3 */ /* 0x000fe2000c0008ff */
[----:B------:R-:W-:Y:S01]  /*5e80*/  UMOV UR16, UR12 ;  /* 0x0000000c00107c82 */ /* 0x000fe20008000000 */
[----:B------:R-:W-:Y:S01]  /*5e90*/  UMOV UR17, 0xc0000010 ;  /* 0xc000001000117882 */ /* 0x000fe20000000000 */
[----:B------:R-:W-:Y:S01]  /*5ea0*/  UMOV UR24, UR16 ;  /* 0x0000001000187c82 */ /* 0x000fe20008000000 */
        /* <DEDUP_REMOVED lines=16> */
[----:B------:R-:W-:-:S02]  /*5fb0*/  WARPGROUP.DEPBAR.LE gsb0, 0x0 ;  /* 0x00008000000079c5 */ /* 0x000fc40000010000 */
[----:B------:R-:W-:-:S06]  /*5fc0*/  WARPGROUP.ARRIVE ;  /* 0x00000000000079c5 */ /* 0x000fcc0000000000 */
[----:B------:R-:W-:Y:S03]  /*5fd0*/  QGMMA.64x16x32.F32.E4M3.E4M3 R32, gdesc[UR16], RZ, !UPT, gsb0 ;  /* 0x00200000102079f3 */ /* 0x000fe6000c0008ff */
[----:B------:R-:W-:Y:S02]  /*5fe0*/  WARPGROUP.DEPBAR.LE gsb0, 0x0 ;  /* 0x00008000000079c5 */ /* 0x000fe40000010000 */
[----:B------:R-:W-:-:S06]  /*5ff0*/  WARPGROUP.ARRIVE ;  /* 0x00000000000079c5 */ /* 0x000fcc0000000000 */
[----:B------:R-:W-:Y:S01]  /*6000*/  QGMMA.64x16x32.F32.E4M3.E4M3 R56, gdesc[UR24], RZ, !UPT, gsb0 ;  /* 0x00200000183879f3 */ /* 0x000fe2000c0008ff */
[----:B------:R-:W-:Y:S01]  /*6010*/  UMOV UR24, UR20 ;  /* 0x0000001400187c82 */ /* 0x000fe20008000000 */
[----:B------:R-:W-:Y:S01]  /*6020*/  UMOV UR25, UR21 ;  /* 0x0000001500197c82 */ /* 0x000fe20008000000 */
[----:B------:R-:W-:Y:S01]  /*6030*/  UMOV UR20, UR16 ;  /* 0x0000001000147c82 */ /* 0x000fe20008000000 */
[----:B------:R-:W-:Y:S01]  /*6040*/  UMOV UR21, UR17 ;  /* 0x0000001100157c82 */ /* 0x000fe20008000000 */
[----:B------:R-:W-:Y:S02]  /*6050*/  WARPGROUP.DEPBAR.LE gsb0, 0x0 ;  /* 0x00008000000079c5 */ /* 0x000fe40000010000 */
        /* <DEDUP_REMOVED lines=21> */
[----:B------:R-:W-:Y:S01]  /*61b0*/  QGMMA.64x16x32.F32.E4M3.E4M3 R176, gdesc[UR12], RZ, !UPT, gsb0 ;  /* 0x002000000cb079f3 */ /* 0x000fe2000c0008ff */
[----:B------:R-:W-:Y:S02]  /*61c0*/  UIADD3 UR13, UR8, 0x200, URZ ;  /* 0x00000200080d7890 */ /* 0x000fe4000fffe03f */
[----:B------:R-:W-:Y:S01]  /*61d0*/  USEL UR12, URZ, 0x1, UP0 ;  /* 0x000000013f0c7887 */ /* 0x000fe20008000000 */
[----:B------:R-:W-:-:S05]  /*61e0*/  UMOV UR8, UR16 ;  /* 0x0000001000087c82 */ /* 0x000fca0008000000 */
[----:B------:R-:W-:Y:S01]  /*61f0*/  ISETP.NE.AND P0, PT, RZ, UR12, PT ;  /* 0x0000000cff007c0c */ /* 0x000fe2000bf05270 */
        /* <DEDUP_REMOVED lines=11> */
[----:B0-----:R-:W-:-:S06]  /*62b0*/  WARPGROUP.ARRIVE ;  /* 0x00000000000079c5 */ /* 0x001fcc0000000000 */
[----:B------:R-:W-:Y:S03]  /*62c0*/  QGMMA.64x16x32.F32.E4M3.E4M3 R24, gdesc[UR20], RZ, !UPT, gsb0 ;  /* 0x00200000141879f3 */ /* 0x000fe6000c0008ff */
[----:B------:R-:W-:Y:S02]  /*62d0*/  WARPGROUP.DEPBAR.LE gsb0, 0x0 ;  /* 0x00008000000079c5 */ /* 0x000fe40000010000 */
[----:B------:R-:W-:Y:S04]  /*62e0*/  STL.64 [R1+0x40], R24 ;  /* 0x0000401801007387 */ /* 0x000fe80000100a00 */
[----:B------:R-:W-:Y:S04]  /*62f0*/  STL.64 [R1+0x48], R26 ;  /* 0x0000481a01007387 */ /* 0x000fe80000100a00 */
[----:B------:R-:W-:Y:S04]  /*6300*/  STL.64 [R1+0x50], R28 ;  /* 0x0000501c01007387 */ /* 0x000fe80000100a00 */
[----:B------:R0:W-:Y:S02]  /*6310*/  STL.64 [R1+0x58], R30 ;  /* 0x0000581e01007387 */ /* 0x0001e40000100a00 */
[----:B0-----:R-:W-:-:S06]  /*6320*/  WARPGROUP.ARRIVE ;  /* 0x00000000000079c5 */ /* 0x001fcc0000000000 */
[----:B------:R-:W-:Y:S03]  /*6330*/  QGMMA.64x16x32.F32.E4M3.E4M3 R24, gdesc[UR40], RZ, !UPT, gsb0 ;  /* 0x00200000281879f3 */ /* 0x000fe6000c0008ff */
[----:B------:R-:W-:Y:S02]  /*6340*/  WARPGROUP.DEPBAR.LE gsb0, 0x0 ;  /* 0x00008000000079c5 */ /* 0x000fe40000010000 */
[----:B------:R-:W-:Y:S04]  /*6350*/  STL.64 [R1+0xa0], R24 ;  /* 0x0000a01801007387 */ /* 0x000fe80000100a00 */
[----:B------:R-:W-:Y:S04]  /*6360*/  STL.64 [R1+0xa8], R26 ;  /* 0x0000a81a01007387 */ /* 0x000fe80000100a00 */
[----:B------:R-:W-:Y:S04]  /*6370*/  STL.64 [R1+0xb0], R28 ;  /* 0x0000b01c01007387 */ /* 0x000fe80000100a00 */
[----:B------:R0:W-:Y:S04]  /*6380*/  STL.64 [R1+0xb8], R30 ;  /* 0x0000b81e01007387 */ /* 0x0001e80000100a00 */
[----:B------:R-:W-:Y:S01]  /*6390*/  STL [R1+0x264], RZ ;  /* 0x000264ff01007387 */ /* 0x000fe20000100800 */
[----:B0-----:R-:W-:-:S06]  /*63a0*/  WARPGROUP.ARRIVE ;  /* 0x00000000000079c5 */ /* 0x001fcc0000000000 */
[----:B------:R-:W-:Y:S01]  /*63b0*/  QGMMA.64x16x32.F32.E4M3.E4M3 R24, gdesc[UR44], RZ, !UPT, gsb0 ;  /* 0x002000002c1879f3 */ /* 0x000fe2000c0008ff */
[----:B------:R-:W-:Y:S01]  /*63c0*/  UMOV UR44, UR16 ;  /* 0x00000010002c7c82 */ /* 0x000fe20008000000 */
[----:B------:R-:W-:Y:S01]  /*63d0*/  UMOV UR45, UR17 ;  /* 0x00000011002d7c82 */ /* 0x000fe20008000000 */
[----:B------:R-:W-:Y:S01]  /*63e0*/  UMOV UR46, UR54 ;  /* 0x00000036002e7c82 */ /* 0x000fe20008000000 */
[----:B------:R-:W-:Y:S01]  /*63f0*/  UMOV UR47, UR55 ;  /* 0x00000037002f7c82 */ /* 0x000fe20008000000 */
        /* <DEDUP_REMOVED lines=47> */
[----:B------:R-:W-:Y:S04]  /*66f0*/  STL.64 [R1+0x220], R24 ;  /* 0x0002201801007387 */ /* 0x000fe80000100a00 */
[----:B------:R-:W-:Y:S04]  /*6700*/  STL.64 [R1+0x228], R26 ;  /* 0x0002281a01007387 */ /* 0x000fe80000100a00 */
[----:B------:R-:W-:Y:S04]  /*6710*/  STL.64 [R1+0x230], R28 ;  /* 0x0002301c01007387 */ /* 0x000fe80000100a00 */
[----:B------:R0:W-:Y:S02]  /*6720*/  STL.64 [R1+0x238], R30 ;  /* 0x0002381e01007387 */ /* 0x0001e40000100a00 */
        /* <DEDUP_REMOVED lines=50> */
[----:B------:R-:W-:Y:S01]  /*6a50*/  WARPGROUP.ARRIVE ;  /* 0x00000000000079c5 */ /* 0x000fe20000000000 */
[----:B------:R-:W-:Y:S04]  /*6a60*/  STL.64 [R1+0x20], R24 ;  /* 0x0000201801007387 */ /* 0x000fe80000100a00 */
[----:B------:R-:W-:Y:S01]  /*6a70*/  STL.64 [R1+0x28], R26 ;  /* 0x0000281a01007387 */ /* 0x000fe20000100a00 */
[----:B------:R-:W-:Y:S01]  /*6a80*/  QGMMA.64x16x32.F32.E4M3.E4M3 R216, gdesc[UR36], RZ, !UPT, gsb0 ;  /* 0x0020000024d879f3 */ /* 0x000fe2000c0008ff */
[----:B------:R-:W-:Y:S01]  /*6a90*/  UMOV UR36, UR8 ;  /* 0x0000000800247c82 */ /* 0x000fe20008000000 */
[----:B------:R-:W-:Y:S01]  /*6aa0*/  UMOV UR37, UR9 ;  /* 0x0000000900257c82 */ /* 0x000fe20008000000 */
[----:B------:R-:W-:Y:S01]  /*6ab0*/  UMOV UR38, UR46 ;  /* 0x0000002e00267c82 */ /* 0x000fe20008000000 */
[----:B------:R-:W-:Y:S01]  /*6ac0*/  UMOV UR39, UR47 ;  /* 0x0000002f00277c82 */ /* 0x000fe20008000000 */
[----:B------:R-:W-:Y:S04]  /*6ad0*/  STL.64 [R1+0x30], R28 ;  /* 0x0000301c01007387 */ /* 0x000fe80000100a00 */
[----:B------:R0:W-:Y:S01]  /*6ae0*/  STL.64 [R1+0x38], R30 ;  /* 0x0000381e01007387 */ /* 0x0001e20000100a00 */
[----:B------:R-:W-:-:S02]  /*6af0*/  WARPGROUP.DEPBAR.LE gsb0, 0x0 ;  /* 0x00008000000079c5 */ /* 0x000fc40000010000 */
[----:B------:R-:W-:-:S06]  /*6b00*/  WARPGROUP.ARRIVE ;  /* 0x00000000000079c5 */ /* 0x000fcc0000000000 */
[----:B------:R-:W-:Y:S03]  /*6b10*/  QGMMA.64x16x32.F32.E4M3.E4M3 R192, gdesc[UR8], RZ, !UPT, gsb0 ;  /* 0x0020000008c079f3 */ /* 0x000fe6000c0008ff */
        /* <DEDUP_REMOVED lines=19> */
[----:B0-----:R-:W-:-:S06]  /*6c50*/  WARPGROUP.ARRIVE ;  /* 0x00000000000079c5 */ /* 0x001fcc0000000000 */
[----:B------:R-:W-:Y:S03]  /*6c60*/  QGMMA.64x16x32.F32.E4M3.E4M3 R24, gdesc[UR16], RZ, !UPT, gsb0 ;  /* 0x00200000101879f3 */ /* 0x000fe6000c0008ff */
[----:B------:R-:W-:Y:S02]  /*6c70*/  WARPGROUP.DEPBAR.LE gsb0, 0x0 ;  /* 0x00008000000079c5 */ /* 0x000fe40000010000 */
[----:B------:R-:W-:Y:S05]  /*6c80*/  @!P0 BRA `(.L_x_23) ;  /* 0x0000003800608947 */ /* 0x000fea0003800000 */
[----:B------:R-:W2:Y:S04]  /*6c90*/  LDL R13, [R1+0x1e4] ;  /* 0x0001e400010d7983 */ /* 0x000ea80000100800 */
[----:B------:R-:W4:Y:S04]  /*6ca0*/  LDL R18, [R1+0x240] ;  /* 0x0002400001127983 */ /* 0x000f280000100800 */
[----:B------:R-:W3:Y:S04]  /*6cb0*/  LDL R19, [R1+0x244] ;  /* 0x0002440001137983 */ /* 0x000ee80000100800 */
[----:B------:R-:W2:Y:S04]  /*6cc0*/  LDL R20, [R1+0x248] ;  /* 0x0002480001147983 */ /* 0x000ea80000100800 */
[----:B------:R-:W2:Y:S04]  /*6cd0*/  LDL R21, [R1+0x24c] ;  /* 0x00024c0001157983 */ /* 0x000ea80000100800 */
[----:B------:R-:W2:Y:S04]  /*6ce0*/  LDL R22, [R1+0x250] ;  /* 0x0002500001167983 */ /* 0x000ea80000100800 */
[----:B------:R-:W2:Y:S04]  /*6cf0*/  LDL R23, [R1+0x254] ;  /* 0x0002540001177983 */ /* 0x000ea80000100800 */
[----:B------:R-:W2:Y:S04]  /*6d00*/  LDL R232, [R1+0x258] ;  /* 0x0002580001e87983 */ /* 0x000ea80000100800 */
[----:B------:R-:W2:Y:S04]  /*6d10*/  LDL R233, [R1+0x25c] ;  /* 0x00025c0001e97983 */ /* 0x000ea80000100800 */
[----:B------:R-:W2:Y:S04]  /*6d20*/  LDL R234, [R1+0x220] ;  /* 0x0002200001ea7983 */ /* 0x000ea80000100800 */
[----:B------:R-:W2:Y:S04]  /*6d30*/  LDL R235, [R1+0x224] ;  /* 0x0002240001eb7983 */ /* 0x000ea80000100800 */
[----:B------:R0:W-:Y:S04]  /*6d40*/  STL [R1+0x884], R47 ;  /* 0x0008842f01007387 */ /* 0x0001e80000100800 */
[----:B0-----:R-:W2:Y:S04]  /*6d50*/  LDL R47, [R1+0x1e0] ;  /* 0x0001e000012f7983 */ /* 0x001ea80000100800 */
        /* <DEDUP_REMOVED lines=21> */
[----:B0-----:R-:W1:Y:S04]  /*6eb0*/  LDL R26, [R1+0x234] ;  /* 0x00023400011a7983 */ /* 0x001e680000100800 */
[----:B------:R0:W-:Y:S04]  /*6ec0*/  STL [R1+0x854], R27 ;  /* 0x0008541b01007387 */ /* 0x0001e80000100800 */
[----:B0-----:R-:W2:Y:S04]  /*6ed0*/  LDL R27, [R1+0x230] ;  /* 0x00023000011b7983 */ /* 0x001ea80000100800 */
[----:B------:R0:W-:Y:S04]  /*6ee0*/  STL [R1+0x850], R28 ;  /* 0x0008501c01007387 */ /* 0x0001e80000100800 */
[----:B0-----:R-:W2:Y:S04]  /*6ef0*/  LDL R28, [R1+0x22c] ;  /* 0x00022c00011c7983 */ /* 0x001ea80000100800 */
[----:B------:R0:W-:Y:S04]  /*6f00*/  STL [R1+0x84c], R29 ;  /* 0x00084c1d01007387 */ /* 0x0001e80000100800 */
[----:B0-----:R-:W2:Y:S04]  /*6f10*/  LDL R29, [R1+0x228] ;  /* 0x00022800011d7983 */ /* 0x001ea80000100800 */
[----:B------:R-:W-:Y:S04]  /*6f20*/  STL [R1+0x848], R30 ;  /* 0x0008481e01007387 */ /* 0x000fe80000100800 */
        /* <DEDUP_REMOVED lines=11> */
[----:B------:R-:W-:Y:S01]  /*6fe0*/  STL [R1+0x818], R3 ;  /* 0x0008180301007387 */ /* 0x000fe20000100800 */
[----:B------:R-:W-:-:S01]  /*6ff0*/  FADD R17, RZ, R17 ;  /* 0x00000011ff117221 */ /* 0x000fc20000000000 */
[----:B------:R-:W-:Y:S01]  /*7000*/  FADD R16, RZ, R16 ;  /* 0x00000010ff107221 */ /* 0x000fe20000000000 */
[----:B------:R-:W-:Y:S01]  /*7010*/  UMOV UR8, URZ ;  /* 0x0000003f00087c82 */ /* 0x000fe20008000000 */
[----:B------:R0:W-:Y:S01]  /*7020*/  STL [R1+0x814], R2 ;  /* 0x0008140201007387 */ /* 0x0001e20000100800 */
[----:B----4-:R-:W-:-:S01]  /*7030*/  FADD R18, RZ, R18 ;  /* 0x00000012ff127221 */ /* 0x010fc20000000000 */
[----:B---3--:R-:W-:-:S02]  /*7040*/  FADD R19, RZ, R19 ;  /* 0x00000013ff137221 */ /* 0x008fc40000000000 */
[----:B------:R1:W-:Y:S01]  /*7050*/  STL [R1+0x810], R0 ;  /* 0x0008100001007387 */ /* 0x0003e20000100800 */
[----:B--2---:R-:W-:-:S01]  /*7060*/  FADD R20, RZ, R20 ;  /* 0x00000014ff147221 */ /* 0x004fc20000000000 */
[----:B------:R-:W-:Y:S01]  /*7070*/  FADD R21, RZ, R21 ;  /* 0x00000015ff157221 */ /* 0x000fe20000000000 */
[----:B------:R-:W-:-:S01]  /*7080*/  FADD R22, RZ, R22 ;  /* 0x00000016ff167221 */ /* 0x000fc20000000000 */
[----:B------:R-:W-:Y:S01]  /*7090*/  FADD R23, RZ, R23 ;  /* 0x00000017ff177221 */ /* 0x000fe20000000000 */
[----:B------:R-:W-:-:S01]  /*70a0*/  FADD R232, RZ, R232 ;  /* 0x000000e8ffe87221 */ /* 0x000fc20000000000 */
[----:B------:R-:W-:Y:S01]  /*70b0*/  FADD R233, RZ, R233 ;  /* 0x000000e9ffe97221 */ /* 0x000fe20000000000 */
[----:B------:R-:W-:-:S01]  /*70c0*/  FADD R234, RZ, R234 ;  /* 0x000000eaffea7221 */ /* 0x000fc20000000000 */
[----:B------:R-:W-:Y:S01]  /*70d0*/  FADD R235, RZ, R235 ;  /* 0x000000ebffeb7221 */ /* 0x000fe20000000000 */
[----:B0-----:R-:W-:-:S01]  /*70e0*/  FADD R2, RZ, R25 ;  /* 0x00000019ff027221 */ /* 0x001fc20000000000 */
[----:B-1----:R-:W-:Y:S01]  /*70f0*/  FADD R0, RZ, R26 ;  /* 0x0000001aff007221 */ /* 0x002fe20000000000 */
[----:B------:R-:W-:-:S05]  /*7100*/  FADD R3, RZ, R27 ;  /* 0x0000001bff037221 */ /* 0x000fca0000000000 */
[----:B------:R0:W-:Y:S04]  /*7110*/  STL [R1+0x260], R3 ;  /* 0x0002600301007387 */ /* 0x0001e80000100800 */
[----:B------:R1:W-:Y:S04]  /*7120*/  STL [R1+0x264], R0 ;  /* 0x0002640001007387 */ /* 0x0003e80000100800 */
[----:B------:R2:W-:Y:S01]  /*7130*/  STL [R1+0x268], R2 ;  /* 0x0002680201007387 */ /* 0x0005e20000100800 */
[----:B------:R-:W-:-:S01]  /*7140*/  FADD R237, RZ, R28 ;  /* 0x0000001cffed7221 */ /* 0x000fc20000000000 */
[----:B0-----:R-:W-:Y:S01]  /*7150*/  FADD R3, RZ, R24 ;  /* 0x00000018ff037221 */ /* 0x001fe20000000000 */
[----:B-1----:R-:W-:-:S04]  /*7160*/  FADD R0, RZ, R39 ;  /* 0x00000027ff007221 */ /* 0x002fc80000000000 */
[----:B------:R0:W-:Y:S01]  /*7170*/  STL [R1+0x26c], R3 ;  /* 0x00026c0301007387 */ /* 0x0001e20000100800 */
[----:B--2---:R-:W-:-:S03]  /*7180*/  FADD R2, RZ, R38 ;  /* 0x00000026ff027221 */ /* 0x004fc60000000000 */
        /* <DEDUP_REMOVED lines=9> */
[----:B0-----:R-:W-:-:S01]  /*7220*/  FADD R3, RZ, R34 ;  /* 0x00000022ff037221 */ /* 0x001fc20000000000 */
[----:B-1----:R-:W-:-:S04]  /*7230*/  FADD R0, RZ, R33 ;  /* 0x00000021ff007221 */ /* 0x002fc80000000000 */
[----:B------:R0:W-:Y:S01]  /*7240*/  STL [R1+0x284], R3 ;  /* 0x0002840301007387 */ /* 0x0001e20000100800 */
[----:B--2---:R-:W-:-:S03]  /*7250*/  FADD R2, RZ, R32 ;  /* 0x00000020ff027221 */ /* 0x004fc60000000000 */
[----:B------:R1:W-:Y:S04]  /*7260*/  STL [R1+0x288], R0 ;  /* 0x0002880001007387 */ /* 0x0003e80000100800 */
[----:B------:R2:W-:Y:S01]  /*7270*/  STL [R1+0x28c], R2 ;  /* 0x00028c0201007387 */ /* 0x0005e20000100800 */
[----:B0-----:R-:W-:-:S01]  /*7280*/  FADD R3, RZ, R47 ;  /* 0x0000002fff037221 */ /* 0x001fc20000000000 */
[----:B-1----:R-:W-:Y:S02]  /*7290*/  IMAD.MOV.U32 R0, RZ, RZ, R13 ;  /* 0x000000ffff007224 */ /* 0x002fe400078e000d */
[----:B--2---:R-:W2:Y:S04]  /*72a0*/  LDL R2, [R1+0x1e8] ;  /* 0x0001e80001027983 */ /* 0x004ea80000100800 */
[----:B------:R0:W-:Y:S04]  /*72b0*/  STL [R1+0x290], R3 ;  /* 0x0002900301007387 */ /* 0x0001e80000100800 */
[----:B------:R-:W3:Y:S04]  /*72c0*/  LDL R4, [R1+0x1f0] ;  /* 0x0001f00001047983 */ /* 0x000ee80000100800 */
[----:B------:R-:W4:Y:S04]  /*72d0*/  LDL R5, [R1+0x1f4] ;  /* 0x0001f40001057983 */ /* 0x000f280000100800 */
[----:B0-----:R-:W3:Y:S04]  /*72e0*/  LDL R3, [R1+0x1ec] ;  /* 0x0001ec0001037983 */ /* 0x001ee80000100800 */
[----:B------:R-:W4:Y:S04]  /*72f0*/  LDL R6, [R1+0x1f8] ;  /* 0x0001f80001067983 */ /* 0x000f280000100800 */
        /* <DEDUP_REMOVED lines=24> */
[----:B------:R-:W4:Y:S01]  /*7480*/  LDL R13, [R1+0x19c] ;  /* 0x00019c00010d7983 */ /* 0x000f220000100800 */
[----:B------:R-:W-:-:S05]  /*7490*/  FADD R0, RZ, R0 ;  /* 0x00000000ff007221 */ /* 0x000fca0000000000 */
[----:B------:R2:W-:Y:S02]  /*74a0*/  STL [R1+0x294], R0 ;  /* 0x0002940001007387 */ /* 0x0005e40000100800 */
[----:B--2---:R-:W-:-:S05]  /*74b0*/  FADD R0, RZ, R2 ;  /* 0x00000002ff007221 */ /* 0x004fca0000000000 */
[----:B------:R4:W-:Y:S01]  /*74c0*/  STL [R1+0x298], R0 ;  /* 0x0002980001007387 */ /* 0x0009e20000100800 */
[----:B---3--:R-:W-:-:S01]  /*74d0*/  FADD R2, RZ, R3 ;  /* 0x00000003ff027221 */ /* 0x008fc20000000000 */
[----:B------:R-:W-:Y:S01]  /*74e0*/  FADD R3, RZ, R4 ;  /* 0x00000004ff037221 */ /* 0x000fe20000000000 */
[----:B----4-:R-:W-:-:S03]  /*74f0*/  FADD R0, RZ, R5 ;  /* 0x00000005ff007221 */ /* 0x010fc60000000000 */
[----:B------:R0:W-:Y:S04]  /*7500*/  STL [R1+0x29c], R2 ;  /* 0x00029c0201007387 */ /* 0x0001e80000100800 */
        /* <DEDUP_REMOVED lines=51> */
[----:B-1----:R-:W-:Y:S02]  /*7840*/  FADD R3, RZ, R13 ;  /* 0x0000000dff037221 */ /* 0x002fe40000000000 */
[----:B--2---:R-:W2:Y:S04]  /*7850*/  LDL R0, [R1+0x160] ;  /* 0x0001600001007983 */ /* 0x004ea80000100800 */
[----:B------:R0:W-:Y:S04]  /*7860*/  STL [R1+0x308], R2 ;  /* 0x0003080201007387 */ /* 0x0001e80000100800 */
[----:B0-----:R-:W3:Y:S04]  /*7870*/  LDL R2, [R1+0x164] ;  /* 0x0001640001027983 */ /* 0x001ee80000100800 */
[----:B------:R0:W-:Y:S04]  /*7880*/  STL [R1+0x30c], R3 ;  /* 0x00030c0301007387 */ /* 0x0001e80000100800 */
[----:B------:R-:W4:Y:S04]  /*7890*/  LDL R4, [R1+0x16c] ;  /* 0x00016c0001047983 */ /* 0x000f280000100800 */
[----:B------:R-:W4:Y:S04]  /*78a0*/  LDL R5, [R1+0x170] ;  /* 0x0001700001057983 */ /* 0x000f280000100800 */
[----:B0-----:R-:W4:Y:S04]  /*78b0*/  LDL R3, [R1+0x168] ;  /* 0x0001680001037983 */ /* 0x001f280000100800 */
        /* <DEDUP_REMOVED lines=26> */
[----:B--2---:R-:W-:-:S05]  /*7a60*/  FADD R0, RZ, R0 ;  /* 0x00000000ff007221 */ /* 0x004fca0000000000 */
[----:B------:R3:W-:Y:S02]  /*7a70*/  STL [R1+0x310], R0 ;  /* 0x0003100001007387 */ /* 0x0007e40000100800 */
[----:B---3--:R-:W-:-:S05]  /*7a80*/  FADD R0, RZ, R2 ;  /* 0x00000002ff007221 */ /* 0x008fca0000000000 */
[----:B------:R0:W-:Y:S01]  /*7a90*/  STL [R1+0x314], R0 ;  /* 0x0003140001007387 */ /* 0x0001e20000100800 */
[----:B----4-:R-:W-:-:S01]  /*7aa0*/  FADD R2, RZ, R3 ;  /* 0x00000003ff027221 */ /* 0x010fc20000000000 */
[----:B------:R-:W-:Y:S01]  /*7ab0*/  FADD R3, RZ, R4 ;  /* 0x00000004ff037221 */ /* 0x000fe20000000000 */
[----:B0-----:R-:W-:-:S03]  /*7ac0*/  FADD R0, RZ, R5 ;  /* 0x00000005ff007221 */ /* 0x001fc60000000000 */
        /* <DEDUP_REMOVED lines=91> */
[----:B0-----:R-:W-:Y:S01]  /*8080*/  FADD R0, RZ, R4 ;  /* 0x00000004ff007221 */ /* 0x001fe20000000000 */
[----:B------:R-:W-:-:S03]  /*8090*/  FADD R3, RZ, R5 ;  /* 0x00000005ff037221 */ /* 0x000fc60000000000 */
[----:B------:R0:W-:Y:S04]  /*80a0*/  STL [R1+0x394], R2 ;  /* 0x0003940201007387 */ /* 0x0001e80000100800 */
[----:B------:R1:W-:Y:S01]  /*80b0*/  STL [R1+0x398], R0 ;  /* 0x0003980001007387 */ /* 0x0003e20000100800 */
[----:B0-----:R-:W-:-:S03]  /*80c0*/  FADD R2, RZ, R6 ;  /* 0x00000006ff027221 */ /* 0x001fc60000000000 */
[----:B------:R0:W-:Y:S01]  /*80d0*/  STL [R1+0x39c], R3 ;  /* 0x00039c0301007387 */ /* 0x0001e20000100800 */
[----:B-1----:R-:W-:-:S03]  /*80e0*/  FADD R0, RZ, R7 ;  /* 0x00000007ff007221 */ /* 0x002fc60000000000 */
        /* <DEDUP_REMOVED lines=48> */
[----:B------:R-:W2:Y:S04]  /*83f0*/  LDL R47, [R1+0x98] ;  /* 0x00009800012f7983 */ /* 0x000ea80000100800 */
[----:B------:R1:W-:Y:S04]  /*8400*/  STL [R1+0x400], R2 ;  /* 0x0004000201007387 */ /* 0x0003e80000100800 */
[----:B------:R-:W3:Y:S04]  /*8410*/  LDL R32, [R1+0x9c] ;  /* 0x00009c0001207983 */ /* 0x000ee80000100800 */
[----:B------:R4:W-:Y:S04]  /*8420*/  STL [R1+0x404], R0 ;  /* 0x0004040001007387 */ /* 0x0009e80000100800 */
[----:B------:R-:W3:Y:S04]  /*8430*/  LDL R33, [R1+0x60] ;  /* 0x0000600001217983 */ /* 0x000ee80000100800 */
        /* <DEDUP_REMOVED lines=23> */
[----:B------:R-:W3:Y:S04]  /*85b0*/  LDL R4, [R1] ;  /* 0x0000000001047983 */ /* 0x000ee80000100800 */
[----:B0-----:R-:W3:Y:S04]  /*85c0*/  LDL R3, [R1+0x4] ;  /* 0x0000040001037983 */ /* 0x001ee80000100800 */
[----:B-1----:R-:W3:Y:S04]  /*85d0*/  LDL R2, [R1+0x8] ;  /* 0x0000080001027983 */ /* 0x002ee80000100800 */
[----:B----4-:R-:W4:Y:S04]  /*85e0*/  LDL R0, [R1+0xc] ;  /* 0x00000c0001007983 */ /* 0x010f280000100800 */
[----:B------:R-:W4:Y:S01]  /*85f0*/  LDL R13, [R1+0x10] ;  /* 0x00001000010d7983 */ /* 0x000f220000100800 */
[----:B--2---:R-:W-:-:S05]  /*8600*/  FADD R47, RZ, R47 ;  /* 0x0000002fff2f7221 */ /* 0x004fca0000000000 */
[----:B------:R0:W-:Y:S01]  /*8610*/  STL [R1+0x408], R47 ;  /* 0x0004082f01007387 */ /* 0x0001e20000100800 */
[----:B---3--:R-:W-:-:S03]  /*8620*/  FADD R32, RZ, R32 ;  /* 0x00000020ff207221 */ /* 0x008fc60000000000 */
[----:B0-----:R-:W2:Y:S01]  /*8630*/  LDL.LU R47, [R1+0x884] ;  /* 0x00088400012f7983 */ /* 0x001ea20000300800 */
[----:B------:R-:W-:-:S03]  /*8640*/  FADD R33, RZ, R33 ;  /* 0x00000021ff217221 */ /* 0x000fc60000000000 */
[----:B------:R0:W-:Y:S01]  /*8650*/  STL [R1+0x40c], R32 ;  /* 0x00040c2001007387 */ /* 0x0001e20000100800 */
[----:B------:R-:W-:-:S01]  /*8660*/  FADD R34, RZ, R34 ;  /* 0x00000022ff227221 */ /* 0x000fc20000000000 */
[----:B------:R-:W-:Y:S02]  /*8670*/  FADD R35, RZ, R35 ;  /* 0x00000023ff237221 */ /* 0x000fe40000000000 */
[----:B0-----:R-:W3:Y:S01]  /*8680*/  LDL.LU R32, [R1+0x880] ;  /* 0x0008800001207983 */ /* 0x001ee20000300800 */
[----:B------:R-:W-:-:S03]  /*8690*/  FADD R36, RZ, R36 ;  /* 0x00000024ff247221 */ /* 0x000fc60000000000 */
[----:B------:R0:W-:Y:S01]  /*86a0*/  STL [R1+0x410], R33 ;  /* 0x0004102101007387 */ /* 0x0001e20000100800 */
[----:B------:R-:W-:-:S01]  /*86b0*/  FADD R37, RZ, R37 ;  /* 0x00000025ff257221 */ /* 0x000fc20000000000 */
[----:B------:R-:W-:Y:S02]  /*86c0*/  FADD R38, RZ, R38 ;  /* 0x00000026ff267221 */ /* 0x000fe40000000000 */
[----:B0-----:R-:W3:Y:S04]  /*86d0*/  LDL.LU R33, [R1+0x87c] ;  /* 0x00087c0001217983 */ /* 0x001ee80000300800 */
[----:B------:R0:W-:Y:S01]  /*86e0*/  STL [R1+0x414], R34 ;  /* 0x0004142201007387 */ /* 0x0001e20000100800 */
[----:B------:R-:W-:-:S01]  /*86f0*/  FADD R39, RZ, R39 ;  /* 0x00000027ff277221 */ /* 0x000fc20000000000 */
[----:B------:R-:W-:-:S02]  /*8700*/  FADD R24, RZ, R24 ;  /* 0x00000018ff187221 */ /* 0x000fc40000000000 */
[----:B0-----:R-:W3:Y:S04]  /*8710*/  LDL.LU R34, [R1+0x878] ;  /* 0x0008780001227983 */ /* 0x001ee80000300800 */
[----:B------:R0:W-:Y:S01]  /*8720*/  STL [R1+0x418], R35 ;  /* 0x0004182301007387 */ /* 0x0001e20000100800 */
[----:B------:R-:W-:-:S01]  /*8730*/  FADD R25, RZ, R25 ;  /* 0x00000019ff197221 */ /* 0x000fc20000000000 */
[----:B------:R-:W-:Y:S02]  /*8740*/  FADD R26, RZ, R26 ;  /* 0x0000001aff1a7221 */ /* 0x000fe40000000000 */
[----:B0-----:R-:W3:Y:S04]  /*8750*/  LDL.LU R35, [R1+0x874] ;  /* 0x0008740001237983 */ /* 0x001ee80000300800 */
[----:B------:R0:W-:Y:S01]  /*8760*/  STL [R1+0x41c], R36 ;  /* 0x00041c2401007387 */ /* 0x0001e20000100800 */
[----:B------:R-:W-:-:S03]  /*8770*/  FADD R27, RZ, R27 ;  /* 0x0000001bff1b7221 */ /* 0x000fc60000000000 */
        /* <DEDUP_REMOVED lines=36> */
[----:B0-----:R0:W5:Y:S04]  /*89c0*/  LDL.LU R15, [R1+0x840] ;  /* 0x00084000010f7983 */ /* 0x0011680000300800 */
[----:B------:R1:W-:Y:S01]  /*89d0*/  STL [R1+0x450], R12 ;  /* 0x0004500c01007387 */ /* 0x0003e20000100800 */
[----:B------:R-:W-:-:S03]  /*89e0*/  FADD R5, RZ, R5 ;  /* 0x00000005ff057221 */ /* 0x000fc60000000000 */
[----:B-1----:R0:W5:Y:S04]  /*89f0*/  LDL.LU R12, [R1+0x83c] ;  /* 0x00083c00010c7983 */ /* 0x0021680000300800 */
        /* <DEDUP_REMOVED lines=10> */
[----:B----4-:R-:W-:-:S03]  /*8aa0*/  FADD R0, RZ, R0 ;  /* 0x00000000ff007221 */ /* 0x010fc60000000000 */
[----:B-1----:R0:W5:Y:S04]  /*8ab0*/  LDL.LU R8, [R1+0x82c] ;  /* 0x00082c0001087983 */ /* 0x0021680000300800 */
[----:B------:R1:W-:Y:S01]  /*8ac0*/  STL [R1+0x464], R7 ;  /* 0x0004640701007387 */ /* 0x0003e20000100800 */
[----:B------:R-:W-:-:S03]  /*8ad0*/  FADD R13, RZ, R13 ;  /* 0x0000000dff0d7221 */ /* 0x000fc60000000000 */
[----:B-1----:R0:W5:Y:S04]  /*8ae0*/  LDL.LU R7, [R1+0x828] ;  /* 0x0008280001077983 */ /* 0x0021680000300800 */
[----:B------:R1:W-:Y:S04]  /*8af0*/  STL [R1+0x468], R6 ;  /* 0x0004680601007387 */ /* 0x0003e80000100800 */
        /* <DEDUP_REMOVED lines=12> */
[----:B------:R-:W-:Y:S01]  /*8bc0*/  STL [R1+0x484], R17 ;  /* 0x0004841101007387 */ /* 0x000fe20000100800 */
[----:B-1----:R-:W-:-:S01]  /*8bd0*/  FADD R13, RZ, R14 ;  /* 0x0000000eff0d7221 */ /* 0x002fc20000000000 */
[----:B------:R-:W-:-:S02]  /*8be0*/  FADD R14, RZ, R224 ;  /* 0x000000e0ff0e7221 */ /* 0x000fc40000000000 */
[----:B------:R1:W-:Y:S04]  /*8bf0*/  STL [R1+0x488], R16 ;  /* 0x0004881001007387 */ /* 0x0003e80000100800 */
[----:B------:R4:W-:Y:S04]  /*8c00*/  STL [R1+0x48c], R13 ;  /* 0x00048c0d01007387 */ /* 0x0009e80000100800 */
[----:B------:R2:W-:Y:S01]  /*8c10*/  STL [R1+0x490], R14 ;  /* 0x0004900e01007387 */ /* 0x0005e20000100800 */
[----:B-1----:R-:W-:-:S01]  /*8c20*/  FADD R16, RZ, R225 ;  /* 0x000000e1ff107221 */ /* 0x002fc20000000000 */
[----:B----4-:R-:W-:-:S04]  /*8c30*/  FADD R13, RZ, R226 ;  /* 0x000000e2ff0d7221 */ /* 0x010fc80000000000 */
[----:B------:R1:W-:Y:S01]  /*8c40*/  STL [R1+0x494], R16 ;  /* 0x0004941001007387 */ /* 0x0003e20000100800 */
[----:B--2---:R-:W-:-:S03]  /*8c50*/  FADD R14, RZ, R227 ;  /* 0x000000e3ff0e7221 */ /* 0x004fc60000000000 */
[----:B------:R2:W-:Y:S04]  /*8c60*/  STL [R1+0x498], R13 ;  /* 0x0004980d01007387 */ /* 0x0005e80000100800 */
[----:B------:R4:W-:Y:S01]  /*8c70*/  STL [R1+0x49c], R14 ;  /* 0x00049c0e01007387 */ /* 0x0009e20000100800 */
[----:B-1----:R-:W-:-:S01]  /*8c80*/  FADD R16, RZ, R228 ;  /* 0x000000e4ff107221 */ /* 0x002fc20000000000 */
[----:B--2---:R-:W-:-:S04]  /*8c90*/  FADD R13, RZ, R229 ;  /* 0x000000e5ff0d7221 */ /* 0x004fc80000000000 */
[----:B------:R1:W-:Y:S01]  /*8ca0*/  STL [R1+0x4a0], R16 ;  /* 0x0004a01001007387 */ /* 0x0003e20000100800 */
[----:B----4-:R-:W-:-:S03]  /*8cb0*/  FADD R14, RZ, R230 ;  /* 0x000000e6ff0e7221 */ /* 0x010fc60000000000 */
        /* <DEDUP_REMOVED lines=371> */
[----:B---3--:R-:W-:-:S03]  /*a3f0*/  FADD R14, RZ, R32 ;  /* 0x00000020ff0e7221 */ /* 0x008fc60000000000 */
        /* <DEDUP_REMOVED lines=28> */
[----:B------:R-:W-:Y:S01]  /*a5c0*/  STL [R1+0x7c4], R16 ;  /* 0x0007c41001007387 */ /* 0x000fe20000100800 */
[----:B---3--:R-:W-:-:S03]  /*a5d0*/  FADD R14, RZ, R31 ;  /* 0x0000001fff0e7221 */ /* 0x008fc60000000000 */
[----:B------:R1:W-:Y:S04]  /*a5e0*/  STL [R1+0x7c8], R13 ;  /* 0x0007c80d01007387 */ /* 0x0003e80000100800 */
[----:B------:R0:W-:Y:S01]  /*a5f0*/  STL [R1+0x7cc], R14 ;  /* 0x0007cc0e01007387 */ /* 0x0001e20000100800 */
[----:B-1----:R-:W-:-:S07]  /*a600*/  IMAD.U32 R13, RZ, RZ, UR8 ;  /* 0x00000008ff0d7e24 */ /* 0x002fce000f8e00ff */
.L_x_23:
[----:B0-----:R-:W2:Y:S01]  /*a610*/  LDL R14, [R1+0x808] ;  /* 0x00080800010e7983 */ /* 0x001ea20000100800 */
[----:B-----5:R-:W-:-:S13]  /*a620*/  R2UR UR8, R15 ;  /* 0x000000000f0872ca */ /* 0x020fda00000e0000 */
[----:B------:R-:W-:-:S04]  /*a630*/  UIADD3 UR60, UR8, 0x1, URZ ;  /* 0x00000001083c7890 */ /* 0x000fc8000fffe03f */
[----:B------:R-:W-:-:S04]  /*a640*/  UISETP.NE.AND UP0, UPT, UR60, 0xb, UPT ;  /* 0x0000000b3c00788c */ /* 0x000fc8000bf05270 */
[----:B------:R-:W-:Y:S02]  /*a650*/  USEL UR8, URZ, 0x1, UP0 ;  /* 0x000000013f087887 */ /* 0x000fe40008000000 */
[----:B------:R-:W-:Y:S01]  /*a660*/  USEL UR60, UR60, URZ, UP0 ;  /* 0x0000003f3c3c7287 */ /* 0x000fe20008000000 */
[----:B--2---:R-:W-:-:S13]  /*a670*/  R2UR UR9, R14 ;  /* 0x000000000e0972ca */ /* 0x004fda00000e0000 */
[----:B------:R-:W-:-:S06]  /*a680*/  ULOP3.LUT UR8, UR9, UR8, URZ, 0x3c, !UPT ;  /* 0x0000000809087292 */ /* 0x000fcc000f8e3c3f */
[----:B------:R-:W-:Y:S01]  /*a690*/  IMAD.U32 R14, RZ, RZ, UR8 ;  /* 0x00000008ff0e7e24 */ /* 0x000fe2000f8e00ff */
[----:B------:R-:W-:-:S06]  /*a6a0*/  UMOV UR8, 0x1 ;  /* 0x0000000100087882 */ /* 0x000fcc0000000000 */
.L_x_18:
[----:B------:R-:W2:Y:S02]  /*a6b0*/  LDL R15, [R1+0x80c] ;  /* 0x00080c00010f7983 */ /* 0x000ea40000100800 */
[----:B--2---:R-:W-:-:S13]  /*a6c0*/  R2UR UR10, R15 ;  /* 0x000000000f0a72ca */ /* 0x004fda00000e0000 */
[----:B------:R-:W-:-:S04]  /*a6d0*/  UISETP.LT.AND UP0, UPT, UR10, 0x1, UPT ;  /* 0x000000010a00788c */ /* 0x000fc8000bf01270 */
[----:B------:R-:W-:-:S04]  /*a6e0*/  USEL UR9, UR10, 0x1, UP0 ;  /* 0x000000010a097887 */ /* 0x000fc80008000000 */
[----:B------:R-:W-:-:S04]  /*a6f0*/  UIADD3 UR9, UR10, -UR9, URZ ;  /* 0x800000090a097290 */ /* 0x000fc8000fffe03f */
[----:B------:R-:W-:-:S06]  /*a700*/  UISETP.GE.AND UP0, UPT, UR9, 0x1, UPT ;  /* 0x000000010900788c */ /* 0x000fcc000bf06270 */
[----:B------:R-:W-:-:S13]  /*a710*/  PLOP3.LUT P0, PT, PT, PT, UP0, 0x80, 0x0 ;  /* 0x000000000000781c */ /* 0x000fda0003f0f008 */
[----:B------:R-:W-:Y:S05]  /*a720*/  @!P0 BRA `(.L_x_24) ;  /* 0x0000007400208947 */ /* 0x000fea0003800000 */
[----:B------:R-:W2:Y:S02]  /*a730*/  LDL R15, [R1+0x7e0] ;  /* 0x0007e000010f7983 */ /* 0x000ea40000100800 */
[----:B--2---:R-:W-:Y:S01]  /*a740*/  R2UR UR10, R15 ;  /* 0x000000000f0a72ca */ /* 0x004fe200000e0000 */
[----:B------:R-:W-:-:S12]  /*a750*/  IMAD.U32 R15, RZ, RZ, UR9 ;  /* 0x00000009ff0f7e24 */ /* 0x000fd8000f8e00ff */
[----:B------:R-:W-:-:S07]  /*a760*/  IMAD.U32 R16, RZ, RZ, UR10 ;  /* 0x0000000aff107e24 */ /* 0x000fce000f8e00ff */
.L_x_32:
[----:B------:R-:W2:Y:S02]  /*a770*/  LDL R17, [R1+0x7f4] ;  /* 0x0007f40001117983 */ /* 0x000ea40000100800 */
[----:B--2---:R-:W-:-:S13]  /*a780*/  R2UR UR9, R17 ;  /* 0x00000000110972ca */ /* 0x004fda00000e0000 */
[----:B------:R-:W-:-:S06]  /*a790*/  UISETP.NE.AND UP0, UPT, UR9, 0x3, UPT ;  /* 0x000000030900788c */ /* 0x000fcc000bf05270 */
[----:B------:R-:W-:-:S13]  /*a7a0*/  PLOP3.LUT P1, PT, PT, PT, UP0, 0x80, 0x0 ;  /* 0x000000000000781c */ /* 0x000fda0003f2f008 */
[----:B-----5:R-:W-:Y:S05]  /*a7b0*/  @!P1 BRA `(.L_x_25) ;  /* 0x0000000000049947 */ /* 0x020fea0003800000 */
[----:B------:R-:W-:Y:S01]  /*a7c0*/  BPT.TRAP 0x1 ;  /* 0x000000040000795c */ /* 0x000fe20000300000 */
.L_x_25:
[----:B------:R-:W0:Y:S01]  /*a7d0*/  S2UR UR9, SR_CgaCtaId ;  /* 0x00000000000979c3 */ /* 0x000e220000008800 */
[----:B------:R-:W-:Y:S01]  /*a7e0*/  UMOV UR61, 0x400 ;  /* 0x00000400003d7882 */ /* 0x000fe20000000000 */
[----:B------:R-:W-:Y:S01]  /*a7f0*/  SHF.L.U32 R17, R14, 0x1f, RZ ;  /* 0x0000001f0e117819 */ /* 0x000fe200000006ff */
[----:B0-----:R-:W-:-:S04]  /*a800*/  ULEA UR61, UR9, UR61, 0x18 ;  /* 0x0000003d093d7291 */ /* 0x001fc8000f8ec03f */
[----:B------:R-:W-:-:S09]  /*a810*/  ULEA UR9, UR60, UR61, 0x3 ;  /* 0x0000003d3c097291 */ /* 0x000fd2000f8e183f */
[----:B------:R0:W2:Y:S01]  /*a820*/  SYNCS.PHASECHK.TRANS64.TRYWAIT P0, [UR9], R17 ;  /* 0x00000011ff0075a7 */ /* 0x0000a20008000149 */
[----:B------:R-:W-:Y:S05]  /*a830*/  @!P1 BRA `(.L_x_26) ;  /* 0x0000000000049947 */ /* 0x000fea0003800000 */
[----:B------:R-:W-:Y:S01]  /*a840*/  BPT.TRAP 0x1 ;  /* 0x000000040000795c */ /* 0x000fe20000300000 */
.L_x_26:
[----:B--2---:R-:W-:Y:S05]  /*a850*/  @P0 BRA `(.L_x_27) ;  /* 0x0000000000080947 */ /* 0x004fea0003800000 */
[----:B------:R-:W2:Y:S02]  /*a860*/  SYNCS.PHASECHK.TRANS64.TRYWAIT P0, [UR9], R17 ;  /* 0x00000011ff0075a7 */ /* 0x000ea40008000149 */
[----:B--2---:R-:W-:Y:S05]  /*a870*/  @!P0 BRA `(.L_x_28) ;  /* 0x0000036000c48947 */ /* 0x004fea0003800000 */
.L_x_27:
[----:B0-----:R-:W2:Y:S04]  /*a880*/  LDL R17, [R1+0x7dc] ;  /* 0x0007dc0001117983 */ /* 0x001ea80000100800 */
[----:B------:R-:W-:Y:S04]  /*a890*/  STL.64 [R1+0x8e8], R174 ;  /* 0x0008e8ae01007387 */ /* 0x000fe80000100a00 */
        /* <DEDUP_REMOVED lines=26> */
[----:B------:R0:W-:Y:S04]  /*aa40*/  STL.64 [R1+0x810], R24 ;  /* 0x0008101801007387 */ /* 0x0001e80000100a00 */
[----:B0-----:R-:W4:Y:S04]  /*aa50*/  LDL.LU.64 R24, [R1+0x240] ;  /* 0x0002400001187983 */ /* 0x001f280000300a00 */
[----:B------:R-:W4:Y:S04]  /*aa60*/  LDL.LU.64 R26, [R1+0x248] ;  /* 0x00024800011a7983 */ /* 0x000f280000300a00 */
[----:B------:R-:W4:Y:S04]  /*aa70*/  LDL.LU.64 R28, [R1+0x250] ;  /* 0x00025000011c7983 */ /* 0x000f280000300a00 */
[----:B------:R-:W4:Y:S01]  /*aa80*/  LDL.LU.64 R30, [R1+0x258] ;  /* 0x00025800011e7983 */ /* 0x000f220000300a00 */
[----:B------:R-:W-:-:S02]  /*aa90*/  UIADD3 UR9, UR61, 0x21180, URZ ;  /* 0x000211803d097890 */ /* 0x000fc4000fffe03f */
[----:B------:R-:W-:Y:S01]  /*aaa0*/  UISETP.NE.AND UP0, UPT, UR12, URZ, UPT ;  /* 0x0000003f0c00728c */ /* 0x000fe2000bf05270 */
[----:B------:R-:W3:Y:S01]  /*aab0*/  LDL.LU.64 R168, [R1+0x1e0] ;  /* 0x0001e00001a87983 */ /* 0x000ee20000300a00 */
[----:B------:R-:W-:Y:S02]  /*aac0*/  USHF.R.U32.HI UR9, URZ, 0x4, UR9 ;  /* 0x000000043f097899 */ /* 0x000fe40008011609 */
[----:B------:R-:W-:Y:S01]  /*aad0*/  USEL UR8, UR8, URZ, !UP0 ;  /* 0x0000003f08087287 */ /* 0x000fe2000c000000 */
[----:B------:R-:W3:Y:S01]  /*aae0*/  LDL.LU.64 R170, [R1+0x1e8] ;  /* 0x0001e80001aa7983 */ /* 0x000ee20000300a00 */
[----:B------:R-:W-:Y:S02]  /*aaf0*/  ULOP3.LUT UR9, UR9, 0x3fff, URZ, 0xc0, !UPT ;  /* 0x00003fff09097892 */ /* 0x000fe4000f8ec03f */
[----:B------:R-:W-:Y:S01]  /*ab00*/  UISETP.NE.U32.AND UP0, UPT, UR8, URZ, UPT ;  /* 0x0000003f0800728c */ /* 0x000fe2000bf05070 */
[----:B------:R-:W3:Y:S01]  /*ab10*/  LDL.LU.64 R172, [R1+0x1f0] ;  /* 0x0001f00001ac7983 */ /* 0x000ee20000300a00 */
[----:B------:R-:W-:-:S04]  /*ab20*/  ULOP3.LUT UR8, UR9, 0x10000, URZ, 0xfc, !UPT ;  /* 0x0001000009087892 */ /* 0x000fc8000f8efc3f */
[----:B------:R-:W-:Y:S01]  /*ab30*/  UIMAD UR8, UR60, 0x1e0, UR8 ;  /* 0x000001e03c0878a4 */ /* 0x000fe2000f8e0208 */
[----:B------:R-:W-:Y:S01]  /*ab40*/  UMOV UR49, 0xc0000010 ;  /* 0xc000001000317882 */ /* 0x000fe20000000000 */
[----:B------:R-:W-:-:S05]  /*ab50*/  UMOV UR51, 0xc0000010 ;  /* 0xc000001000337882 */ /* 0x000fca0000000000 */
[----:B------:R-:W-:Y:S01]  /*ab60*/  UMOV UR50, UR8 ;  /* 0x0000000800327c82 */ /* 0x000fe20008000000 */
[----:B--2---:R-:W-:-:S13]  /*ab70*/  R2UR UR10, R17 ;  /* 0x00000000110a72ca */ /* 0x004fda00000e0000 */
[----:B------:R-:W-:-:S04]  /*ab80*/  ULOP3.LUT UR48, UR10, 0x10000, URZ, 0xfc, !UPT ;  /* 0x000100000a307892 */ /* 0x000fc8000f8efc3f */
[----:B------:R-:W-:Y:S01]  /*ab90*/  UIMAD UR48, UR60, 0x300, UR48 ;  /* 0x000003003c3078a4 */ /* 0x000fe2000f8e0230 */
[----:B----4-:R-:W-:-:S08]  /*aba0*/  WARPGROUP.ARRIVE ;  /* 0x00000000000079c5 */ /* 0x010fd00000000000 */
[----:B------:R-:W-:Y:S03]  /*abb0*/  QGMMA.64x16x32.F32.E4M3.E4M3 R24, gdesc[UR48], R24, UP0, gsb0 ;  /* 0x00200000301879f3 */ /* 0x000fe6000b800818 */
[----:B------:R-:W-:Y:S02]  /*abc0*/  WARPGROUP.DEPBAR.LE gsb0, 0x0 ;  /* 0x00008000000079c5 */ /* 0x000fe40000010000 */
[----:B------:R0:W-:Y:S04]  /*abd0*/  STL.64 [R1+0x240], R24 ;  /* 0x0002401801007387 */ /* 0x0001e80000100a00 */
[----:B------:R2:W-:Y:S04]  /*abe0*/  STL.64 [R1+0x248], R26 ;  /* 0x0002481a01007387 */ /* 0x0005e80000100a00 */
[----:B------:R4:W-:Y:S04]  /*abf0*/  STL.64 [R1+0x250], R28 ;  /* 0x0002501c01007387 */ /* 0x0009e80000100a00 */
[----:B------:R1:W-:Y:S04]  /*ac00*/  STL.64 [R1+0x258], R30 ;  /* 0x0002581e01007387 */ /* 0x0003e80000100a00 */
[----:B------:R-:W3:Y:S04]  /*ac10*/  LDL.LU.64 R174, [R1+0x1f8] ;  /* 0x0001f80001ae7983 */ /* 0x000ee80000300a00 */
        /* <DEDUP_REMOVED lines=16> */
[----:B0-----:R-:W3:Y:S04]  /*ad20*/  LDL.LU.64 R24, [R1] ;  /* 0x0000000001187983 */ /* 0x001ee80000300a00 */
[----:B--2---:R-:W2:Y:S01]  /*ad30*/  LDL.LU.64 R26, [R1+0x8] ;  /* 0x00000800011a7983 */ /* 0x004ea20000300a00 */
[----:B------:R-:W-:-:S03]  /*ad40*/  UIADD3 UR58, UR8, 0x20, URZ ;  /* 0x00000020083a7890 */ /* 0x000fc6000fffe03f */
[----:B----4-:R-:W2:Y:S04]  /*ad50*/  LDL.LU.64 R28, [R1+0x10] ;  /* 0x00001000011c7983 */ /* 0x010ea80000300a00 */
[----:B-1----:R-:W2:Y:S01]  /*ad60*/  LDL.LU.64 R30, [R1+0x18] ;  /* 0x00001800011e7983 */ /* 0x002ea20000300a00 */
[----:B------:R-:W-:Y:S01]  /*ad70*/  UMOV UR56, UR48 ;  /* 0x0000003000387c82 */ /* 0x000fe20008000000 */
[----:B------:R-:W-:Y:S01]  /*ad80*/  UMOV UR57, UR49 ;  /* 0x0000003100397c82 */ /* 0x000fe20008000000 */
[----:B------:R-:W-:Y:S01]  /*ad90*/  UMOV UR59, 0xc0000010 ;  /* 0xc0000010003b7882 */ /* 0x000fe20000000000 */
[----:B------:R-:W-:Y:S01]  /*ada0*/  UIADD3 UR9, UR8, 0x40, URZ ;  /* 0x0000004008097890 */ /* 0x000fe2000fffe03f */
[----:B------:R-:W-:Y:S01]  /*adb0*/  UMOV UR52, UR48 ;  /* 0x0000003000347c82 */ /* 0x000fe20008000000 */
[----:B------:R-:W-:Y:S01]  /*adc0*/  UMOV UR53, UR49 ;  /* 0x0000003100357c82 */ /* 0x000fe20008000000 */
[----:B------:R-:W-:-:S04]  /*add0*/  UMOV UR55, 0xc0000010 ;  /* 0xc000001000377882 */ /* 0x000fc80000000000 */
[----:B------:R-:W-:Y:S01]  /*ade0*/  UMOV UR54, UR9 ;  /* 0x0000000900367c82 */ /* 0x000fe20008000000 */
[----:B------:R-:W-:Y:S01]  /*adf0*/  UIADD3 UR10, UR8, 0x60, URZ ;  /* 0x00000060080a7890 */ /* 0x000fe2000fffe03f */
[----:B------:R-:W-:Y:S01]  /*ae00*/  MOV R98, UR7 ;  /* 0x0000000700627c02 */ /* 0x000fe20008000f00 */
[----:B------:R-:W-:Y:S01]  /*ae10*/  UMOV UR7, 0xc0000010 ;  /* 0xc000001000077882 */ /* 0x000fe20000000000 */
[----:B------:R-:W-:Y:S02]  /*ae20*/  MOV R97, UR6 ;  /* 0x0000000600617c02 */ /* 0x000fe40008000f00 */
[----:B------:R-:W-:Y:S01]  /*ae30*/  MOV R96, UR5 ;  /* 0x0000000500607c02 */ /* 0x000fe20008000f00 */
[----:B------:R-:W-:Y:S01]  /*ae40*/  UMOV UR5, UR49 ;  /* 0x0000003100057c82 */ /* 0x000fe20008000000 */
[----:B------:R-:W-:Y:S01]  /*ae50*/  MOV R17, UR4 ;  /* 0x0000000400117c02 */ /* 0x000fe20008000f00 */
[----:B------:R-:W-:Y:S01]  /*ae60*/  UMOV UR4, UR48 ;  /* 0x0000003000047c82 */ /* 0x000fe20008000000 */
[----:B------:R-:W-:Y:S01]  /*ae70*/  UMOV UR6, UR10 ;  /* 0x0000000a00067c82 */ /* 0x000fe20008000000 */
[----:B------:R-:W-:Y:S01]  /*ae80*/  UIADD3 UR11, UR8, 0x80, URZ ;  /* 0x00000080080b7890 */ /* 0x000fe2000fffe03f */
[----:B------:R-:W-:Y:S01]  /*ae90*/  UMOV UR12, UR48 ;  /* 0x00000030000c7c82 */ /* 0x000fe20008000000 */
[----:B------:R-:W-:Y:S01]  /*aea0*/  UMOV UR13, UR49 ;  /* 0x00000031000d7c82 */ /* 0x000fe20008000000 */
[----:B------:R-:W-:-:S04]  /*aeb0*/  UMOV UR15, 0xc0000010 ;  /* 0xc0000010000f7882 */ /* 0x000fc80000000000 */
[----:B------:R-:W-:Y:S01]  /*aec0*/  UMOV UR14, UR11 ;  /* 0x0000000b000e7c82 */ /* 0x000fe20008000000 */
[----:B---3--:R-:W-:-:S06]  /*aed0*/  WARPGROUP.ARRIVE ;  /* 0x00000000000079c5 */ /* 0x008fcc0000000000 */
[----:B------:R-:W-:Y:S03]  /*aee0*/  QGMMA.64x16x32.F32.E4M3.E4M3 R168, gdesc[UR56], R168, UP0, gsb0 ;  /* 0x0020000038a879f3 */ /* 0x000fe6000b8008a8 */
[----:B------:R-:W-:Y:S02]  /*aef0*/  WARPGROUP.DEPBAR.LE gsb0, 0x0 ;  /* 0x00008000000079c5 */ /* 0x000fe40000010000 */
[----:B------:R-:W-:-:S06]  /*af00*/  WARPGROUP.ARRIVE ;  /* 0x00000000000079c5 */ /* 0x000fcc0000000000 */
[----:B------:R-:W-:Y:S03]  /*af10*/  QGMMA.64x16x32.F32.E4M3.E4M3 R144, gdesc[UR52], R144, UP0, gsb0 ;  /* 0x00200000349079f3 */ /* 0x000fe6000b800890 */
[----:B------:R-:W-:Y:S02]  /*af20*/  WARPGROUP.DEPBAR.LE gsb0, 0x0 ;  /* 0x00008000000079c5 */ /* 0x000fe40000010000 */
[----:B------:R-:W-:-:S06]  /*af30*/  WARPGROUP.ARRIVE ;  /* 0x00000000000079c5 */ /* 0x000fcc0000000000 */
[----:B------:R-:W-:Y:S03]  /*af40*/  QGMMA.64x16x32.F32.E4M3.E4M3 R120, gdesc[UR4], R120, UP0, gsb0 ;  /* 0x00200000047879f3 */ /* 0x000fe6000b800878 */
[----:B------:R-:W-:Y:S02]  /*af50*/  WARPGROUP.DEPBAR.LE gsb0, 0x0 ;  /* 0x00008000000079c5 */ /* 0x000fe40000010000 */
[----:B------:R-:W-:-:S06]  /*af60*/  WARPGROUP.ARRIVE ;  /* 0x00000000000079c5 */ /* 0x000fcc0000000000 */
[----:B------:R-:W-:Y:S01]  /*af70*/  QGMMA.64x16x32.F32.E4M3.E4M3 R72, gdesc[UR12], R72, UP0, gsb0 ;  /* 0x002000000c4879f3 */ /* 0x000fe2000b800848 */
[----:B------:R-:W-:Y:S01]  /*af80*/  UIADD3 UR46, UR8, 0xa0, URZ ;  /* 0x000000a0082e7890 */ /* 0x000fe2000fffe03f */
[----:B------:R-:W-:Y:S01]  /*af90*/  UMOV UR44, UR48 ;  /* 0x00000030002c7c82 */ /* 0x000fe20008000000 */
[----:B------:R-:W-:Y:S01]  /*afa0*/  UMOV UR45, UR49 ;  /* 0x00000031002d7c82 */ /* 0x000fe20008000000 */
[----:B------:R-:W-:Y:S01]  /*afb0*/  UMOV UR47, 0xc0000010 ;  /* 0xc0000010002f7882 */ /* 0x000fe20000000000 */
        /* <DEDUP_REMOVED lines=8> */
[----:B--2---:R-:W-:-:S06]  /*b040*/  WARPGROUP.ARRIVE ;  /* 0x00000000000079c5 */ /* 0x004fcc0000000000 */
        /* <DEDUP_REMOVED lines=43> */
[----:B------:R-:W-:Y:S01]  /*b300*/  UMOV UR56, UR14 ;  /* 0x0000000e00387c82 */ /* 0x000fe20008000000 */
[----:B------:R-:W-:Y:S01]  /*b310*/  UIADD3 UR14, UR8, 0x1a0, URZ ;  /* 0x000001a0080e7890 */ /* 0x000fe2000fffe03f */
[----:B------:R-:W-:Y:S01]  /*b320*/  UMOV UR57, UR15 ;  /* 0x0000000f00397c82 */ /* 0x000fe20008000000 */
[----:B------:R-:W-:Y:S01]  /*b330*/  UMOV UR12, UR48 ;  /* 0x00000030000c7c82 */ /* 0x000fe20008000000 */
[----:B------:R-:W-:Y:S01]  /*b340*/  UMOV UR13, UR49 ;  /* 0x00000031000d7c82 */ /* 0x000fe20008000000 */
[----:B------:R-:W-:Y:S01]  /*b350*/  UMOV UR15, 0xc0000010 ;  /* 0xc0000010000f7882 */ /* 0x000fe20000000000 */
[----:B------:R-:W-:Y:S02]  /*b360*/  WARPGROUP.DEPBAR.LE gsb0, 0x0 ;  /* 0x00008000000079c5 */ /* 0x000fe40000010000 */
[----:B------:R-:W-:-:S06]  /*b370*/  WARPGROUP.ARRIVE ;  /* 0x00000000000079c5 */ /* 0x000fcc0000000000 */
[----:B------:R-:W-:Y:S01]  /*b380*/  QGMMA.64x16x32.F32.E4M3.E4M3 R64, gdesc[UR12], R64, UP0, gsb0 ;  /* 0x002000000c4079f3 */ /* 0x000fe2000b800840 */
[----:B------:R-:W-:Y:S01]  /*b390*/  UIADD3 UR10, UR8, 0x1c0, URZ ;  /* 0x000001c0080a7890 */ /* 0x000fe2000fffe03f */
[----:B------:R-:W-:Y:S02]  /*b3a0*/  UMOV UR9, UR49 ;  /* 0x0000003100097c82 */ /* 0x000fe40008000000 */
[----:B------:R-:W-:Y:S01]  /*b3b0*/  UMOV UR8, UR48 ;  /* 0x0000003000087c82 */ /* 0x000fe20008000000 */
[----:B------:R-:W-:Y:S01]  /*b3c0*/  UMOV UR11, 0xc0000010 ;  /* 0xc0000010000b7882 */ /* 0x000fe20000000000 */
[----:B------:R-:W-:Y:S02]  /*b3d0*/  WARPGROUP.DEPBAR.LE gsb0, 0x0 ;  /* 0x00008000000079c5 */ /* 0x000fe40000010000 */
[----:B------:R-:W-:-:S06]  /*b3e0*/  WARPGROUP.ARRIVE ;  /* 0x00000000000079c5 */ /* 0x000fcc0000000000 */
[----:B------:R-:W-:Y:S01]  /*b3f0*/  QGMMA.64x16x32.F32.E4M3.E4M3 R40, gdesc[UR8], R40, UP0, gsb0 ;  /* 0x00200000082879f3 */ /* 0x000fe2000b800828 */
[----:B------:R-:W-:Y:S01]  /*b400*/  UIADD3 UR16, UR48, 0x100, URZ ;  /* 0x0000010030107890 */ /* 0x000fe2000fffe03f */
[----:B------:R-:W-:-:S06]  /*b410*/  UMOV UR9, 0xc0000010 ;  /* 0xc000001000097882 */ /* 0x000fcc0000000000 */
[----:B------:R-:W-:Y:S01]  /*b420*/  UMOV UR8, UR16 ;  /* 0x0000001000087c82 */ /* 0x000fe20008000000 */
[----:B------:R-:W-:Y:S02]  /*b430*/  WARPGROUP.DEPBAR.LE gsb0, 0x0 ;  /* 0x00008000000079c5 */ /* 0x000fe40000010000 */
[----:B------:R-:W-:-:S06]  /*b440*/  WARPGROUP.ARRIVE ;  /* 0x00000000000079c5 */ /* 0x000fcc0000000000 */
[----:B------:R-:W-:Y:S01]  /*b450*/  QGMMA.64x16x32.F32.E4M3.E4M3 R32, gdesc[UR8], R32, UP0, gsb0 ;  /* 0x00200000082079f3 */ /* 0x000fe2000b800820 */
[----:B------:R-:W-:Y:S01]  /*b460*/  UMOV UR12, UR8 ;  /* 0x00000008000c7c82 */ /* 0x000fe20008000000 */
        /* <DEDUP_REMOVED lines=11> */
[----:B------:R-:W-:Y:S04]  /*b520*/  STL.64 [R1+0x1e0], R168 ;  /* 0x0001e0a801007387 */ /* 0x000fe80000100a00 */
[----:B------:R-:W-:Y:S04]  /*b530*/  STL.64 [R1+0x1e8], R170 ;  /* 0x0001e8aa01007387 */ /* 0x000fe80000100a00 */
[----:B------:R-:W-:Y:S04]  /*b540*/  STL.64 [R1+0x1f0], R172 ;  /* 0x0001f0ac01007387 */ /* 0x000fe80000100a00 */
[----:B------:R0:W-:Y:S04]  /*b550*/  STL.64 [R1+0x1f8], R174 ;  /* 0x0001f8ae01007387 */ /* 0x0001e80000100a00 */
[----:B0-----:R-:W2:Y:S04]  /*b560*/  LDL.LU.64 R174, [R1+0x8e8] ;  /* 0x0008e80001ae7983 */ /* 0x001ea80000300a00 */
[----:B------:R-:W2:Y:S04]  /*b570*/  LDL.LU.64 R172, [R1+0x8e0] ;  /* 0x0008e00001ac7983 */ /* 0x000ea80000300a00 */
[----:B------:R-:W2:Y:S04]  /*b580*/  LDL.LU.64 R170, [R1+0x8d8] ;  /* 0x0008d80001aa7983 */ /* 0x000ea80000300a00 */
[----:B------:R-:W2:Y:S01]  /*b590*/  LDL.LU.64 R168, [R1+0x8d0] ;  /* 0x0008d00001a87983 */ /* 0x000ea20000300a00 */
[----:B------:R-:W-:-:S02]  /*b5a0*/  WARPGROUP.DEPBAR.LE gsb0, 0x0 ;  /* 0x00008000000079c5 */ /* 0x000fc40000010000 */
[----:B------:R-:W-:-:S06]  /*b5b0*/  WARPGROUP.ARRIVE ;  /* 0x00000000000079c5 */ /* 0x000fcc0000000000 */
[----:B------:R-:W-:Y:S01]  /*b5c0*/  QGMMA.64x16x32.F32.E4M3.E4M3 R104, gdesc[UR20], R104, UP0, gsb0 ;  /* 0x00200000146879f3 */ /* 0x000fe2000b800868 */
[----:B------:R0:W-:Y:S04]  /*b5d0*/  STL.64 [R1+0x180], R144 ;  /* 0x0001809001007387 */ /* 0x0001e80000100a00 */
        /* <DEDUP_REMOVED lines=15> */
[----:B------:R4:W-:Y:S04]  /*b6d0*/  STL.64 [R1], R24 ;  /* 0x0000001801007387 */ /* 0x0009e80000100a00 */
[----:B------:R4:W-:Y:S04]  /*b6e0*/  STL.64 [R1+0x8], R26 ;  /* 0x0000081a01007387 */ /* 0x0009e80000100a00 */
[----:B------:R4:W-:Y:S04]  /*b6f0*/  STL.64 [R1+0x10], R28 ;  /* 0x0000101c01007387 */ /* 0x0009e80000100a00 */
[----:B------:R4:W-:Y:S04]  /*b700*/  STL.64 [R1+0x18], R30 ;  /* 0x0000181e01007387 */ /* 0x0009e80000100a00 */
[----:B0-----:R-:W2:Y:S04]  /*b710*/  LDL.LU.64 R144, [R1+0x40] ;  /* 0x0000400001907983 */ /* 0x001ea80000300a00 */
[----:B-1----:R-:W2:Y:S04]  /*b720*/  LDL.LU.64 R146, [R1+0x48] ;  /* 0x0000480001927983 */ /* 0x002ea80000300a00 */
[----:B---3--:R-:W2:Y:S04]  /*b730*/  LDL.LU.64 R148, [R1+0x50] ;  /* 0x0000500001947983 */ /* 0x008ea80000300a00 */
[----:B----4-:R-:W2:Y:S01]  /*b740*/  LDL.LU.64 R150, [R1+0x58] ;  /* 0x0000580001967983 */ /* 0x010ea20000300a00 */
[----:B------:R-:W-:-:S02]  /*b750*/  WARPGROUP.DEPBAR.LE gsb0, 0x0 ;  /* 0x00008000000079c5 */ /* 0x000fc40000010000 */
[----:B------:R-:W-:Y:S01]  /*b760*/  WARPGROUP.ARRIVE ;  /* 0x00000000000079c5 */ /* 0x000fe20000000000 */
[----:B------:R-:W-:Y:S01]  /*b770*/  UMOV UR24, UR8 ;  /* 0x0000000800187c82 */ /* 0x000fe20008000000 */
[----:B------:R-:W-:Y:S01]  /*b780*/  UMOV UR25, UR9 ;  /* 0x0000000900197c82 */ /* 0x000fe20008000000 */
[----:B------:R-:W3:Y:S03]  /*b790*/  LDL.LU.64 R120, [R1+0xa0] ;  /* 0x0000a00001787983 */ /* 0x000ee60000300a00 */
[----:B------:R-:W-:Y:S01]  /*b7a0*/  QGMMA.64x16x32.F32.E4M3.E4M3 R128, gdesc[UR24], R128, UP0, gsb0 ;  /* 0x00200000188079f3 */ /* 0x000fe2000b800880 */
[----:B------:R-:W3:Y:S04]  /*b7b0*/  LDL.LU.64 R122, [R1+0xa8] ;  /* 0x0000a800017a7983 */ /* 0x000ee80000300a00 */
[----:B------:R-:W3:Y:S04]  /*b7c0*/  LDL.LU.64 R124, [R1+0xb0] ;  /* 0x0000b000017c7983 */ /* 0x000ee80000300a00 */
[----:B------:R-:W3:Y:S01]  /*b7d0*/  LDL.LU.64 R126, [R1+0xb8] ;  /* 0x0000b800017e7983 */ /* 0x000ee20000300a00 */
[----:B------:R-:W-:Y:S01]  /*b7e0*/  UMOV UR28, UR8 ;  /* 0x00000008001c7c82 */ /* 0x000fe20008000000 */
[----:B------:R-:W-:Y:S01]  /*b7f0*/  UMOV UR29, UR9 ;  /* 0x00000009001d7c82 */ /* 0x000fe20008000000 */
[----:B------:R-:W-:-:S02]  /*b800*/  WARPGROUP.DEPBAR.LE gsb0, 0x0 ;  /* 0x00008000000079c5 */ /* 0x000fc40000010000 */
[----:B------:R-:W-:-:S06]  /*b810*/  WARPGROUP.ARRIVE ;  /* 0x00000000000079c5 */ /* 0x000fcc0000000000 */
[----:B------:R-:W-:Y:S01]  /*b820*/  QGMMA.64x16x32.F32.E4M3.E4M3 R152, gdesc[UR28], R152, UP0, gsb0 ;  /* 0x002000001c9879f3 */ /* 0x000fe2000b800898 */
[----:B------:R-:W-:Y:S01]  /*b830*/  UMOV UR52, UR54 ;  /* 0x0000003600347c82 */ /* 0x000fe20008000000 */
[----:B------:R-:W-:Y:S01]  /*b840*/  UMOV UR53, UR55 ;  /* 0x0000003700357c82 */ /* 0x000fe20008000000 */
[----:B------:R-:W-:Y:S01]  /*b850*/  UMOV UR54, UR6 ;  /* 0x0000000600367c82 */ /* 0x000fe20008000000 */
[----:B------:R-:W-:Y:S01]  /*b860*/  UMOV UR55, UR7 ;  /* 0x0000000700377c82 */ /* 0x000fe20008000000 */
[----:B------:R-:W-:Y:S02]  /*b870*/  R2UR UR6, R97 ;  /* 0x00000000610672ca */ /* 0x000fe400000e0000 */
[----:B------:R-:W-:Y:S02]  /*b880*/  R2UR UR5, R96 ;  /* 0x00000000600572ca */ /* 0x000fe400000e0000 */
[----:B------:R-:W-:Y:S01]  /*b890*/  R2UR UR7, R98 ;  /* 0x00000000620772ca */ /* 0x000fe200000e0000 */
[----:B------:R-:W4:Y:S04]  /*b8a0*/  LDL.LU.64 R96, [R1+0x100] ;  /* 0x0001000001607983 */ /* 0x000f280000300a00 */
[----:B------:R-:W4:Y:S04]  /*b8b0*/  LDL.LU.64 R98, [R1+0x108] ;  /* 0x0001080001627983 */ /* 0x000f280000300a00 */
[----:B------:R-:W4:Y:S04]  /*b8c0*/  LDL.LU.64 R100, [R1+0x110] ;  /* 0x0001100001647983 */ /* 0x000f280000300a00 */
[----:B------:R-:W4:Y:S01]  /*b8d0*/  LDL.LU.64 R102, [R1+0x118] ;  /* 0x0001180001667983 */ /* 0x000f220000300a00 */
[----:B------:R-:W-:Y:S01]  /*b8e0*/  UMOV UR32, UR8 ;  /* 0x0000000800207c82 */ /* 0x000fe20008000000 */
[----:B------:R-:W-:-:S02]  /*b8f0*/  UMOV UR33, UR9 ;  /* 0x0000000900217c82 */ /* 0x000fc40008000000 */
        /* <DEDUP_REMOVED lines=8> */
[----:B------:R-:W4:Y:S01]  /*b980*/  LDL.LU.64 R52, [R1+0x1d0] ;  /* 0x0001d00001347983 */ /* 0x000f220000300a00 */
[----:B------:R-:W-:Y:S02]  /*b990*/  WARPGROUP.DEPBAR.LE gsb0, 0x0 ;  /* 0x00008000000079c5 */ /* 0x000fe40000010000 */
[----:B------:R-:W-:Y:S01]  /*b9a0*/  WARPGROUP.ARRIVE ;  /* 0x00000000000079c5 */ /* 0x000fe20000000000 */
[----:B------:R-:W4:Y:S01]  /*b9b0*/  LDL.LU.64 R54, [R1+0x1d8] ;  /* 0x0001d80001367983 */ /* 0x000f220000300a00 */
[----:B------:R-:W-:Y:S01]  /*b9c0*/  UMOV UR40, UR8 ;  /* 0x0000000800287c82 */ /* 0x000fe20008000000 */
[----:B------:R-:W-:Y:S01]  /*b9d0*/  UMOV UR41, UR9 ;  /* 0x0000000900297c82 */ /* 0x000fe20008000000 */
[----:B------:R-:W-:Y:S01]  /*b9e0*/  R2UR UR4, R17 ;  /* 0x00000000110472ca */ /* 0x000fe200000e0000 */
[----:B------:R-:W4:Y:S01]  /*b9f0*/  LDL.LU.64 R24, [R1+0x220] ;  /* 0x0002200001187983 */ /* 0x000f220000300a00 */
[----:B------:R-:W-:Y:S01]  /*ba00*/  QGMMA.64x16x32.F32.E4M3.E4M3 R176, gdesc[UR32], R176, UP0, gsb0 ;  /* 0x0020000020b079f3 */ /* 0x000fe2000b8008b0 */
[----:B------:R-:W-:-:S02]  /*ba10*/  IMAD.MOV.U32 R17, RZ, RZ, R31 ;  /* 0x000000ffff117224 */ /* 0x000fc400078e001f */
[----:B------:R-:W4:Y:S04]  /*ba20*/  LDL.LU.64 R26, [R1+0x228] ;  /* 0x00022800011a7983 */ /* 0x000f280000300a00 */
[----:B------:R-:W4:Y:S04]  /*ba30*/  LDL.LU.64 R28, [R1+0x230] ;  /* 0x00023000011c7983 */ /* 0x000f280000300a00 */
[----:B------:R-:W4:Y:S01]  /*ba40*/  LDL.LU.64 R30, [R1+0x238] ;  /* 0x00023800011e7983 */ /* 0x000f220000300a00 */
[----:B------:R-:W-:Y:S02]  /*ba50*/  WARPGROUP.DEPBAR.LE gsb0, 0x0 ;  /* 0x00008000000079c5 */ /* 0x000fe40000010000 */
[----:B------:R-:W-:-:S06]  /*ba60*/  WARPGROUP.ARRIVE ;  /* 0x00000000000079c5 */ /* 0x000fcc0000000000 */
[----:B------:R-:W-:Y:S03]  /*ba70*/  QGMMA.64x16x32.F32.E4M3.E4M3 R200, gdesc[UR36], R200, UP0, gsb0 ;  /* 0x0020000024c879f3 */ /* 0x000fe6000b8008c8 */
[----:B------:R-:W-:Y:S02]  /*ba80*/  WARPGROUP.DEPBAR.LE gsb0, 0x0 ;  /* 0x00008000000079c5 */ /* 0x000fe40000010000 */
[----:B------:R-:W-:-:S06]  /*ba90*/  WARPGROUP.ARRIVE ;  /* 0x00000000000079c5 */ /* 0x000fcc0000000000 */
[----:B------:R-:W-:Y:S01]  /*baa0*/  QGMMA.64x16x32.F32.E4M3.E4M3 R224, gdesc[UR40], R224, UP0, gsb0 ;  /* 0x0020000028e079f3 */ /* 0x000fe2000b8008e0 */
[----:B------:R-:W-:Y:S01]  /*bab0*/  UMOV UR44, UR8 ;  /* 0x00000008002c7c82 */ /* 0x000fe20008000000 */
[----:B------:R-:W-:Y:S01]  /*bac0*/  UMOV UR45, UR9 ;  /* 0x00000009002d7c82 */ /* 0x000fe20008000000 */
[----:B------:R-:W-:Y:S02]  /*bad0*/  WARPGROUP.DEPBAR.LE gsb0, 0x0 ;  /* 0x00008000000079c5 */ /* 0x000fe40000010000 */
[----:B--2---:R-:W-:-:S06]  /*bae0*/  WARPGROUP.ARRIVE ;  /* 0x00000000000079c5 */ /* 0x004fcc0000000000 */
[----:B------:R-:W-:Y:S01]  /*baf0*/  QGMMA.64x16x32.F32.E4M3.E4M3 R144, gdesc[UR44], R144, UP0, gsb0 ;  /* 0x002000002c9079f3 */ /* 0x000fe2000b800890 */
        /* <DEDUP_REMOVED lines=11> */
[----:B---3--:R-:W-:-:S06]  /*bbb0*/  WARPGROUP.ARRIVE ;  /* 0x00000000000079c5 */ /* 0x008fcc0000000000 */
[----:B------:R-:W-:Y:S01]  /*bbc0*/  QGMMA.64x16x32.F32.E4M3.E4M3 R120, gdesc[UR52], R120, UP0, gsb0 ;  /* 0x00200000347879f3 */ /* 0x000fe2000b800878 */
[----:B------:R-:W-:Y:S01]  /*bbd0*/  UMOV UR52, UR8 ;  /* 0x0000000800347c82 */ /* 0x000fe20008000000 */
[----:B------:R-:W-:Y:S01]  /*bbe0*/  UMOV UR53, UR9 ;  /* 0x0000000900357c82 */ /* 0x000fe20008000000 */
[----:B------:R-:W-:Y:S01]  /*bbf0*/  UMOV UR54, UR20 ;  /* 0x0000001400367c82 */ /* 0x000fe20008000000 */
[----:B------:R-:W-:Y:S01]  /*bc00*/  UMOV UR55, UR21 ;  /* 0x0000001500377c82 */ /* 0x000fe20008000000 */
[----:B------:R-:W-:Y:S02]  /*bc10*/  WARPGROUP.DEPBAR.LE gsb0, 0x0 ;  /* 0x00008000000079c5 */ /* 0x000fe40000010000 */
[----:B----4-:R-:W-:-:S06]  /*bc20*/  WARPGROUP.ARRIVE ;  /* 0x00000000000079c5 */ /* 0x010fcc0000000000 */
[----:B------:R-:W-:Y:S01]  /*bc30*/  QGMMA.64x16x32.F32.E4M3.E4M3 R96, gdesc[UR52], R96, UP0, gsb0 ;  /* 0x00200000346079f3 */ /* 0x000fe2000b800860 */
[----:B------:R-:W-:Y:S01]  /*bc40*/  UMOV UR52, UR8 ;  /* 0x0000000800347c82 */ /* 0x000fe20008000000 */
[----:B------:R-:W-:Y:S01]  /*bc50*/  UMOV UR53, UR9 ;  /* 0x0000000900357c82 */ /* 0x000fe20008000000 */
[----:B------:R-:W-:Y:S01]  /*bc60*/  UMOV UR54, UR24 ;  /* 0x0000001800367c82 */ /* 0x000fe20008000000 */
[----:B------:R-:W-:Y:S01]  /*bc70*/  UMOV UR55, UR25 ;  /* 0x0000001900377c82 */ /* 0x000fe20008000000 */
[----:B------:R-:W-:Y:S02]  /*bc80*/  WARPGROUP.DEPBAR.LE gsb0, 0x0 ;  /* 0x00008000000079c5 */ /* 0x000fe40000010000 */
[----:B------:R-:W-:-:S06]  /*bc90*/  WARPGROUP.ARRIVE ;  /* 0x00000000000079c5 */ /* 0x000fcc0000000000 */
        /* <DEDUP_REMOVED lines=8> */
[----:B------:R-:W-:Y:S01]  /*bd20*/  UIADD3 UR12, UR48, 0x200, URZ ;  /* 0x00000200300c7890 */ /* 0x000fe2000fffe03f */
[----:B------:R-:W-:Y:S02]  /*bd30*/  UMOV UR49, UR9 ;  /* 0x0000000900317c82 */ /* 0x000fe40008000000 */
[----:B------:R-:W-:Y:S01]  /*bd40*/  UMOV UR48, UR8 ;  /* 0x0000000800307c82 */ /* 0x000fe20008000000 */
[----:B------:R0:W-:Y:S01]  /*bd50*/  STL.64 [R1+0x40], R144 ;  /* 0x0000409001007387 */ /* 0x0001e20000100a00 */
[----:B------:R-:W-:-:S03]  /*bd60*/  ULDC UR53, c[0x0][0x50c] ;  /* 0x0001430000357ab9 */ /* 0x000fc60000000800 */
[----:B------:R1:W-:Y:S04]  /*bd70*/  STL.64 [R1+0x48], R146 ;  /* 0x0000489201007387 */ /* 0x0003e80000100a00 */
[----:B------:R2:W-:Y:S01]  /*bd80*/  STL.64 [R1+0x50], R148 ;  /* 0x0000509401007387 */ /* 0x0005e20000100a00 */
[----:B------:R-:W-:Y:S02]  /*bd90*/  WARPGROUP.DEPBAR.LE gsb0, 0x0 ;  /* 0x00008000000079c5 */ /* 0x000fe40000010000 */
        /* <DEDUP_REMOVED lines=18> */
[----:B------:R4:W-:Y:S01]  /*bec0*/  STL.64 [R1+0x1d8], R54 ;  /* 0x0001d83601007387 */ /* 0x0009e20000100a00 */
[----:B------:R-:W-:-:S03]  /*bed0*/  WARPGROUP.DEPBAR.LE gsb0, 0x0 ;  /* 0x00008000000079c5 */ /* 0x000fc60000010000 */
[----:B0-----:R-:W4:Y:S04]  /*bee0*/  LDL.LU.64 R144, [R1+0x200] ;  /* 0x0002000001907983 */ /* 0x001f280000300a00 */
[----:B-1----:R-:W4:Y:S04]  /*bef0*/  LDL.LU.64 R146, [R1+0x208] ;  /* 0x0002080001927983 */ /* 0x002f280000300a00 */
[----:B--2---:R-:W2:Y:S04]  /*bf00*/  LDL.LU.64 R148, [R1+0x210] ;  /* 0x0002100001947983 */ /* 0x004ea80000300a00 */
[----:B------:R0:W-:Y:S04]  /*bf10*/  STL.64 [R1+0x220], R24 ;  /* 0x0002201801007387 */ /* 0x0001e80000100a00 */
[----:B------:R1:W-:Y:S04]  /*bf20*/  STL.64 [R1+0x228], R26 ;  /* 0x0002281a01007387 */ /* 0x0003e80000100a00 */
[----:B------:R1:W-:Y:S04]  /*bf30*/  STL.64 [R1+0x230], R28 ;  /* 0x0002301c01007387 */ /* 0x0003e80000100a00 */
[----:B------:R1:W-:Y:S04]  /*bf40*/  STL.64 [R1+0x238], R30 ;  /* 0x0002381e01007387 */ /* 0x0003e80000100a00 */
[----:B---3--:R-:W2:Y:S04]  /*bf50*/  LDL.LU.64 R150, [R1+0x218] ;  /* 0x0002180001967983 */ /* 0x008ea80000300a00 */
[----:B----4-:R-:W3:Y:S04]  /*bf60*/  LDL.LU.64 R120, [R1+0x1a0] ;  /* 0x0001a00001787983 */ /* 0x010ee80000300a00 */
[----:B------:R-:W3:Y:S04]  /*bf70*/  LDL.LU.64 R122, [R1+0x1a8] ;  /* 0x0001a800017a7983 */ /* 0x000ee80000300a00 */
[----:B------:R-:W3:Y:S04]  /*bf80*/  LDL.LU.64 R124, [R1+0x1b0] ;  /* 0x0001b000017c7983 */ /* 0x000ee80000300a00 */
[----:B------:R-:W3:Y:S04]  /*bf90*/  LDL.LU.64 R126, [R1+0x1b8] ;  /* 0x0001b800017e7983 */ /* 0x000ee80000300a00 */
[----:B------:R-:W4:Y:S04]  /*bfa0*/  LDL.LU.64 R96, [R1+0x140] ;  /* 0x0001400001607983 */ /* 0x000f280000300a00 */
        /* <DEDUP_REMOVED lines=11> */
[----:B0-----:R-:W4:Y:S04]  /*c060*/  LDL.LU.64 R24, [R1+0x20] ;  /* 0x0000200001187983 */ /* 0x001f280000300a00 */
[----:B-1----:R-:W4:Y:S04]  /*c070*/  LDL.LU.64 R26, [R1+0x28] ;  /* 0x00002800011a7983 */ /* 0x002f280000300a00 */
[----:B------:R-:W4:Y:S04]  /*c080*/  LDL.LU.64 R28, [R1+0x30] ;  /* 0x00003000011c7983 */ /* 0x000f280000300a00 */
[----:B------:R-:W4:Y:S01]  /*c090*/  LDL.LU.64 R30, [R1+0x38] ;  /* 0x00003800011e7983 */ /* 0x000f220000300a00 */
[----:B------:R-:W-:Y:S01]  /*c0a0*/  UMOV UR48, UR12 ;  /* 0x0000000c00307c82 */ /* 0x000fe20008000000 */
[----:B------:R-:W-:Y:S01]  /*c0b0*/  UMOV UR49, 0xc0000010 ;  /* 0xc000001000317882 */ /* 0x000fe20000000000 */
[----:B------:R-:W-:Y:S01]  /*c0c0*/  UMOV UR56, UR48 ;  /* 0x0000003000387c82 */ /* 0x000fe20008000000 */
[----:B------:R-:W-:Y:S01]  /*c0d0*/  UMOV UR57, UR49 ;  /* 0x0000003100397c82 */ /* 0x000fe20008000000 */
[----:B--2---:R-:W-:-:S06]  /*c0e0*/  WARPGROUP.ARRIVE ;  /* 0x00000000000079c5 */ /* 0x004fcc0000000000 */
[----:B------:R-:W-:Y:S03]  /*c0f0*/  QGMMA.64x16x32.F32.E4M3.E4M3 R144, gdesc[UR48], R144, UP0, gsb0 ;  /* 0x00200000309079f3 */ /* 0x000fe6000b800890 */
[----:B------:R-:W-:Y:S02]  /*c100*/  WARPGROUP.DEPBAR.LE gsb0, 0x0 ;  /* 0x00008000000079c5 */ /* 0x000fe40000010000 */
[----:B---3--:R-:W-:-:S06]  /*c110*/  WARPGROUP.ARRIVE ;  /* 0x00000000000079c5 */ /* 0x008fcc0000000000 */
[----:B------:R-:W-:Y:S01]  /*c120*/  QGMMA.64x16x32.F32.E4M3.E4M3 R120, gdesc[UR56], R120, UP0, gsb0 ;  /* 0x00200000387879f3 */ /* 0x000fe2000b800878 */
[----:B------:R-:W-:Y:S01]  /*c130*/  UMOV UR50, UR24 ;  /* 0x0000001800327c82 */ /* 0x000fe20008000000 */
[----:B------:R-:W-:Y:S01]  /*c140*/  UMOV UR51, UR25 ;  /* 0x0000001900337c82 */ /* 0x000fe20008000000 */
[----:B------:R-:W-:Y:S02]  /*c150*/  WARPGROUP.DEPBAR.LE gsb0, 0x0 ;  /* 0x00008000000079c5 */ /* 0x000fe40000010000 */
[----:B----4-:R-:W-:-:S06]  /*c160*/  WARPGROUP.ARRIVE ;  /* 0x00000000000079c5 */ /* 0x010fcc0000000000 */
[----:B------:R-:W-:Y:S01]  /*c170*/  QGMMA.64x16x32.F32.E4M3.E4M3 R96, gdesc[UR48], R96, UP0, gsb0 ;  /* 0x00200000306079f3 */ /* 0x000fe2000b800860 */
[----:B------:R-:W-:Y:S01]  /*c180*/  UMOV UR50, UR20 ;  /* 0x0000001400327c82 */ /* 0x000fe20008000000 */
[----:B------:R-:W-:Y:S01]  /*c190*/  UMOV UR51, UR21 ;  /* 0x0000001500337c82 */ /* 0x000fe20008000000 */
[----:B------:R-:W-:Y:S01]  /*c1a0*/  STL.64 [R1+0x200], R144 ;  /* 0x0002009001007387 */ /* 0x000fe20000100a00 */
[----:B------:R-:W-:Y:S02]  /*c1b0*/  WARPGROUP.DEPBAR.LE gsb0, 0x0 ;  /* 0x00008000000079c5 */ /* 0x000fe40000010000 */
[----:B------:R-:W-:-:S06]  /*c1c0*/  WARPGROUP.ARRIVE ;  /* 0x00000000000079c5 */ /* 0x000fcc0000000000 */
[----:B------:R-:W-:Y:S01]  /*c1d0*/  QGMMA.64x16x32.F32.E4M3.E4M3 R72, gdesc[UR48], R72, UP0, gsb0 ;  /* 0x00200000304879f3 */ /* 0x000fe2000b800848 */
[----:B------:R-:W-:Y:S04]  /*c1e0*/  STL.64 [R1+0x208], R146 ;  /* 0x0002089201007387 */ /* 0x000fe80000100a00 */
[----:B------:R-:W-:Y:S04]  /*c1f0*/  STL.64 [R1+0x210], R148 ;  /* 0x0002109401007387 */ /* 0x000fe80000100a00 */
[----:B------:R0:W-:Y:S04]  /*c200*/  STL.64 [R1+0x218], R150 ;  /* 0x0002189601007387 */ /* 0x0001e80000100a00 */
[----:B0-----:R-:W2:Y:S04]  /*c210*/  LDL.LU.64 R150, [R1+0x8c8] ;  /* 0x0008c80001967983 */ /* 0x001ea80000300a00 */
[----:B------:R-:W2:Y:S04]  /*c220*/  LDL.LU.64 R148, [R1+0x8c0] ;  /* 0x0008c00001947983 */ /* 0x000ea80000300a00 */
[----:B------:R-:W2:Y:S04]  /*c230*/  LDL.LU.64 R146, [R1+0x8b8] ;  /* 0x0008b80001927983 */ /* 0x000ea80000300a00 */
[----:B------:R-:W2:Y:S01]  /*c240*/  LDL.LU.64 R144, [R1+0x8b0] ;  /* 0x0008b00001907983 */ /* 0x000ea20000300a00 */
[----:B------:R-:W-:Y:S01]  /*c250*/  UMOV UR50, UR16 ;  /* 0x0000001000327c82 */ /* 0x000fe20008000000 */
[----:B------:R-:W-:Y:S01]  /*c260*/  UMOV UR51, UR17 ;  /* 0x0000001100337c82 */ /* 0x000fe20008000000 */
[----:B------:R-:W-:-:S02]  /*c270*/  WARPGROUP.DEPBAR.LE gsb0, 0x0 ;  /* 0x00008000000079c5 */ /* 0x000fc40000010000 */
[----:B------:R-:W-:-:S06]  /*c280*/  WARPGROUP.ARRIVE ;  /* 0x00000000000079c5 */ /* 0x000fcc0000000000 */
[----:B------:R-:W-:Y:S01]  /*c290*/  QGMMA.64x16x32.F32.E4M3.E4M3 R48, gdesc[UR48], R48, UP0, gsb0 ;  /* 0x00200000303079f3 */ /* 0x000fe2000b800830 */
[----:B------:R-:W-:Y:S04]  /*c2a0*/  STL.64 [R1+0x1a0], R120 ;  /* 0x0001a07801007387 */ /* 0x000fe80000100a00 */
[----:B------:R-:W-:Y:S04]  /*c2b0*/  STL.64 [R1+0x1a8], R122 ;  /* 0x0001a87a01007387 */ /* 0x000fe80000100a00 */
[----:B------:R-:W-:Y:S04]  /*c2c0*/  STL.64 [R1+0x1b0], R124 ;  /* 0x0001b07c01007387 */ /* 0x000fe80000100a00 */
[----:B------:R0:W-:Y:S04]  /*c2d0*/  STL.64 [R1+0x1b8], R126 ;  /* 0x0001b87e01007387 */ /* 0x0001e80000100a00 */
[----:B0-----:R-:W3:Y:S04]  /*c2e0*/  LDL.LU.64 R126, [R1+0x8a8] ;  /* 0x0008a800017e7983 */ /* 0x001ee80000300a00 */
        /* <DEDUP_REMOVED lines=58> */
[----:B--2---:R-:W-:-:S06]  /*c690*/  WARPGROUP.ARRIVE ;  /* 0x00000000000079c5 */ /* 0x004fcc0000000000 */
[----:B------:R-:W-:Y:S01]  /*c6a0*/  QGMMA.64x16x32.F32.E4M3.E4M3 R144, gdesc[UR28], R144, UP0, gsb0 ;  /* 0x002000001c9079f3 */ /* 0x000fe2000b800890 */
[----:B------:R-:W-:Y:S01]  /*c6b0*/  UMOV UR24, UR48 ;  /* 0x0000003000187c82 */ /* 0x000fe20008000000 */
[----:B------:R-:W-:Y:S01]  /*c6c0*/  UMOV UR25, UR49 ;  /* 0x0000003100197c82 */ /* 0x000fe20008000000 */
        /* <DEDUP_REMOVED lines=20> */
[----:B------:R-:W-:-:S13]  /*c810*/  R2UR UR52, R13 ;  /* 0x000000000d3472ca */ /* 0x000fda00000e0000 */
[----:B------:R-:W-:Y:S01]  /*c820*/  UIADD3 UR52, UR52, 0x1, URZ ;  /* 0x0000000134347890 */ /* 0x000fe2000fffe03f */
[----:B------:R-:W-:Y:S02]  /*c830*/  WARPGROUP.DEPBAR.LE gsb0, 0x0 ;  /* 0x00008000000079c5 */ /* 0x000fe40000010000 */
[----:B------:R-:W-:-:S06]  /*c840*/  WARPGROUP.ARRIVE ;  /* 0x00000000000079c5 */ /* 0x000fcc0000000000 */
[----:B------:R-:W-:Y:S01]  /*c850*/  QGMMA.64x16x32.F32.E4M3.E4M3 R24, gdesc[UR8], R24, UP0, gsb0 ;  /* 0x00200000081879f3 */ /* 0x000fe2000b800818 */
[----:B------:R-:W-:-:S04]  /*c860*/  UISETP.NE.AND UP0, UPT, UR52, UR53, UPT ;  /* 0x000000353400728c */ /* 0x000fc8000bf05270 */
[----:B------:R-:W-:-:S06]  /*c870*/  USEL UR12, URZ, 0x1, UP0 ;  /* 0x000000013f0c7887 */ /* 0x000fcc0008000000 */
[----:B------:R-:W-:Y:S01]  /*c880*/  ISETP.NE.AND P0, PT, RZ, UR12, PT ;  /* 0x0000000cff007c0c */ /* 0x000fe2000bf05270 */
[----:B------:R-:W-:Y:S01]  /*c890*/  IMAD.U32 R13, RZ, RZ, UR52 ;  /* 0x00000034ff0d7e24 */ /* 0x000fe2000f8e00ff */
[----:B------:R-:W-:-:S11]  /*c8a0*/  WARPGROUP.DEPBAR.LE gsb0, 0x0 ;  /* 0x00008000000079c5 */ /* 0x000fd60000010000 */
[----:B------:R-:W-:Y:S05]  /*c8b0*/  @!P0 BRA `(.L_x_29) ;  /* 0x00000050002c8947 */ /* 0x000fea0003800000 */
[----:B------:R0:W-:Y:S04]  /*c8c0*/  STL [R1+0x8b0], R54 ;  /* 0x0008b03601007387 */ /* 0x0001e80000100800 */
[----:B0-----:R-:W2:Y:S04]  /*c8d0*/  LDL R54, [R1+0x240] ;  /* 0x0002400001367983 */ /* 0x001ea80000100800 */
[----:B------:R0:W-:Y:S04]  /*c8e0*/  STL [R1+0x8ac], R55 ;  /* 0x0008ac3701007387 */ /* 0x0001e80000100800 */
[----:B0-----:R-:W3:Y:S04]  /*c8f0*/  LDL R55, [R1+0x244] ;  /* 0x0002440001377983 */ /* 0x001ee80000100800 */
[----:B------:R0:W-:Y:S04]  /*c900*/  STL [R1+0x8a8], R40 ;  /* 0x0008a82801007387 */ /* 0x0001e80000100800 */
[----:B0-----:R-:W4:Y:S04]  /*c910*/  LDL R40, [R1+0x248] ;  /* 0x0002480001287983 */ /* 0x001f280000100800 */
[----:B------:R0:W-:Y:S04]  /*c920*/  STL [R1+0x8a4], R41 ;  /* 0x0008a42901007387 */ /* 0x0001e80000100800 */
[----:B------:R-:W4:Y:S04]  /*c930*/  LDL R13, [R1+0x1f0] ;  /* 0x0001f000010d7983 */ /* 0x000f280000100800 */
[----:B0-----:R-:W4:Y:S04]  /*c940*/  LDL R41, [R1+0x24c] ;  /* 0x00024c0001297983 */ /* 0x001f280000100800 */
[----:B------:R0:W-:Y:S04]  /*c950*/  STL [R1+0x8a0], R42 ;  /* 0x0008a02a01007387 */ /* 0x0001e80000100800 */
[----:B0-----:R-:W4:Y:S04]  /*c960*/  LDL R42, [R1+0x1ec] ;  /* 0x0001ec00012a7983 */ /* 0x001f280000100800 */
[----:B------:R0:W-:Y:S04]  /*c970*/  STL [R1+0x89c], R43 ;  /* 0x00089c2b01007387 */ /* 0x0001e80000100800 */
[----:B0-----:R-:W4:Y:S04]  /*c980*/  LDL R43, [R1+0x1e8] ;  /* 0x0001e800012b7983 */ /* 0x001f280000100800 */
[----:B------:R0:W-:Y:S04]  /*c990*/  STL [R1+0x898], R44 ;  /* 0x0008982c01007387 */ /* 0x0001e80000100800 */
[----:B0-----:R-:W4:Y:S04]  /*c9a0*/  LDL R44, [R1+0x1e4] ;  /* 0x0001e400012c7983 */ /* 0x001f280000100800 */
[----:B------:R0:W-:Y:S04]  /*c9b0*/  STL [R1+0x894], R45 ;  /* 0x0008942d01007387 */ /* 0x0001e80000100800 */
[----:B0-----:R-:W4:Y:S04]  /*c9c0*/  LDL.LU R45, [R1+0x290] ;  /* 0x00029000012d7983 */ /* 0x001f280000300800 */
        /* <DEDUP_REMOVED lines=64> */
[----:B-----5:R0:W-:Y:S04]  /*cdd0*/  STL [R1+0x810], R0 ;  /* 0x0008100001007387 */ /* 0x0201e80000100800 */
[----:B0-----:R-:W4:Y:S01]  /*cde0*/  LDL R0, [R1+0x250] ;  /* 0x0002500001007983 */ /* 0x001f220000100800 */
[----:B--2---:R-:W-:-:S01]  /*cdf0*/  FADD R18, R54, R18 ;  /* 0x0000001236127221 */ /* 0x004fc20000000000 */
[----:B---3--:R-:W-:Y:S01]  /*ce00*/  FADD R19, R55, R19 ;  /* 0x0000001337137221 */ /* 0x008fe20000000000 */
[----:B----4-:R-:W-:-:S01]  /*ce10*/  FADD R20, R40, R20 ;  /* 0x0000001428147221 */ /* 0x010fc20000000000 */
[----:B------:R-:W2:Y:S01]  /*ce20*/  LDL.LU R54, [R1+0x8b0] ;  /* 0x0008b00001367983 */ /* 0x000ea20000300800 */
[----:B------:R-:W-:-:S03]  /*ce30*/  FADD R21, R41, R21 ;  /* 0x0000001529157221 */ /* 0x000fc60000000000 */
[----:B------:R-:W3:Y:S04]  /*ce40*/  LDL.LU R55, [R1+0x8ac] ;  /* 0x0008ac0001377983 */ /* 0x000ee80000300800 */
[----:B------:R-:W4:Y:S04]  /*ce50*/  LDL.LU R40, [R1+0x8a8] ;  /* 0x0008a80001287983 */ /* 0x000f280000300800 */
[----:B------:R-:W4:Y:S01]  /*ce60*/  LDL.LU R41, [R1+0x8a4] ;  /* 0x0008a40001297983 */ /* 0x000f220000300800 */
[----:B------:R-:W-:-:S01]  /*ce70*/  FADD R39, R24, R39 ;  /* 0x0000002718277221 */ /* 0x000fc20000000000 */
[----:B------:R-:W-:Y:S01]  /*ce80*/  FADD R25, R26, R25 ;  /* 0x000000191a197221 */ /* 0x000fe20000000000 */
        /* <DEDUP_REMOVED lines=8> */
[----:B------:R-:W-:-:S05]  /*cf10*/  FADD R10, R9, R10 ;  /* 0x0000000a090a7221 */ /* 0x000fca0000000000 */
[----:B------:R-:W-:Y:S01]  /*cf20*/  STL [R1+0x260], R10 ;  /* 0x0002600a01007387 */ /* 0x000fe20000100800 */
[----:B------:R-:W-:-:S03]  /*cf30*/  FADD R236, R7, R236 ;  /* 0x000000ec07ec7221 */ /* 0x000fc60000000000 */
[----:B------:R-:W2:Y:S04]  /*cf40*/  LDL.LU R7, [R1+0x294] ;  /* 0x0002940001077983 */ /* 0x000ea80000300800 */
[----:B------:R-:W-:Y:S01]  /*cf50*/  STL [R1+0x264], R12 ;  /* 0x0002640c01007387 */ /* 0x000fe20000100800 */
[----:B------:R-:W-:-:S03]  /*cf60*/  FADD R235, R6, R235 ;  /* 0x000000eb06eb7221 */ /* 0x000fc60000000000 */
[----:B------:R-:W3:Y:S04]  /*cf70*/  LDL.LU R6, [R1+0x298] ;  /* 0x0002980001067983 */ /* 0x000ee80000300800 */
[----:B------:R-:W-:Y:S01]  /*cf80*/  STL [R1+0x268], R15 ;  /* 0x0002680f01007387 */ /* 0x000fe20000100800 */
[----:B------:R-:W-:-:S03]  /*cf90*/  FADD R234, R5, R234 ;  /* 0x000000ea05ea7221 */ /* 0x000fc60000000000 */
[----:B------:R-:W4:Y:S04]  /*cfa0*/  LDL.LU R5, [R1+0x29c] ;  /* 0x00029c0001057983 */ /* 0x000f280000300800 */
[----:B------:R0:W-:Y:S01]  /*cfb0*/  STL [R1+0x26c], R31 ;  /* 0x00026c1f01007387 */ /* 0x0001e20000100800 */
[----:B------:R-:W-:-:S03]  /*cfc0*/  FADD R233, R4, R233 ;  /* 0x000000e904e97221 */ /* 0x000fc60000000000 */
[----:B------:R-:W4:Y:S04]  /*cfd0*/  LDL.LU R4, [R1+0x2a0] ;  /* 0x0002a00001047983 */ /* 0x000f280000300800 */
[----:B------:R1:W-:Y:S04]  /*cfe0*/  STL [R1+0x270], R29 ;  /* 0x0002701d01007387 */ /* 0x0003e80000100800 */
[----:B------:R4:W-:Y:S04]  /*cff0*/  STL [R1+0x274], R27 ;  /* 0x0002741b01007387 */ /* 0x0009e80000100800 */
[----:B------:R4:W-:Y:S04]  /*d000*/  STL [R1+0x278], R25 ;  /* 0x0002781901007387 */ /* 0x0009e80000100800 */
[----:B------:R4:W-:Y:S04]  /*d010*/  STL [R1+0x27c], R39 ;  /* 0x00027c2701007387 */ /* 0x0009e80000100800 */
[----:B------:R-:W4:Y:S04]  /*d020*/  LDL R16, [R1+0x1f4] ;  /* 0x0001f40001107983 */ /* 0x000f280000100800 */
[----:B------:R4:W-:Y:S01]  /*d030*/  STL [R1+0x280], R37 ;  /* 0x0002802501007387 */ /* 0x0009e20000100800 */
[----:B------:R-:W-:-:S03]  /*d040*/  FADD R232, R3, R232 ;  /* 0x000000e803e87221 */ /* 0x000fc60000000000 */
[----:B------:R-:W4:Y:S04]  /*d050*/  LDL R30, [R1+0x1f8] ;  /* 0x0001f800011e7983 */ /* 0x000f280000100800 */
[----:B------:R4:W-:Y:S01]  /*d060*/  STL [R1+0x284], R35 ;  /* 0x0002842301007387 */ /* 0x0009e20000100800 */
[----:B------:R-:W-:-:S03]  /*d070*/  FADD R23, R2, R23 ;  /* 0x0000001702177221 */ /* 0x000fc60000000000 */
[----:B------:R-:W4:Y:S04]  /*d080*/  LDL R28, [R1+0x1fc] ;  /* 0x0001fc00011c7983 */ /* 0x000f280000100800 */
[----:B------:R4:W-:Y:S01]  /*d090*/  STL [R1+0x288], R33 ;  /* 0x0002882101007387 */ /* 0x0009e20000100800 */
[----:B------:R-:W-:-:S03]  /*d0a0*/  FADD R22, R0, R22 ;  /* 0x0000001600167221 */ /* 0x000fc60000000000 */
[----:B------:R-:W4:Y:S04]  /*d0b0*/  LDL.LU R3, [R1+0x2a4] ;  /* 0x0002a40001037983 */ /* 0x000f280000300800 */
[----:B------:R-:W4:Y:S04]  /*d0c0*/  LDL.LU R2, [R1+0x2a8] ;  /* 0x0002a80001027983 */ /* 0x000f280000300800 */
[----:B------:R-:W4:Y:S01]  /*d0d0*/  LDL.LU R0, [R1+0x2ac] ;  /* 0x0002ac0001007983 */ /* 0x000f220000300800 */
[----:B------:R-:W-:-:S01]  /*d0e0*/  FADD R47, R32, R47 ;  /* 0x0000002f202f7221 */ /* 0x000fc20000000000 */
[----:B------:R-:W-:-:S04]  /*d0f0*/  FADD R45, R46, R45 ;  /* 0x0000002d2e2d7221 */ /* 0x000fc80000000000 */
[----:B------:R4:W-:Y:S04]  /*d100*/  STL [R1+0x28c], R47 ;  /* 0x00028c2f01007387 */ /* 0x0009e80000100800 */
[----:B------:R4:W-:Y:S01]  /*d110*/  STL [R1+0x290], R45 ;  /* 0x0002902d01007387 */ /* 0x0009e20000100800 */
[----:B--2---:R-:W-:-:S05]  /*d120*/  FADD R7, R44, R7 ;  /* 0x000000072c077221 */ /* 0x004fca0000000000 */
[----:B------:R2:W-:Y:S04]  /*d130*/  STL [R1+0x294], R7 ;  /* 0x0002940701007387 */ /* 0x0005e80000100800 */
[----:B0-----:R-:W2:Y:S01]  /*d140*/  LDL R31, [R1+0x1c0] ;  /* 0x0001c000011f7983 */ /* 0x001ea20000100800 */
[----:B---3--:R-:W-:-:S05]  /*d150*/  FADD R6, R43, R6 ;  /* 0x000000062b067221 */ /* 0x008fca0000000000 */
[----:B------:R0:W-:Y:S04]  /*d160*/  STL [R1+0x298], R6 ;  /* 0x0002980601007387 */ /* 0x0001e80000100800 */
[----:B-1----:R-:W3:Y:S01]  /*d170*/  LDL R29, [R1+0x1c4] ;  /* 0x0001c400011d7983 */ /* 0x002ee20000100800 */
[----:B----4-:R-:W-:-:S05]  /*d180*/  FADD R5, R42, R5 ;  /* 0x000000052a057221 */ /* 0x010fca0000000000 */
[----:B------:R1:W-:Y:S04]  /*d190*/  STL [R1+0x29c], R5 ;  /* 0x00029c0501007387 */ /* 0x0003e80000100800 */
[----:B------:R-:W4:Y:S01]  /*d1a0*/  LDL R27, [R1+0x1c8] ;  /* 0x0001c800011b7983 */ /* 0x000f220000100800 */
[----:B------:R-:W-:-:S05]  /*d1b0*/  FADD R4, R13, R4 ;  /* 0x000000040d047221 */ /* 0x000fca0000000000 */
[----:B------:R1:W-:Y:S04]  /*d1c0*/  STL [R1+0x2a0], R4 ;  /* 0x0002a00401007387 */ /* 0x0003e80000100800 */
        /* <DEDUP_REMOVED lines=9> */
[----:B------:R-:W-:-:S03]  /*d260*/  FADD R3, R16, R3 ;  /* 0x0000000310037221 */ /* 0x000fc60000000000 */
[----:B------:R-:W4:Y:S01]  /*d270*/  LDL R33, [R1+0x1b0] ;  /* 0x0001b00001217983 */ /* 0x000f220000100800 */
[----:B------:R-:W-:-:S03]  /*d280*/  FADD R2, R30, R2 ;  /* 0x000000021e027221 */ /* 0x000fc60000000000 */
[----:B------:R-:W4:Y:S01]  /*d290*/  LDL R32, [R1+0x1b4] ;  /* 0x0001b40001207983 */ /* 0x000f220000100800 */
[----:B------:R-:W-:-:S03]  /*d2a0*/  FADD R0, R28, R0 ;  /* 0x000000001c007221 */ /* 0x000fc60000000000 */
[----:B------:R-:W4:Y:S04]  /*d2b0*/  LDL R47, [R1+0x1b8] ;  /* 0x0001b800012f7983 */ /* 0x000f280000100800 */
[----:B------:R-:W4:Y:S04]  /*d2c0*/  LDL R46, [R1+0x1bc] ;  /* 0x0001bc00012e7983 */ /* 0x000f280000100800 */
[----:B------:R-:W4:Y:S04]  /*d2d0*/  LDL R45, [R1+0x180] ;  /* 0x00018000012d7983 */ /* 0x000f280000100800 */
[----:B------:R-:W4:Y:S04]  /*d2e0*/  LDL R44, [R1+0x184] ;  /* 0x00018400012c7983 */ /* 0x000f280000100800 */
[----:B------:R-:W4:Y:S04]  /*d2f0*/  LDL R43, [R1+0x188] ;  /* 0x00018800012b7983 */ /* 0x000f280000100800 */
[----:B------:R-:W4:Y:S04]  /*d300*/  LDL R42, [R1+0x18c] ;  /* 0x00018c00012a7983 */ /* 0x000f280000100800 */
[----:B------:R-:W4:Y:S04]  /*d310*/  LDL R13, [R1+0x190] ;  /* 0x00019000010d7983 */ /* 0x000f280000100800 */
[----:B------:R-:W3:Y:S04]  /*d320*/  LDL.LU R30, [R1+0x2b0] ;  /* 0x0002b000011e7983 */ /* 0x000ee80000300800 */
[----:B------:R1:W-:Y:S04]  /*d330*/  STL [R1+0x2a4], R3 ;  /* 0x0002a40301007387 */ /* 0x0003e80000100800 */
[----:B------:R-:W4:Y:S04]  /*d340*/  LDL.LU R28, [R1+0x2b4] ;  /* 0x0002b400011c7983 */ /* 0x000f280000300800 */
[----:B------:R1:W-:Y:S04]  /*d350*/  STL [R1+0x2a8], R2 ;  /* 0x0002a80201007387 */ /* 0x0003e80000100800 */
[----:B------:R-:W4:Y:S04]  /*d360*/  LDL.LU R16, [R1+0x2b8] ;  /* 0x0002b80001107983 */ /* 0x000f280000300800 */
[----:B------:R1:W-:Y:S04]  /*d370*/  STL [R1+0x2ac], R0 ;  /* 0x0002ac0001007387 */ /* 0x0003e80000100800 */
[----:B------:R-:W4:Y:S04]  /*d380*/  LDL.LU R15, [R1+0x2bc] ;  /* 0x0002bc00010f7983 */ /* 0x000f280000300800 */
[----:B--2---:R-:W2:Y:S04]  /*d390*/  LDL.LU R7, [R1+0x2c0] ;  /* 0x0002c00001077983 */ /* 0x004ea80000300800 */
[----:B0-----:R-:W2:Y:S04]  /*d3a0*/  LDL.LU R6, [R1+0x2c4] ;  /* 0x0002c40001067983 */ /* 0x001ea80000300800 */
[----:B-1----:R-:W2:Y:S04]  /*d3b0*/  LDL.LU R5, [R1+0x2c8] ;  /* 0x0002c80001057983 */ /* 0x002ea80000300800 */
[----:B------:R-:W2:Y:S04]  /*d3c0*/  LDL.LU R4, [R1+0x2cc] ;  /* 0x0002cc0001047983 */ /* 0x000ea80000300800 */
[----:B------:R-:W2:Y:S04]  /*d3d0*/  LDL.LU R14, [R1+0x2d0] ;  /* 0x0002d000010e7983 */ /* 0x000ea80000300800 */
[----:B------:R-:W2:Y:S04]  /*d3e0*/  LDL.LU R12, [R1+0x2d4] ;  /* 0x0002d400010c7983 */ /* 0x000ea80000300800 */
[----:B------:R-:W2:Y:S04]  /*d3f0*/  LDL.LU R11, [R1+0x2d8] ;  /* 0x0002d800010b7983 */ /* 0x000ea80000300800 */
[----:B------:R-:W2:Y:S04]  /*d400*/  LDL.LU R10, [R1+0x2dc] ;  /* 0x0002dc00010a7983 */ /* 0x000ea80000300800 */
[----:B------:R-:W2:Y:S04]  /*d410*/  LDL.LU R9, [R1+0x2e0] ;  /* 0x0002e00001097983 */ /* 0x000ea80000300800 */
[----:B------:R-:W2:Y:S04]  /*d420*/  LDL.LU R3, [R1+0x2e4] ;  /* 0x0002e40001037983 */ /* 0x000ea80000300800 */
[----:B------:R-:W2:Y:S04]  /*d430*/  LDL.LU R2, [R1+0x2e8] ;  /* 0x0002e80001027983 */ /* 0x000ea80000300800 */
[----:B------:R-:W2:Y:S01]  /*d440*/  LDL.LU R0, [R1+0x2ec] ;  /* 0x0002ec0001007983 */ /* 0x000ea20000300800 */
[----:B------:R-:W-:-:S03]  /*d450*/  FADD R237, R8, R237 ;  /* 0x000000ed08ed7221 */ /* 0x000fc60000000000 */
[----:B------:R-:W2:Y:S01]  /*d460*/  LDL.LU R8, [R1+0x2f0] ;  /* 0x0002f00001087983 */ /* 0x000ea20000300800 */
[----:B---3--:R-:W-:-:S01]  /*d470*/  FADD R30, R31, R30 ;  /* 0x0000001e1f1e7221 */ /* 0x008fc20000000000 */
[----:B----4-:R-:W-:-:S04]  /*d480*/  FADD R28, R29, R28 ;  /* 0x0000001c1d1c7221 */ /* 0x010fc80000000000 */
[----:B------:R-:W-:Y:S01]  /*d490*/  STL [R1+0x2b0], R30 ;  /* 0x0002b01e01007387 */ /* 0x000fe20000100800 */
[----:B------:R-:W-:-:S03]  /*d4a0*/  FADD R16, R27, R16 ;  /* 0x000000101b107221 */ /* 0x000fc60000000000 */
[----:B------:R-:W-:Y:S01]  /*d4b0*/  STL [R1+0x2b4], R28 ;  /* 0x0002b41c01007387 */ /* 0x000fe20000100800 */
[----:B------:R-:W-:-:S03]  /*d4c0*/  FADD R15, R26, R15 ;  /* 0x0000000f1a0f7221 */ /* 0x000fc60000000000 */
[----:B------:R-:W-:Y:S01]  /*d4d0*/  STL [R1+0x2b8], R16 ;  /* 0x0002b81001007387 */ /* 0x000fe20000100800 */
[----:B--2---:R-:W-:-:S03]  /*d4e0*/  FADD R7, R25, R7 ;  /* 0x0000000719077221 */ /* 0x004fc60000000000 */
[----:B------:R-:W-:Y:S01]  /*d4f0*/  STL [R1+0x2bc], R15 ;  /* 0x0002bc0f01007387 */ /* 0x000fe20000100800 */
[----:B------:R-:W-:-:S03]  /*d500*/  FADD R6, R24, R6 ;  /* 0x0000000618067221 */ /* 0x000fc60000000000 */
[----:B------:R0:W-:Y:S01]  /*d510*/  STL [R1+0x2c0], R7 ;  /* 0x0002c00701007387 */ /* 0x0001e20000100800 */
[----:B------:R-:W-:-:S01]  /*d520*/  FADD R5, R39, R5 ;  /* 0x0000000527057221 */ /* 0x000fc20000000000 */
[----:B------:R-:W-:Y:S02]  /*d530*/  FADD R4, R38, R4 ;  /* 0x0000000426047221 */ /* 0x000fe40000000000 */
[----:B0-----:R-:W2:Y:S01]  /*d540*/  LDL.LU R7, [R1+0x2f4] ;  /* 0x0002f40001077983 */ /* 0x001ea20000300800 */
[----:B------:R-:W-:-:S03]  /*d550*/  FADD R14, R37, R14 ;  /* 0x0000000e250e7221 */ /* 0x000fc60000000000 */
[----:B------:R0:W-:Y:S01]  /*d560*/  STL [R1+0x2c4], R6 ;  /* 0x0002c40601007387 */ /* 0x0001e20000100800 */
[----:B------:R-:W-:-:S01]  /*d570*/  FADD R12, R36, R12 ;  /* 0x0000000c240c7221 */ /* 0x000fc20000000000 */
[----:B------:R-:W-:Y:S02]  /*d580*/  FADD R11, R35, R11 ;  /* 0x0000000b230b7221 */ /* 0x000fe40000000000 */
[----:B0-----:R-:W3:Y:S01]  /*d590*/  LDL.LU R6, [R1+0x2f8] ;  /* 0x0002f80001067983 */ /* 0x001ee20000300800 */
[----:B------:R-:W-:-:S03]  /*d5a0*/  FADD R10, R34, R10 ;  /* 0x0000000a220a7221 */ /* 0x000fc60000000000 */
[----:B------:R0:W-:Y:S01]  /*d5b0*/  STL [R1+0x2c8], R5 ;  /* 0x0002c80501007387 */ /* 0x0001e20000100800 */
[----:B------:R-:W-:-:S01]  /*d5c0*/  FADD R9, R33, R9 ;  /* 0x0000000921097221 */ /* 0x000fc20000000000 */
[----:B------:R-:W-:Y:S02]  /*d5d0*/  FADD R3, R32, R3 ;  /* 0x0000000320037221 */ /* 0x000fe40000000000 */
[----:B0-----:R-:W4:Y:S04]  /*d5e0*/  LDL.LU R5, [R1+0x2fc] ;  /* 0x0002fc0001057983 */ /* 0x001f280000300800 */
[----:B------:R0:W-:Y:S01]  /*d5f0*/  STL [R1+0x2cc], R4 ;  /* 0x0002cc0401007387 */ /* 0x0001e20000100800 */
[----:B------:R-:W-:-:S03]  /*d600*/  FADD R2, R47, R2 ;  /* 0x000000022f027221 */ /* 0x000fc60000000000 */
[----:B0-----:R-:W4:Y:S04]  /*d610*/  LDL.LU R4, [R1+0x300] ;  /* 0x0003000001047983 */ /* 0x001f280000300800 */
[----:B------:R-:W-:Y:S04]  /*d620*/  STL [R1+0x2d0], R14 ;  /* 0x0002d00e01007387 */ /* 0x000fe80000100800 */
[----:B------:R-:W-:Y:S04]  /*d630*/  STL [R1+0x2d4], R12 ;  /* 0x0002d40c01007387 */ /* 0x000fe80000100800 */
[----:B------:R-:W-:Y:S04]  /*d640*/  STL [R1+0x2d8], R11 ;  /* 0x0002d80b01007387 */ /* 0x000fe80000100800 */
[----:B------:R-:W-:Y:S04]  /*d650*/  STL [R1+0x2dc], R10 ;  /* 0x0002dc0a01007387 */ /* 0x000fe80000100800 */
[----:B------:R-:W4:Y:S01]  /*d660*/  LDL R16, [R1+0x194] ;  /* 0x0001940001107983 */ /* 0x000f220000100800 */
[----:B------:R-:W-:-:S03]  /*d670*/  FADD R0, R46, R0 ;  /* 0x000000002e007221 */ /* 0x000fc60000000000 */
[----:B------:R-:W-:Y:S04]  /*d680*/  STL [R1+0x2e0], R9 ;  /* 0x0002e00901007387 */ /* 0x000fe80000100800 */
[----:B------:R-:W4:Y:S04]  /*d690*/  LDL R30, [R1+0x198] ;  /* 0x00019800011e7983 */ /* 0x000f280000100800 */
[----:B------:R0:W-:Y:S04]  /*d6a0*/  STL [R1+0x2e4], R3 ;  /* 0x0002e40301007387 */ /* 0x0001e80000100800 */
[----:B------:R-:W4:Y:S04]  /*d6b0*/  LDL R28, [R1+0x19c] ;  /* 0x00019c00011c7983 */ /* 0x000f280000100800 */
[----:B------:R1:W-:Y:S04]  /*d6c0*/  STL [R1+0x2e8], R2 ;  /* 0x0002e80201007387 */ /* 0x0003e80000100800 */
[----:B0-----:R-:W4:Y:S04]  /*d6d0*/  LDL.LU R3, [R1+0x304] ;  /* 0x0003040001037983 */ /* 0x001f280000300800 */
[----:B-1----:R-:W4:Y:S04]  /*d6e0*/  LDL.LU R2, [R1+0x308] ;  /* 0x0003080001027983 */ /* 0x002f280000300800 */
[----:B------:R0:W-:Y:S04]  /*d6f0*/  STL [R1+0x2ec], R0 ;  /* 0x0002ec0001007387 */ /* 0x0001e80000100800 */
[----:B0-----:R-:W4:Y:S01]  /*d700*/  LDL.LU R0, [R1+0x30c] ;  /* 0x00030c0001007983 */ /* 0x001f220000300800 */
[----:B------:R-:W-:-:S05]  /*d710*/  FADD R8, R45, R8 ;  /* 0x000000082d087221 */ /* 0x000fca0000000000 */
[----:B------:R-:W-:Y:S01]  /*d720*/  STL [R1+0x2f0], R8 ;  /* 0x0002f00801007387 */ /* 0x000fe20000100800 */
[----:B--2---:R-:W-:-:S05]  /*d730*/  FADD R7, R44, R7 ;  /* 0x000000072c077221 */ /* 0x004fca0000000000 */
[----:B------:R0:W-:Y:S04]  /*d740*/  STL [R1+0x2f4], R7 ;  /* 0x0002f40701007387 */ /* 0x0001e80000100800 */
[----:B------:R-:W2:Y:S01]  /*d750*/  LDL R31, [R1+0x160] ;  /* 0x00016000011f7983 */ /* 0x000ea20000100800 */
[----:B---3--:R-:W-:-:S05]  /*d760*/  FADD R6, R43, R6 ;  /* 0x000000062b067221 */ /* 0x008fca0000000000 */
[----:B------:R1:W-:Y:S04]  /*d770*/  STL [R1+0x2f8], R6 ;  /* 0x0002f80601007387 */ /* 0x0003e80000100800 */
[----:B------:R-:W3:Y:S01]  /*d780*/  LDL R29, [R1+0x164] ;  /* 0x00016400011d7983 */ /* 0x000ee20000100800 */
[----:B----4-:R-:W-:-:S05]  /*d790*/  FADD R5, R42, R5 ;  /* 0x000000052a057221 */ /* 0x010fca0000000000 */
[----:B------:R4:W-:Y:S04]  /*d7a0*/  STL [R1+0x2fc], R5 ;  /* 0x0002fc0501007387 */ /* 0x0009e80000100800 */
[----:B------:R-:W3:Y:S01]  /*d7b0*/  LDL R27, [R1+0x168] ;  /* 0x00016800011b7983 */ /* 0x000ee20000100800 */
[----:B------:R-:W-:-:S05]  /*d7c0*/  FADD R4, R13, R4 ;  /* 0x000000040d047221 */ /* 0x000fca0000000000 */
        /* <DEDUP_REMOVED lines=9> */
[----:B------:R-:W3:Y:S01]  /*d860*/  LDL R34, [R1+0x14c] ;  /* 0x00014c0001227983 */ /* 0x000ee20000100800 */
[----:B------:R-:W-:-:S03]  /*d870*/  FADD R3, R16, R3 ;  /* 0x0000000310037221 */ /* 0x000fc60000000000 */
[----:B------:R-:W3:Y:S04]  /*d880*/  LDL R33, [R1+0x150] ;  /* 0x0001500001217983 */ /* 0x000ee80000100800 */
[----:B------:R-:W3:Y:S01]  /*d890*/  LDL R32, [R1+0x154] ;  /* 0x0001540001207983 */ /* 0x000ee20000100800 */
[----:B------:R-:W-:-:S03]  /*d8a0*/  FADD R2, R30, R2 ;  /* 0x000000021e027221 */ /* 0x000fc60000000000 */
[----:B------:R-:W3:Y:S04]  /*d8b0*/  LDL R47, [R1+0x158] ;  /* 0x00015800012f7983 */ /* 0x000ee80000100800 */
[----:B------:R-:W3:Y:S04]  /*d8c0*/  LDL R46, [R1+0x15c] ;  /* 0x00015c00012e7983 */ /* 0x000ee80000100800 */
[----:B------:R-:W3:Y:S01]  /*d8d0*/  LDL R45, [R1+0x120] ;  /* 0x00012000012d7983 */ /* 0x000ee20000100800 */
[----:B------:R-:W-:-:S03]  /*d8e0*/  FADD R0, R28, R0 ;  /* 0x000000001c007221 */ /* 0x000fc60000000000 */
[----:B------:R-:W3:Y:S04]  /*d8f0*/  LDL R44, [R1+0x124] ;  /* 0x00012400012c7983 */ /* 0x000ee80000100800 */
[----:B------:R-:W3:Y:S04]  /*d900*/  LDL R43, [R1+0x128] ;  /* 0x00012800012b7983 */ /* 0x000ee80000100800 */
[----:B------:R-:W3:Y:S04]  /*d910*/  LDL R42, [R1+0x12c] ;  /* 0x00012c00012a7983 */ /* 0x000ee80000100800 */
[----:B------:R-:W3:Y:S04]  /*d920*/  LDL R13, [R1+0x130] ;  /* 0x00013000010d7983 */ /* 0x000ee80000100800 */
[----:B------:R-:W2:Y:S04]  /*d930*/  LDL.LU R30, [R1+0x310] ;  /* 0x00031000011e7983 */ /* 0x000ea80000300800 */
[----:B------:R4:W-:Y:S04]  /*d940*/  STL [R1+0x304], R3 ;  /* 0x0003040301007387 */ /* 0x0009e80000100800 */
[----:B------:R-:W3:Y:S04]  /*d950*/  LDL.LU R28, [R1+0x314] ;  /* 0x00031400011c7983 */ /* 0x000ee80000300800 */
[----:B------:R4:W-:Y:S04]  /*d960*/  STL [R1+0x308], R2 ;  /* 0x0003080201007387 */ /* 0x0009e80000100800 */
[----:B------:R-:W3:Y:S04]  /*d970*/  LDL.LU R16, [R1+0x318] ;  /* 0x0003180001107983 */ /* 0x000ee80000300800 */
[----:B------:R4:W-:Y:S04]  /*d980*/  STL [R1+0x30c], R0 ;  /* 0x00030c0001007387 */ /* 0x0009e80000100800 */
[----:B------:R-:W3:Y:S04]  /*d990*/  LDL.LU R15, [R1+0x31c] ;  /* 0x00031c00010f7983 */ /* 0x000ee80000300800 */
[----:B0-----:R-:W3:Y:S04]  /*d9a0*/  LDL.LU R7, [R1+0x320] ;  /* 0x0003200001077983 */ /* 0x001ee80000300800 */
[----:B-1----:R-:W3:Y:S04]  /*d9b0*/  LDL.LU R6, [R1+0x324] ;  /* 0x0003240001067983 */ /* 0x002ee80000300800 */
[----:B----4-:R-:W4:Y:S04]  /*d9c0*/  LDL.LU R5, [R1+0x328] ;  /* 0x0003280001057983 */ /* 0x010f280000300800 */
[----:B------:R-:W4:Y:S04]  /*d9d0*/  LDL.LU R4, [R1+0x32c] ;  /* 0x00032c0001047983 */ /* 0x000f280000300800 */
        /* <DEDUP_REMOVED lines=8> */
[----:B------:R-:W4:Y:S01]  /*da60*/  LDL.LU R8, [R1+0x350] ;  /* 0x0003500001087983 */ /* 0x000f220000300800 */
[----:B--2---:R-:W-:-:S01]  /*da70*/  FADD R30, R31, R30 ;  /* 0x0000001e1f1e7221 */ /* 0x004fc20000000000 */
[----:B---3--:R-:W-:-:S04]  /*da80*/  FADD R28, R29, R28 ;  /* 0x0000001c1d1c7221 */ /* 0x008fc80000000000 */
[----:B------:R-:W-:Y:S01]  /*da90*/  STL [R1+0x310], R30 ;  /* 0x0003101e01007387 */ /* 0x000fe20000100800 */
[----:B------:R-:W-:-:S03]  /*daa0*/  FADD R16, R27, R16 ;  /* 0x000000101b107221 */ /* 0x000fc60000000000 */
[----:B------:R-:W-:Y:S01]  /*dab0*/  STL [R1+0x314], R28 ;  /* 0x0003141c01007387 */ /* 0x000fe20000100800 */
[----:B------:R-:W-:-:S03]  /*dac0*/  FADD R15, R26, R15 ;  /* 0x0000000f1a0f7221 */ /* 0x000fc60000000000 */
[----:B------:R-:W-:Y:S01]  /*dad0*/  STL [R1+0x318], R16 ;  /* 0x0003181001007387 */ /* 0x000fe20000100800 */
[----:B------:R-:W-:-:S03]  /*dae0*/  FADD R7, R25, R7 ;  /* 0x0000000719077221 */ /* 0x000fc60000000000 */
[----:B------:R-:W-:Y:S01]  /*daf0*/  STL [R1+0x31c], R15 ;  /* 0x00031c0f01007387 */ /* 0x000fe20000100800 */
[----:B------:R-:W-:-:S03]  /*db00*/  FADD R6, R24, R6 ;  /* 0x0000000618067221 */ /* 0x000fc60000000000 */
[----:B------:R0:W-:Y:S01]  /*db10*/  STL [R1+0x320], R7 ;  /* 0x0003200701007387 */ /* 0x0001e20000100800 */
[----:B----4-:R-:W-:-:S01]  /*db20*/  FADD R5, R39, R5 ;  /* 0x0000000527057221 */ /* 0x010fc20000000000 */
        /* <DEDUP_REMOVED lines=102> */
[----:B0-----:R-:W3:Y:S04]  /*e190*/  LDL.LU R6, [R1+0x3b8] ;  /* 0x0003b80001067983 */ /* 0x001ee80000300800 */
[----:B------:R0:W-:Y:S01]  /*e1a0*/  STL [R1+0x388], R5 ;  /* 0x0003880501007387 */ /* 0x0001e20000100800 */
[----:B------:R-:W-:-:S01]  /*e1b0*/  FADD R10, R34, R10 ;  /* 0x0000000a220a7221 */ /* 0x000fc20000000000 */
[----:B------:R-:W-:Y:S01]  /*e1c0*/  FADD R9, R33, R9 ;  /* 0x0000000921097221 */ /* 0x000fe20000000000 */
[----:B------:R-:W-:-:S01]  /*e1d0*/  FADD R3, R32, R3 ;  /* 0x0000000320037221 */ /* 0x000fc20000000000 */
[----:B0-----:R-:W4:Y:S04]  /*e1e0*/  LDL.LU R5, [R1+0x3bc] ;  /* 0x0003bc0001057983 */ /* 0x001f280000300800 */
[----:B------:R0:W-:Y:S01]  /*e1f0*/  STL [R1+0x38c], R4 ;  /* 0x00038c0401007387 */ /* 0x0001e20000100800 */
[----:B------:R-:W-:-:S01]  /*e200*/  FADD R2, R47, R2 ;  /* 0x000000022f027221 */ /* 0x000fc20000000000 */
[----:B------:R-:W-:-:S02]  /*e210*/  FADD R0, R46, R0 ;  /* 0x000000002e007221 */ /* 0x000fc40000000000 */
[----:B0-----:R-:W4:Y:S04]  /*e220*/  LDL.LU R4, [R1+0x3c0] ;  /* 0x0003c00001047983 */ /* 0x001f280000300800 */
[----:B------:R-:W-:Y:S04]  /*e230*/  STL [R1+0x390], R14 ;  /* 0x0003900e01007387 */ /* 0x000fe80000100800 */
[----:B------:R-:W4:Y:S04]  /*e240*/  LDL R29, [R1+0xd4] ;  /* 0x0000d400011d7983 */ /* 0x000f280000100800 */
[----:B------:R-:W-:Y:S04]  /*e250*/  STL [R1+0x394], R12 ;  /* 0x0003940c01007387 */ /* 0x000fe80000100800 */
[----:B------:R-:W4:Y:S04]  /*e260*/  LDL R28, [R1+0xd8] ;  /* 0x0000d800011c7983 */ /* 0x000f280000100800 */
[----:B------:R-:W-:Y:S04]  /*e270*/  STL [R1+0x398], R11 ;  /* 0x0003980b01007387 */ /* 0x000fe80000100800 */
[----:B------:R-:W4:Y:S04]  /*e280*/  LDL R25, [R1+0xdc] ;  /* 0x0000dc0001197983 */ /* 0x000f280000100800 */
[----:B------:R-:W-:Y:S04]  /*e290*/  STL [R1+0x39c], R10 ;  /* 0x00039c0a01007387 */ /* 0x000fe80000100800 */
[----:B------:R-:W-:Y:S04]  /*e2a0*/  STL [R1+0x3a0], R9 ;  /* 0x0003a00901007387 */ /* 0x000fe80000100800 */
[----:B------:R0:W-:Y:S04]  /*e2b0*/  STL [R1+0x3a4], R3 ;  /* 0x0003a40301007387 */ /* 0x0001e80000100800 */
[----:B0-----:R-:W4:Y:S04]  /*e2c0*/  LDL.LU R3, [R1+0x3c4] ;  /* 0x0003c40001037983 */ /* 0x001f280000300800 */
[----:B------:R0:W-:Y:S04]  /*e2d0*/  STL [R1+0x3a8], R2 ;  /* 0x0003a80201007387 */ /* 0x0001e80000100800 */
[----:B0-----:R-:W4:Y:S04]  /*e2e0*/  LDL.LU R2, [R1+0x3c8] ;  /* 0x0003c80001027983 */ /* 0x001f280000300800 */
[----:B------:R0:W-:Y:S04]  /*e2f0*/  STL [R1+0x3ac], R0 ;  /* 0x0003ac0001007387 */ /* 0x0001e80000100800 */
[----:B0-----:R-:W4:Y:S01]  /*e300*/  LDL.LU R0, [R1+0x3cc] ;  /* 0x0003cc0001007983 */ /* 0x001f220000300800 */
[----:B------:R-:W-:-:S05]  /*e310*/  FADD R8, R45, R8 ;  /* 0x000000082d087221 */ /* 0x000fca0000000000 */
[----:B------:R-:W-:Y:S01]  /*e320*/  STL [R1+0x3b0], R8 ;  /* 0x0003b00801007387 */ /* 0x000fe20000100800 */
[----:B--2---:R-:W-:-:S05]  /*e330*/  FADD R7, R44, R7 ;  /* 0x000000072c077221 */ /* 0x004fca0000000000 */
[----:B------:R-:W-:Y:S04]  /*e340*/  STL [R1+0x3b4], R7 ;  /* 0x0003b40701007387 */ /* 0x000fe80000100800 */
[----:B------:R-:W2:Y:S01]  /*e350*/  LDL R27, [R1+0xa0] ;  /* 0x0000a000011b7983 */ /* 0x000ea20000100800 */
[----:B---3--:R-:W-:-:S05]  /*e360*/  FADD R6, R43, R6 ;  /* 0x000000062b067221 */ /* 0x008fca0000000000 */
[----:B------:R-:W-:Y:S04]  /*e370*/  STL [R1+0x3b8], R6 ;  /* 0x0003b80601007387 */ /* 0x000fe80000100800 */
[----:B------:R-:W2:Y:S01]  /*e380*/  LDL.LU R26, [R1+0x3d0] ;  /* 0x0003d000011a7983 */ /* 0x000ea20000300800 */
[----:B----4-:R-:W-:-:S05]  /*e390*/  FADD R5, R42, R5 ;  /* 0x000000052a057221 */ /* 0x010fca0000000000 */
[----:B------:R0:W-:Y:S04]  /*e3a0*/  STL [R1+0x3bc], R5 ;  /* 0x0003bc0501007387 */ /* 0x0001e80000100800 */
[----:B------:R-:W3:Y:S01]  /*e3b0*/  LDL R33, [R1+0xa4] ;  /* 0x0000a40001217983 */ /* 0x000ee20000100800 */
        /* <DEDUP_REMOVED lines=13> */
[----:B------:R-:W4:Y:S04]  /*e490*/  LDL R34, [R1+0x90] ;  /* 0x0000900001227983 */ /* 0x000f280000100800 */
[----:B------:R-:W4:Y:S04]  /*e4a0*/  LDL R32, [R1+0x94] ;  /* 0x0000940001207983 */ /* 0x000f280000100800 */
[----:B------:R-:W4:Y:S01]  /*e4b0*/  LDL R46, [R1+0x98] ;  /* 0x00009800012e7983 */ /* 0x000f220000100800 */
[----:B------:R-:W-:-:S03]  /*e4c0*/  FADD R2, R28, R2 ;  /* 0x000000021c027221 */ /* 0x000fc60000000000 */
[----:B------:R-:W4:Y:S04]  /*e4d0*/  LDL R44, [R1+0x9c] ;  /* 0x00009c00012c7983 */ /* 0x000f280000100800 */
[----:B------:R-:W4:Y:S01]  /*e4e0*/  LDL R42, [R1+0x60] ;  /* 0x00006000012a7983 */ /* 0x000f220000100800 */
[----:B------:R-:W-:-:S03]  /*e4f0*/  FADD R0, R25, R0 ;  /* 0x0000000019007221 */ /* 0x000fc60000000000 */
[----:B------:R-:W3:Y:S04]  /*e500*/  LDL.LU R25, [R1+0x3d4] ;  /* 0x0003d40001197983 */ /* 0x000ee80000300800 */
[----:B------:R1:W-:Y:S04]  /*e510*/  STL [R1+0x3c4], R3 ;  /* 0x0003c40301007387 */ /* 0x0003e80000100800 */
[----:B------:R-:W4:Y:S04]  /*e520*/  LDL.LU R16, [R1+0x3d8] ;  /* 0x0003d80001107983 */ /* 0x000f280000300800 */
[----:B------:R1:W-:Y:S04]  /*e530*/  STL [R1+0x3c8], R2 ;  /* 0x0003c80201007387 */ /* 0x0003e80000100800 */
[----:B0-----:R-:W4:Y:S04]  /*e540*/  LDL.LU R5, [R1+0x3dc] ;  /* 0x0003dc0001057983 */ /* 0x001f280000300800 */
[----:B------:R0:W-:Y:S04]  /*e550*/  STL [R1+0x3cc], R0 ;  /* 0x0003cc0001007387 */ /* 0x0001e80000100800 */
[----:B-1----:R-:W4:Y:S04]  /*e560*/  LDL.LU R4, [R1+0x3e0] ;  /* 0x0003e00001047983 */ /* 0x002f280000300800 */
[----:B------:R-:W4:Y:S04]  /*e570*/  LDL.LU R3, [R1+0x3e4] ;  /* 0x0003e40001037983 */ /* 0x000f280000300800 */
[----:B------:R-:W4:Y:S04]  /*e580*/  LDL.LU R2, [R1+0x3e8] ;  /* 0x0003e80001027983 */ /* 0x000f280000300800 */
[----:B0-----:R-:W4:Y:S04]  /*e590*/  LDL.LU R0, [R1+0x3ec] ;  /* 0x0003ec0001007983 */ /* 0x001f280000300800 */
        /* <DEDUP_REMOVED lines=9> */
[----:B--2---:R-:W-:-:S05]  /*e630*/  FADD R26, R27, R26 ;  /* 0x0000001a1b1a7221 */ /* 0x004fca0000000000 */
[----:B------:R-:W-:Y:S01]  /*e640*/  STL [R1+0x3d0], R26 ;  /* 0x0003d01a01007387 */ /* 0x000fe20000100800 */
[----:B---3--:R-:W-:-:S01]  /*e650*/  FADD R25, R33, R25 ;  /* 0x0000001921197221 */ /* 0x008fc20000000000 */
[----:B----4-:R-:W-:-:S04]  /*e660*/  FADD R16, R47, R16 ;  /* 0x000000102f107221 */ /* 0x010fc80000000000 */
[----:B------:R-:W-:Y:S04]  /*e670*/  STL [R1+0x3d4], R25 ;  /* 0x0003d41901007387 */ /* 0x000fe80000100800 */
[----:B------:R-:W-:Y:S01]  /*e680*/  STL [R1+0x3d8], R16 ;  /* 0x0003d81001007387 */ /* 0x000fe20000100800 */
[----:B------:R-:W-:-:S03]  /*e690*/  FADD R5, R45, R5 ;  /* 0x000000052d057221 */ /* 0x000fc60000000000 */
[----:B------:R-:W2:Y:S04]  /*e6a0*/  LDL R33, [R1+0x64] ;  /* 0x0000640001217983 */ /* 0x000ea80000100800 */
[----:B------:R0:W-:Y:S01]  /*e6b0*/  STL [R1+0x3dc], R5 ;  /* 0x0003dc0501007387 */ /* 0x0001e20000100800 */
[----:B------:R-:W-:-:S03]  /*e6c0*/  FADD R4, R43, R4 ;  /* 0x000000042b047221 */ /* 0x000fc60000000000 */
[----:B------:R-:W3:Y:S01]  /*e6d0*/  LDL R47, [R1+0x68] ;  /* 0x00006800012f7983 */ /* 0x000ee20000100800 */
[----:B------:R-:W-:-:S03]  /*e6e0*/  FADD R3, R13, R3 ;  /* 0x000000030d037221 */ /* 0x000fc60000000000 */
[----:B------:R1:W-:Y:S01]  /*e6f0*/  STL [R1+0x3e0], R4 ;  /* 0x0003e00401007387 */ /* 0x0003e20000100800 */
[----:B------:R-:W-:-:S03]  /*e700*/  FADD R2, R24, R2 ;  /* 0x0000000218027221 */ /* 0x000fc60000000000 */
[----:B------:R-:W4:Y:S01]  /*e710*/  LDL R45, [R1+0x6c] ;  /* 0x00006c00012d7983 */ /* 0x000f220000100800 */
[----:B------:R-:W-:-:S03]  /*e720*/  FADD R0, R39, R0 ;  /* 0x0000000027007221 */ /* 0x000fc60000000000 */
[----:B------:R1:W-:Y:S04]  /*e730*/  STL [R1+0x3e4], R3 ;  /* 0x0003e40301007387 */ /* 0x0003e80000100800 */
[----:B------:R-:W4:Y:S04]  /*e740*/  LDL R43, [R1+0x70] ;  /* 0x00007000012b7983 */ /* 0x000f280000100800 */
[----:B------:R-:W4:Y:S04]  /*e750*/  LDL R13, [R1+0x74] ;  /* 0x00007400010d7983 */ /* 0x000f280000100800 */
[----:B0-----:R-:W2:Y:S04]  /*e760*/  LDL.LU R5, [R1+0x414] ;  /* 0x0004140001057983 */ /* 0x001ea80000300800 */
[----:B-1----:R-:W3:Y:S04]  /*e770*/  LDL.LU R4, [R1+0x418] ;  /* 0x0004180001047983 */ /* 0x002ee80000300800 */
[----:B------:R-:W-:Y:S04]  /*e780*/  STL [R1+0x3e8], R2 ;  /* 0x0003e80201007387 */ /* 0x000fe80000100800 */
[----:B------:R-:W4:Y:S04]  /*e790*/  LDL.LU R3, [R1+0x41c] ;  /* 0x00041c0001037983 */ /* 0x000f280000300800 */
[----:B------:R0:W-:Y:S04]  /*e7a0*/  STL [R1+0x3ec], R0 ;  /* 0x0003ec0001007387 */ /* 0x0001e80000100800 */
[----:B0-----:R-:W4:Y:S04]  /*e7b0*/  LDL.LU R0, [R1+0x420] ;  /* 0x0004200001007983 */ /* 0x001f280000300800 */
[----:B------:R-:W4:Y:S01]  /*e7c0*/  LDL.LU R2, [R1+0x424] ;  /* 0x0004240001027983 */ /* 0x000f220000300800 */
[----:B------:R-:W-:-:S01]  /*e7d0*/  FADD R15, R38, R15 ;  /* 0x0000000f260f7221 */ /* 0x000fc20000000000 */
[----:B------:R-:W-:Y:S01]  /*e7e0*/  FADD R14, R37, R14 ;  /* 0x0000000e250e7221 */ /* 0x000fe20000000000 */
[----:B------:R-:W-:-:S01]  /*e7f0*/  FADD R12, R36, R12 ;  /* 0x0000000c240c7221 */ /* 0x000fc20000000000 */
[----:B------:R-:W-:Y:S01]  /*e800*/  FADD R11, R35, R11 ;  /* 0x0000000b230b7221 */ /* 0x000fe20000000000 */
[----:B------:R-:W-:-:S01]  /*e810*/  FADD R10, R34, R10 ;  /* 0x0000000a220a7221 */ /* 0x000fc20000000000 */
[----:B------:R-:W-:Y:S01]  /*e820*/  STL [R1+0x3f0], R15 ;  /* 0x0003f00f01007387 */ /* 0x000fe20000100800 */
[----:B------:R-:W-:-:S01]  /*e830*/  FADD R9, R32, R9 ;  /* 0x0000000920097221 */ /* 0x000fc20000000000 */
[----:B------:R-:W-:-:S02]  /*e840*/  FADD R8, R46, R8 ;  /* 0x000000082e087221 */ /* 0x000fc40000000000 */
[----:B------:R-:W-:Y:S01]  /*e850*/  STL [R1+0x3f4], R14 ;  /* 0x0003f40e01007387 */ /* 0x000fe20000100800 */
[----:B------:R-:W-:-:S03]  /*e860*/  FADD R7, R44, R7 ;  /* 0x000000072c077221 */ /* 0x000fc60000000000 */
[----:B------:R-:W-:Y:S01]  /*e870*/  STL [R1+0x3f8], R12 ;  /* 0x0003f80c01007387 */ /* 0x000fe20000100800 */
[----:B------:R-:W-:-:S03]  /*e880*/  FADD R6, R42, R6 ;  /* 0x000000062a067221 */ /* 0x000fc60000000000 */
[----:B------:R-:W-:Y:S04]  /*e890*/  STL [R1+0x3fc], R11 ;  /* 0x0003fc0b01007387 */ /* 0x000fe80000100800 */
[----:B------:R0:W-:Y:S04]  /*e8a0*/  STL [R1+0x400], R10 ;  /* 0x0004000a01007387 */ /* 0x0001e80000100800 */
[----:B------:R-:W-:Y:S04]  /*e8b0*/  STL [R1+0x404], R9 ;  /* 0x0004040901007387 */ /* 0x000fe80000100800 */
[----:B------:R-:W4:Y:S04]  /*e8c0*/  LDL R42, [R1+0x78] ;  /* 0x00007800012a7983 */ /* 0x000f280000100800 */
[----:B------:R-:W-:Y:S04]  /*e8d0*/  STL [R1+0x408], R8 ;  /* 0x0004080801007387 */ /* 0x000fe80000100800 */
[----:B------:R-:W4:Y:S04]  /*e8e0*/  LDL R44, [R1+0x7c] ;  /* 0x00007c00012c7983 */ /* 0x000f280000100800 */
[----:B------:R-:W-:Y:S04]  /*e8f0*/  STL [R1+0x40c], R7 ;  /* 0x00040c0701007387 */ /* 0x000fe80000100800 */
[----:B------:R-:W4:Y:S04]  /*e900*/  LDL R46, [R1+0x40] ;  /* 0x00004000012e7983 */ /* 0x000f280000100800 */
[----:B------:R-:W-:Y:S04]  /*e910*/  STL [R1+0x410], R6 ;  /* 0x0004100601007387 */ /* 0x000fe80000100800 */
        /* <DEDUP_REMOVED lines=9> */
[----:B------:R-:W4:Y:S01]  /*e9b0*/  LDL R36, [R1+0x28] ;  /* 0x0000280001247983 */ /* 0x000f220000100800 */
[----:B--2---:R-:W-:-:S01]  /*e9c0*/  FADD R5, R33, R5 ;  /* 0x0000000521057221 */ /* 0x004fc20000000000 */
[----:B---3--:R-:W-:-:S04]  /*e9d0*/  FADD R4, R47, R4 ;  /* 0x000000042f047221 */ /* 0x008fc80000000000 */
[----:B------:R-:W-:Y:S01]  /*e9e0*/  STL [R1+0x414], R5 ;  /* 0x0004140501007387 */ /* 0x000fe20000100800 */
[----:B----4-:R-:W-:-:S01]  /*e9f0*/  FADD R3, R45, R3 ;  /* 0x000000032d037221 */ /* 0x010fc20000000000 */
[----:B------:R-:W-:-:S05]  /*ea00*/  FADD R0, R43, R0 ;  /* 0x000000002b007221 */ /* 0x000fca0000000000 */
[----:B------:R0:W-:Y:S04]  /*ea10*/  STL [R1+0x420], R0 ;  /* 0x0004200001007387 */ /* 0x0001e80000100800 */
[----:B------:R1:W-:Y:S01]  /*ea20*/  STL [R1+0x418], R4 ;  /* 0x0004180401007387 */ /* 0x0003e20000100800 */
[----:B------:R-:W-:-:S03]  /*ea30*/  FADD R2, R13, R2 ;  /* 0x000000020d027221 */ /* 0x000fc60000000000 */
[----:B0-----:R-:W2:Y:S04]  /*ea40*/  LDL.LU R0, [R1+0x458] ;  /* 0x0004580001007983 */ /* 0x001ea80000300800 */
[----:B------:R0:W-:Y:S04]  /*ea50*/  STL [R1+0x41c], R3 ;  /* 0x00041c0301007387 */ /* 0x0001e80000100800 */
[----:B------:R-:W3:Y:S04]  /*ea60*/  LDL.LU R43, [R1+0x428] ;  /* 0x00042800012b7983 */ /* 0x000ee80000300800 */
[----:B------:R-:W4:Y:S04]  /*ea70*/  LDL.LU R45, [R1+0x42c] ;  /* 0x00042c00012d7983 */ /* 0x000f280000300800 */
[----:B------:R-:W2:Y:S04]  /*ea80*/  LDL.LU R47, [R1+0x430] ;  /* 0x00043000012f7983 */ /* 0x000ea80000300800 */
[----:B------:R0:W-:Y:S04]  /*ea90*/  STL [R1+0x424], R2 ;  /* 0x0004240201007387 */ /* 0x0001e80000100800 */
[----:B------:R-:W2:Y:S04]  /*eaa0*/  LDL.LU R33, [R1+0x434] ;  /* 0x0004340001217983 */ /* 0x000ea80000300800 */
[----:B------:R-:W2:Y:S04]  /*eab0*/  LDL.LU R9, [R1+0x438] ;  /* 0x0004380001097983 */ /* 0x000ea80000300800 */
[----:B------:R-:W2:Y:S04]  /*eac0*/  LDL.LU R8, [R1+0x43c] ;  /* 0x00043c0001087983 */ /* 0x000ea80000300800 */
[----:B------:R-:W2:Y:S04]  /*ead0*/  LDL.LU R7, [R1+0x440] ;  /* 0x0004400001077983 */ /* 0x000ea80000300800 */
[----:B------:R-:W2:Y:S04]  /*eae0*/  LDL.LU R6, [R1+0x444] ;  /* 0x0004440001067983 */ /* 0x000ea80000300800 */
[----:B------:R-:W2:Y:S04]  /*eaf0*/  LDL.LU R5, [R1+0x448] ;  /* 0x0004480001057983 */ /* 0x000ea80000300800 */
[----:B-1----:R-:W2:Y:S04]  /*eb00*/  LDL.LU R4, [R1+0x44c] ;  /* 0x00044c0001047983 */ /* 0x002ea80000300800 */
[----:B0-----:R-:W2:Y:S04]  /*eb10*/  LDL.LU R3, [R1+0x450] ;  /* 0x0004500001037983 */ /* 0x001ea80000300800 */
[----:B------:R-:W2:Y:S04]  /*eb20*/  LDL.LU R2, [R1+0x454] ;  /* 0x0004540001027983 */ /* 0x000ea80000300800 */
[----:B------:R-:W2:Y:S04]  /*eb30*/  LDL R35, [R1+0x2c] ;  /* 0x00002c0001237983 */ /* 0x000ea80000100800 */
[----:B------:R-:W2:Y:S04]  /*eb40*/  LDL R37, [R1+0x30] ;  /* 0x0000300001257983 */ /* 0x000ea80000100800 */
[----:B------:R-:W2:Y:S04]  /*eb50*/  LDL R39, [R1+0x34] ;  /* 0x0000340001277983 */ /* 0x000ea80000100800 */
[----:B------:R-:W2:Y:S04]  /*eb60*/  LDL R25, [R1+0x38] ;  /* 0x0000380001197983 */ /* 0x000ea80000100800 */
[----:B------:R-:W2:Y:S04]  /*eb70*/  LDL R27, [R1+0x3c] ;  /* 0x00003c00011b7983 */ /* 0x000ea80000100800 */
[----:B------:R-:W2:Y:S04]  /*eb80*/  LDL R29, [R1] ;  /* 0x00000000011d7983 */ /* 0x000ea80000100800 */
[----:B------:R-:W2:Y:S04]  /*eb90*/  LDL R31, [R1+0x4] ;  /* 0x00000400011f7983 */ /* 0x000ea80000100800 */
[----:B------:R-:W2:Y:S04]  /*eba0*/  LDL R12, [R1+0x8] ;  /* 0x00000800010c7983 */ /* 0x000ea80000100800 */
[----:B------:R-:W2:Y:S04]  /*ebb0*/  LDL R14, [R1+0xc] ;  /* 0x00000c00010e7983 */ /* 0x000ea80000100800 */
[----:B------:R-:W2:Y:S04]  /*ebc0*/  LDL R15, [R1+0x10] ;  /* 0x00001000010f7983 */ /* 0x000ea80000100800 */
[----:B------:R-:W2:Y:S04]  /*ebd0*/  LDL R16, [R1+0x14] ;  /* 0x0000140001107983 */ /* 0x000ea80000100800 */
[----:B------:R-:W2:Y:S01]  /*ebe0*/  LDL R13, [R1+0x18] ;  /* 0x00001800010d7983 */ /* 0x000ea20000100800 */
[----:B---3--:R-:W-:-:S03]  /*ebf0*/  FADD R43, R42, R43 ;  /* 0x0000002b2a2b7221 */ /* 0x008fc60000000000 */
[----:B------:R-:W3:Y:S01]  /*ec00*/  LDL.LU R42, [R1+0x8a0] ;  /* 0x0008a000012a7983 */ /* 0x000ee20000300800 */
[----:B----4-:R-:W-:-:S03]  /*ec10*/  FADD R45, R44, R45 ;  /* 0x0000002d2c2d7221 */ /* 0x010fc60000000000 */
[----:B------:R0:W-:Y:S01]  /*ec20*/  STL [R1+0x428], R43 ;  /* 0x0004282b01007387 */ /* 0x0001e20000100800 */
[----:B--2---:R-:W-:-:S03]  /*ec30*/  FADD R47, R46, R47 ;  /* 0x0000002f2e2f7221 */ /* 0x004fc60000000000 */
[----:B0-----:R-:W2:Y:S01]  /*ec40*/  LDL.LU R43, [R1+0x89c] ;  /* 0x00089c00012b7983 */ /* 0x001ea20000300800 */
[----:B------:R-:W-:-:S03]  /*ec50*/  FADD R33, R32, R33 ;  /* 0x0000002120217221 */ /* 0x000fc60000000000 */
[----:B------:R-:W4:Y:S04]  /*ec60*/  LDL.LU R44, [R1+0x898] ;  /* 0x00089800012c7983 */ /* 0x000f280000300800 */
[----:B------:R0:W-:Y:S01]  /*ec70*/  STL [R1+0x42c], R45 ;  /* 0x00042c2d01007387 */ /* 0x0001e20000100800 */
[----:B------:R-:W-:-:S01]  /*ec80*/  FADD R9, R34, R9 ;  /* 0x0000000922097221 */ /* 0x000fc20000000000 */
[----:B------:R-:W-:Y:S01]  /*ec90*/  FADD R8, R10, R8 ;  /* 0x000000080a087221 */ /* 0x000fe20000000000 */
[----:B------:R-:W-:-:S01]  /*eca0*/  FADD R7, R11, R7 ;  /* 0x000000070b077221 */ /* 0x000fc20000000000 */
[----:B0-----:R-:W4:Y:S04]  /*ecb0*/  LDL.LU R45, [R1+0x894] ;  /* 0x00089400012d7983 */ /* 0x001f280000300800 */
        /* <DEDUP_REMOVED lines=9> */
[----:B------:R-:W-:-:S02]  /*ed50*/  FADD R0, R36, R0 ;  /* 0x0000000024007221 */ /* 0x000fc40000000000 */
[----:B0-----:R-:W4:Y:S04]  /*ed60*/  LDL.LU R33, [R1+0x884] ;  /* 0x0008840001217983 */ /* 0x001f280000300800 */
[----:B------:R-:W4:Y:S04]  /*ed70*/  LDL.LU R34, [R1+0x880] ;  /* 0x0008800001227983 */ /* 0x000f280000300800 */
[----:B------:R0:W-:Y:S04]  /*ed80*/  STL [R1+0x438], R9 ;  /* 0x0004380901007387 */ /* 0x0001e80000100800 */
[----:B------:R1:W-:Y:S04]  /*ed90*/  STL [R1+0x43c], R8 ;  /* 0x00043c0801007387 */ /* 0x0003e80000100800 */
[----:B------:R1:W-:Y:S01]  /*eda0*/  STL [R1+0x440], R7 ;  /* 0x0004400701007387 */ /* 0x0003e20000100800 */
[----:B------:R-:W-:-:S03]  /*edb0*/  FADD R2, R38, R2 ;  /* 0x0000000226027221 */ /* 0x000fc60000000000 */
[----:B------:R1:W-:Y:S04]  /*edc0*/  STL [R1+0x444], R6 ;  /* 0x0004440601007387 */ /* 0x0003e80000100800 */
[----:B------:R1:W-:Y:S04]  /*edd0*/  STL [R1+0x448], R5 ;  /* 0x0004480501007387 */ /* 0x0003e80000100800 */
[----:B------:R1:W-:Y:S04]  /*ede0*/  STL [R1+0x44c], R4 ;  /* 0x00044c0401007387 */ /* 0x0003e80000100800 */
[----:B------:R-:W3:Y:S04]  /*edf0*/  LDL.LU R36, [R1+0x45c] ;  /* 0x00045c0001247983 */ /* 0x000ee80000300800 */
[----:B------:R1:W-:Y:S04]  /*ee00*/  STL [R1+0x450], R3 ;  /* 0x0004500301007387 */ /* 0x0003e80000100800 */
[----:B------:R-:W2:Y:S04]  /*ee10*/  LDL.LU R38, [R1+0x460] ;  /* 0x0004600001267983 */ /* 0x000ea80000300800 */
[----:B------:R1:W-:Y:S04]  /*ee20*/  STL [R1+0x454], R2 ;  /* 0x0004540201007387 */ /* 0x0003e80000100800 */
[----:B------:R-:W4:Y:S04]  /*ee30*/  LDL.LU R24, [R1+0x464] ;  /* 0x0004640001187983 */ /* 0x000f280000300800 */
[----:B------:R1:W-:Y:S04]  /*ee40*/  STL [R1+0x458], R0 ;  /* 0x0004580001007387 */ /* 0x0003e80000100800 */
[----:B------:R-:W4:Y:S04]  /*ee50*/  LDL.LU R26, [R1+0x468] ;  /* 0x00046800011a7983 */ /* 0x000f280000300800 */
[----:B------:R-:W4:Y:S04]  /*ee60*/  LDL.LU R28, [R1+0x46c] ;  /* 0x00046c00011c7983 */ /* 0x000f280000300800 */
[----:B------:R-:W4:Y:S04]  /*ee70*/  LDL.LU R30, [R1+0x470] ;  /* 0x00047000011e7983 */ /* 0x000f280000300800 */
[----:B------:R-:W4:Y:S04]  /*ee80*/  LDL.LU R11, [R1+0x474] ;  /* 0x00047400010b7983 */ /* 0x000f280000300800 */
[----:B------:R-:W4:Y:S04]  /*ee90*/  LDL.LU R10, [R1+0x478] ;  /* 0x00047800010a7983 */ /* 0x000f280000300800 */
[----:B0-----:R-:W4:Y:S04]  /*eea0*/  LDL.LU R9, [R1+0x47c] ;  /* 0x00047c0001097983 */ /* 0x001f280000300800 */
[----:B-1----:R-:W4:Y:S04]  /*eeb0*/  LDL.LU R8, [R1+0x480] ;  /* 0x0004800001087983 */ /* 0x002f280000300800 */
[----:B------:R-:W4:Y:S04]  /*eec0*/  LDL.LU R7, [R1+0x484] ;  /* 0x0004840001077983 */ /* 0x000f280000300800 */
[----:B------:R-:W4:Y:S04]  /*eed0*/  LDL.LU R6, [R1+0x488] ;  /* 0x0004880001067983 */ /* 0x000f280000300800 */
[----:B------:R-:W4:Y:S04]  /*eee0*/  LDL.LU R5, [R1+0x48c] ;  /* 0x00048c0001057983 */ /* 0x000f280000300800 */
[----:B------:R-:W4:Y:S04]  /*eef0*/  LDL.LU R4, [R1+0x490] ;  /* 0x0004900001047983 */ /* 0x000f280000300800 */
[----:B------:R-:W4:Y:S04]  /*ef00*/  LDL.LU R3, [R1+0x494] ;  /* 0x0004940001037983 */ /* 0x000f280000300800 */
[----:B------:R-:W4:Y:S04]  /*ef10*/  LDL.LU R2, [R1+0x498] ;  /* 0x0004980001027983 */ /* 0x000f280000300800 */
[----:B------:R-:W4:Y:S01]  /*ef20*/  LDL.LU R0, [R1+0x49c] ;  /* 0x00049c0001007983 */ /* 0x000f220000300800 */
[----:B---3--:R-:W-:-:S03]  /*ef30*/  FADD R36, R35, R36 ;  /* 0x0000002423247221 */ /* 0x008fc60000000000 */
[----:B------:R-:W3:Y:S04]  /*ef40*/  LDL.LU R35, [R1+0x87c] ;  /* 0x00087c0001237983 */ /* 0x000ee80000300800 */
[----:B------:R0:W-:Y:S01]  /*ef50*/  STL [R1+0x45c], R36 ;  /* 0x00045c2401007387 */ /* 0x0001e20000100800 */
[----:B--2---:R-:W-:-:S03]  /*ef60*/  FADD R38, R37, R38 ;  /* 0x0000002625267221 */ /* 0x004fc60000000000 */
[----:B0-----:R-:W2:Y:S01]  /*ef70*/  LDL.LU R36, [R1+0x878] ;  /* 0x0008780001247983 */ /* 0x001ea20000300800 */
[----:B----4-:R-:W-:-:S03]  /*ef80*/  FADD R24, R39, R24 ;  /* 0x0000001827187221 */ /* 0x010fc60000000000 */
[----:B------:R-:W4:Y:S04]  /*ef90*/  LDL.LU R37, [R1+0x874] ;  /* 0x0008740001257983 */ /* 0x000f280000300800 */
[----:B------:R0:W-:Y:S01]  /*efa0*/  STL [R1+0x460], R38 ;  /* 0x0004602601007387 */ /* 0x0001e20000100800 */
[----:B------:R-:W-:-:S01]  /*efb0*/  FADD R26, R25, R26 ;  /* 0x0000001a191a7221 */ /* 0x000fc20000000000 */
[----:B------:R-:W-:Y:S02]  /*efc0*/  FADD R28, R27, R28 ;  /* 0x0000001c1b1c7221 */ /* 0x000fe40000000000 */
        /* <DEDUP_REMOVED lines=54> */
[----:B---3--:R-:W-:-:S01]  /*f330*/  FADD R17, R228, R17 ;  /* 0x00000011e4117221 */ /* 0x008fc20000000000 */
[----:B--2---:R-:W-:-:S04]  /*f340*/  FADD R16, R229, R16 ;  /* 0x00000010e5107221 */ /* 0x004fc80000000000 */
[----:B------:R0:W-:Y:S01]  /*f350*/  STL [R1+0x4a0], R17 ;  /* 0x0004a01101007387 */ /* 0x0001e20000100800 */
[----:B----4-:R-:W-:-:S03]  /*f360*/  FADD R15, R230, R15 ;  /* 0x0000000fe60f7221 */ /* 0x010fc60000000000 */
[----:B------:R1:W-:Y:S01]  /*f370*/  STL [R1+0x4a4], R16 ;  /* 0x0004a41001007387 */ /* 0x0003e20000100800 */
[----:B------:R-:W-:-:S03]  /*f380*/  FADD R14, R231, R14 ;  /* 0x0000000ee70e7221 */ /* 0x000fc60000000000 */
        /* <DEDUP_REMOVED lines=24> */
[----:B0-----:R-:W4:Y:S01]  /*f510*/  LDL.LU R17, [R1+0x4e4] ;  /* 0x0004e40001117983 */ /* 0x001f220000300800 */
[----:B------:R-:W-:-:S03]  /*f520*/  FADD R0, R212, R0 ;  /* 0x00000000d4007221 */ /* 0x000fc60000000000 */
[----:B------:R0:W-:Y:S04]  /*f530*/  STL [R1+0x4d8], R3 ;  /* 0x0004d80301007387 */ /* 0x0001e80000100800 */
[----:B-1----:R-:W4:Y:S04]  /*f540*/  LDL.LU R16, [R1+0x4e8] ;  /* 0x0004e80001107983 */ /* 0x002f280000300800 */
[----:B------:R1:W-:Y:S04]  /*f550*/  STL [R1+0x4dc], R2 ;  /* 0x0004dc0201007387 */ /* 0x0003e80000100800 */
[----:B--2---:R-:W2:Y:S04]  /*f560*/  LDL.LU R15, [R1+0x4ec] ;  /* 0x0004ec00010f7983 */ /* 0x004ea80000300800 */
[----:B------:R1:W-:Y:S04]  /*f570*/  STL [R1+0x4e0], R0 ;  /* 0x0004e00001007387 */ /* 0x0003e80000100800 */
[----:B---3--:R-:W3:Y:S04]  /*f580*/  LDL.LU R14, [R1+0x4f0] ;  /* 0x0004f000010e7983 */ /* 0x008ee80000300800 */
        /* <DEDUP_REMOVED lines=10> */
[----:B0-----:R-:W4:Y:S04]  /*f630*/  LDL.LU R3, [R1+0x51c] ;  /* 0x00051c0001037983 */ /* 0x001f280000300800 */
[----:B-1----:R-:W4:Y:S04]  /*f640*/  LDL.LU R2, [R1+0x520] ;  /* 0x0005200001027983 */ /* 0x002f280000300800 */
[----:B------:R-:W4:Y:S01]  /*f650*/  LDL.LU R0, [R1+0x524] ;  /* 0x0005240001007983 */ /* 0x000f220000300800 */
[----:B------:R-:W-:-:S01]  /*f660*/  FADD R17, R213, R17 ;  /* 0x00000011d5117221 */ /* 0x000fc20000000000 */
[----:B------:R-:W-:-:S04]  /*f670*/  FADD R16, R214, R16 ;  /* 0x00000010d6107221 */ /* 0x000fc80000000000 */
[----:B------:R0:W-:Y:S01]  /*f680*/  STL [R1+0x4e4], R17 ;  /* 0x0004e41101007387 */ /* 0x0001e20000100800 */
[----:B--2---:R-:W-:-:S03]  /*f690*/  FADD R15, R215, R15 ;  /* 0x0000000fd70f7221 */ /* 0x004fc60000000000 */
[----:B------:R1:W-:Y:S01]  /*f6a0*/  STL [R1+0x4e8], R16 ;  /* 0x0004e81001007387 */ /* 0x0003e20000100800 */
[----:B---3--:R-:W-:-:S03]  /*f6b0*/  FADD R14, R200, R14 ;  /* 0x0000000ec80e7221 */ /* 0x008fc60000000000 */
        /* <DEDUP_REMOVED lines=455> */
[----:B------:R-:W-:Y:S01]  /*11330*/  STL [R1+0x748], R17 ;  /* 0x0007481101007387 */ /* 0x000fe20000100800 */
[----:B--2---:R-:W-:-:S03]  /*11340*/  FADD R15, R48, R15 ;  /* 0x0000000f300f7221 */ /* 0x004fc60000000000 */
[----:B------:R0:W-:Y:S01]  /*11350*/  STL [R1+0x74c], R16 ;  /* 0x00074c1001007387 */ /* 0x0001e20000100800 */
[----:B---3--:R-:W-:-:S03]  /*11360*/  FADD R14, R49, R14 ;  /* 0x0000000e310e7221 */ /* 0x008fc60000000000 */
[----:B------:R1:W-:Y:S01]  /*11370*/  STL [R1+0x750], R15 ;  /* 0x0007500f01007387 */ /* 0x0003e20000100800 */
[----:B----4-:R-:W-:-:S03]  /*11380*/  FADD R13, R50, R13 ;  /* 0x0000000d320d7221 */ /* 0x010fc60000000000 */
[----:B------:R2:W-:Y:S01]  /*11390*/  STL [R1+0x754], R14 ;  /* 0x0007540e01007387 */ /* 0x0005e20000100800 */
[----:B------:R-:W-:-:S03]  /*113a0*/  FADD R12, R51, R12 ;  /* 0x0000000c330c7221 */ /* 0x000fc60000000000 */
[----:B------:R-:W-:Y:S01]  /*113b0*/  STL [R1+0x758], R13 ;  /* 0x0007580d01007387 */ /* 0x000fe20000100800 */
        /* <DEDUP_REMOVED lines=39> */
[----:B------:R-:W4:Y:S01]  /*11630*/  LDL.LU R13, [R1+0x7cc] ;  /* 0x0007cc00010d7983 */ /* 0x000f220000300800 */
[----:B------:R-:W-:Y:S01]  /*11640*/  UMOV UR8, URZ ;  /* 0x0000003f00087c82 */ /* 0x000fe20008000000 */
[----:B------:R-:W-:-:S05]  /*11650*/  FADD R16, R47, R16 ;  /* 0x000000102f107221 */ /* 0x000fca0000000000 */
[----:B------:R0:W-:Y:S01]  /*11660*/  STL [R1+0x78c], R16 ;  /* 0x00078c1001007387 */ /* 0x0001e20000100800 */
[----:B------:R-:W-:-:S03]  /*11670*/  FADD R15, R32, R15 ;  /* 0x0000000f200f7221 */ /* 0x000fc60000000000 */
[----:B0-----:R0:W5:Y:S01]  /*11680*/  LDL.LU R16, [R1+0x848] ;  /* 0x0008480001107983 */ /* 0x0011620000300800 */
[----:B--2---:R-:W-:-:S03]  /*11690*/  FADD R14, R33, R14 ;  /* 0x0000000e210e7221 */ /* 0x004fc60000000000 */
[----:B------:R1:W-:Y:S01]  /*116a0*/  STL [R1+0x790], R15 ;  /* 0x0007900f01007387 */ /* 0x0003e20000100800 */
[----:B---3--:R-:W-:-:S01]  /*116b0*/  FADD R12, R34, R12 ;  /* 0x0000000c220c7221 */ /* 0x008fc20000000000 */
[----:B----4-:R-:W-:Y:S02]  /*116c0*/  FADD R11, R35, R11 ;  /* 0x0000000b230b7221 */ /* 0x010fe40000000000 */
[----:B-1----:R0:W5:Y:S01]  /*116d0*/  LDL.LU R15, [R1+0x844] ;  /* 0x00084400010f7983 */ /* 0x0021620000300800 */
[----:B------:R-:W-:-:S03]  /*116e0*/  FADD R10, R36, R10 ;  /* 0x0000000a240a7221 */ /* 0x000fc60000000000 */
[----:B------:R1:W-:Y:S01]  /*116f0*/  STL [R1+0x794], R14 ;  /* 0x0007940e01007387 */ /* 0x0003e20000100800 */
[----:B------:R-:W-:-:S03]  /*11700*/  FADD R9, R37, R9 ;  /* 0x0000000925097221 */ /* 0x000fc60000000000 */
[----:B-1----:R0:W5:Y:S01]  /*11710*/  LDL.LU R14, [R1+0x840] ;  /* 0x00084000010e7983 */ /* 0x0021620000300800 */
[----:B------:R-:W-:-:S03]  /*11720*/  FADD R8, R38, R8 ;  /* 0x0000000826087221 */ /* 0x000fc60000000000 */
[----:B------:R1:W-:Y:S01]  /*11730*/  STL [R1+0x798], R12 ;  /* 0x0007980c01007387 */ /* 0x0003e20000100800 */
[----:B------:R-:W-:-:S01]  /*11740*/  FADD R7, R39, R7 ;  /* 0x0000000727077221 */ /* 0x000fc20000000000 */
[----:B------:R-:W-:Y:S02]  /*11750*/  FADD R6, R24, R6 ;  /* 0x0000000618067221 */ /* 0x000fe40000000000 */
[----:B-1----:R0:W5:Y:S04]  /*11760*/  LDL.LU R12, [R1+0x83c] ;  /* 0x00083c00010c7983 */ /* 0x0021680000300800 */
[----:B------:R1:W-:Y:S01]  /*11770*/  STL [R1+0x79c], R11 ;  /* 0x00079c0b01007387 */ /* 0x0003e20000100800 */
[----:B------:R-:W-:-:S01]  /*11780*/  FADD R5, R25, R5 ;  /* 0x0000000519057221 */ /* 0x000fc20000000000 */
[----:B------:R-:W-:-:S02]  /*11790*/  FADD R4, R26, R4 ;  /* 0x000000041a047221 */ /* 0x000fc40000000000 */
[----:B-1----:R0:W5:Y:S04]  /*117a0*/  LDL.LU R11, [R1+0x838] ;  /* 0x00083800010b7983 */ /* 0x0021680000300800 */
[----:B------:R1:W-:Y:S01]  /*117b0*/  STL [R1+0x7a0], R10 ;  /* 0x0007a00a01007387 */ /* 0x0003e20000100800 */
[----:B------:R-:W-:-:S03]  /*117c0*/  FADD R3, R27, R3 ;  /* 0x000000031b037221 */ /* 0x000fc60000000000 */
        /* <DEDUP_REMOVED lines=24> */
[----:B------:R0:W-:Y:S01]  /*11950*/  STL [R1+0x7c8], R17 ;  /* 0x0007c81101007387 */ /* 0x0001e20000100800 */
[----:B-1----:R-:W-:-:S07]  /*11960*/  IMAD.U32 R13, RZ, RZ, UR8 ;  /* 0x00000008ff0d7e24 */ /* 0x002fce000f8e00ff */
.L_x_29:
[----:B------:R-:W-:Y:S05]  /*11970*/  @!P1 BRA `(.L_x_30) ;  /* 0x0000000000049947 */ /* 0x000fea0003800000 */
[----:B------:R-:W-:Y:S01]  /*11980*/  BPT.TRAP 0x1 ;  /* 0x000000040000795c */ /* 0x000fe20000300000 */
.L_x_30:
[----:B-----5:R1:W-:Y:S04]  /*11990*/  STL [R1+0x814], R2 ;  /* 0x0008140201007387 */ /* 0x0203e80000100800 */
[----:B0-----:R-:W2:Y:S04]  /*119a0*/  LDL R17, [R1+0x7f0] ;  /* 0x0007f00001117983 */ /* 0x001ea80000100800 */
[----:B-1----:R-:W3:Y:S04]  /*119b0*/  LDL R2, [R1+0x7fc] ;  /* 0x0007fc0001027983 */ /* 0x002ee80000100800 */
[----:B------:R0:W-:Y:S04]  /*119c0*/  STL [R1+0x810], R0 ;  /* 0x0008100001007387 */ /* 0x0001e80000100800 */
[----:B0-----:R-:W4:Y:S01]  /*119d0*/  LDL R0, [R1+0x7f8] ;  /* 0x0007f80001007983 */ /* 0x001f220000100800 */
[----:B------:R-:W-:-:S02]  /*119e0*/  R2UR UR8, R16 ;  /* 0x00000000100872ca */ /* 0x000fc400000e0000 */
[----:B--2---:R-:W-:-:S13]  /*119f0*/  ISETP.NE.AND P0, PT, R17, RZ, PT ;  /* 0x000000ff1100720c */ /* 0x004fda0003f05270 */
[----:B------:R-:W-:-:S05]  /*11a00*/  VOTEU.ANY UP0, P0 ;  /* 0x00000000003f7886 */ /* 0x000fca0000000100 */
[----:B------:R-:W-:-:S04]  /*11a10*/  @UP0 ULEA UR8, UR8, UR61, 0x3 ;  /* 0x0000003d08080291 */ /* 0x000fc8000f8e183f */
[----:B------:R-:W-:Y:S01]  /*11a20*/  @UP0 UIADD3 UR8, UR8, 0x58, URZ ;  /* 0x0000005808080890 */ /* 0x000fe2000fffe03f */
[----:B---3--:R-:W-:Y:S02]  /*11a30*/  R2UR UR9, R2 ;  /* 0x00000000020972ca */ /* 0x008fe400000e0000 */
[----:B------:R0:W5:Y:S03]  /*11a40*/  LDL.LU R2, [R1+0x814] ;  /* 0x0008140001027983 */ /* 0x0001660000300800 */
[----:B------:R-:W-:-:S05]  /*11a50*/  IMAD.U32 R17, RZ, RZ, UR8 ;  /* 0x00000008ff117e24 */ /* 0x000fca000f8e00ff */
[----:B----4-:R-:W-:Y:S02]  /*11a60*/  @P0 PRMT R17, R0, 0x654, R17 ;  /* 0x0000065400110816 */ /* 0x010fe40000000011 */
[----:B------:R0:W5:Y:S01]  /*11a70*/  LDL.LU R0, [R1+0x810] ;  /* 0x0008100001007983 */ /* 0x0001620000300800 */
[----:B------:R-:W-:Y:S01]  /*11a80*/  UISETP.GT.U32.AND UP0, UPT, UR9, 0x1, UPT ;  /* 0x000000010900788c */ /* 0x000fe2000bf04070 */
[----:B------:R0:W-:Y:S05]  /*11a90*/  @P0 SYNCS.ARRIVE.TRANS64.RED.A1T0 RZ, [R17+URZ], RZ ;  /* 0x000000ff11ff09a7 */ /* 0x0001ea000810043f */
[----:B------:R-:W-:-:S13]  /*11aa0*/  PLOP3.LUT P0, PT, PT, PT, UP0, 0x80, 0x0 ;  /* 0x000000000000781c */ /* 0x000fda0003f0f008 */
[----:B0-----:R-:W-:Y:S05]  /*11ab0*/  @P0 BRA `(.L_x_31) ;  /* 0x0000000000040947 */ /* 0x001fea0003800000 */
[----:B------:R-:W-:Y:S01]  /*11ac0*/  BPT.TRAP 0x1 ;  /* 0x000000040000795c */ /* 0x000fe20000300000 */
.L_x_31:
[----:B------:R-:W-:Y:S01]  /*11ad0*/  R2UR UR8, R16 ;  /* 0x00000000100872ca */ /* 0x000fe200000e0000 */
[----:B------:R-:W-:Y:S01]  /*11ae0*/  UIADD3 UR60, UR60, 0x1, URZ ;  /* 0x000000013c3c7890 */ /* 0x000fe2000fffe03f */
[C---:B------:R-:W-:Y:S01]  /*11af0*/  ISETP.GT.AND P0, PT, R15.reuse, 0x1, PT ;  /* 0x000000010f00780c */ /* 0x040fe20003f04270 */
[----:B------:R-:W-:Y:S02]  /*11b00*/  VIADD R15, R15, 0xffffffff ;  /* 0xffffffff0f0f7836 */ /* 0x000fe40000000000 */
[----:B------:R-:W-:-:S04]  /*11b10*/  UISETP.NE.AND UP0, UPT, UR60, 0xb, UPT ;  /* 0x0000000b3c00788c */ /* 0x000fc8000bf05270 */
[----:B------:R-:W-:Y:S02]  /*11b20*/  USEL UR9, URZ, 0x1, UP0 ;  /* 0x000000013f097887 */ /* 0x000fe40008000000 */
[----:B------:R-:W-:Y:S02]  /*11b30*/  USEL UR60, UR60, URZ, UP0 ;  /* 0x0000003f3c3c7287 */ /* 0x000fe40008000000 */
[----:B------:R-:W-:Y:S02]  /*11b40*/  UIADD3 UR8, UR8, 0x1, URZ ;  /* 0x0000000108087890 */ /* 0x000fe4000fffe03f */
[----:B------:R-:W-:Y:S02]  /*11b50*/  LOP3.LUT R14, R14, UR9, RZ, 0x3c, !PT ;  /* 0x000000090e0e7c12 */ /* 0x000fe4000f8e3cff */
[----:B------:R-:W-:-:S04]  /*11b60*/  UISETP.NE.AND UP1, UPT, UR8, 0xb, UPT ;  /* 0x0000000b0800788c */ /* 0x000fc8000bf25270 */
[----:B------:R-:W-:-:S06]  /*11b70*/  USEL UR8, UR8, URZ, UP1 ;  /* 0x0000003f08087287 */ /* 0x000fcc0008800000 */
[----:B------:R-:W-:Y:S01]  /*11b80*/  IMAD.U32 R16, RZ, RZ, UR8 ;  /* 0x00000008ff107e24 */ /* 0x000fe2000f8e00ff */
[----:B------:R-:W-:Y:S01]  /*11b90*/  UMOV UR8, 0x1 ;  /* 0x0000000100087882 */ /* 0x000fe20000000000 */
[----:B------:R-:W-:Y:S05]  /*11ba0*/  @P0 BRA `(.L_x_32) ;  /* 0xffffff8800f00947 */ /* 0x000fea000383ffff */
.L_x_24:
[----:B------:R-:W-:-:S13]  /*11bb0*/  R2UR UR8, R13 ;  /* 0x000000000d0872ca */ /* 0x000fda00000e0000 */
[----:B------:R-:W-:-:S04]  /*11bc0*/  UISETP.NE.AND UP0, UPT, UR8, URZ, UPT ;  /* 0x0000003f0800728c */ /* 0x000fc8000bf05270 */
[----:B------:R-:W-:-:S06]  /*11bd0*/  USEL UR8, URZ, 0x1, !UP0 ;  /* 0x000000013f087887 */ /* 0x000fcc000c000000 */
[----:B------:R-:W-:-:S13]  /*11be0*/  ISETP.NE.AND P0, PT, RZ, UR8, PT ;  /* 0x00000008ff007c0c */ /* 0x000fda000bf05270 */
[----:B------:R-:W-:Y:S05]  /*11bf0*/  @!P0 BRA `(.L_x_33) ;  /* 0x0000005000c88947 */ /* 0x000fea0003800000 */
[----:B------:R-:W2:Y:S04]  /*11c00*/  LDL.LU R13, [R1+0x24c] ;  /* 0x00024c00010d7983 */ /* 0x000ea80000300800 */
[----:B------:R-:W4:Y:S04]  /*11c10*/  LDL.LU R14, [R1+0x250] ;  /* 0x00025000010e7983 */ /* 0x000f280000300800 */
[----:B------:R-:W3:Y:S04]  /*11c20*/  LDL.LU R15, [R1+0x254] ;  /* 0x00025400010f7983 */ /* 0x000ee80000300800 */
[----:B------:R-:W3:Y:S04]  /*11c30*/  LDL.LU R16, [R1+0x258] ;  /* 0x0002580001107983 */ /* 0x000ee80000300800 */
[----:B------:R-:W3:Y:S04]  /*11c40*/  LDL.LU R17, [R1+0x25c] ;  /* 0x00025c0001117983 */ /* 0x000ee80000300800 */
[----:B------:R0:W-:Y:S04]  /*11c50*/  STL [R1+0x900], R79 ;  /* 0x0009004f01007387 */ /* 0x0001e80000100800 */
[----:B0-----:R-:W3:Y:S04]  /*11c60*/  LDL.LU R79, [R1+0x248] ;  /* 0x00024800014f7983 */ /* 0x001ee80000300800 */
[----:B------:R0:W-:Y:S04]  /*11c70*/  STL [R1+0x8fc], R64 ;  /* 0x0008fc4001007387 */ /* 0x0001e80000100800 */
[----:B0-----:R-:W3:Y:S04]  /*11c80*/  LDL.LU R64, [R1+0x244] ;  /* 0x0002440001407983 */ /* 0x001ee80000300800 */
[----:B------:R0:W-:Y:S04]  /*11c90*/  STL [R1+0x8f8], R65 ;  /* 0x0008f84101007387 */ /* 0x0001e80000100800 */
[----:B0-----:R-:W3:Y:S04]  /*11ca0*/  LDL.LU R65, [R1+0x240] ;  /* 0x0002400001417983 */ /* 0x001ee80000300800 */
[----:B------:R0:W-:Y:S04]  /*11cb0*/  STL [R1+0x8f4], R66 ;  /* 0x0008f44201007387 */ /* 0x0001e80000100800 */
        /* <DEDUP_REMOVED lines=55> */
[----:B-----5:R-:W-:Y:S04]  /*12030*/  STL [R1+0x814], R2 ;  /* 0x0008140201007387 */ /* 0x020fe80000100800 */
[----:B------:R1:W-:Y:S01]  /*12040*/  STL [R1+0x810], R0 ;  /* 0x0008100001007387 */ /* 0x0003e20000100800 */
[----:B--2---:R-:W-:Y:S01]  /*12050*/  FADD R21, R13, R21 ;  /* 0x000000150d157221 */ /* 0x004fe20000000000 */
[----:B----4-:R-:W-:Y:S01]  /*12060*/  FADD R22, R14, R22 ;  /* 0x000000160e167221 */ /* 0x010fe20000000000 */
[----:B---3--:R-:W-:Y:S01]  /*12070*/  FADD R23, R15, R23 ;  /* 0x000000170f177221 */ /* 0x008fe20000000000 */
[----:B------:R-:W-:Y:S01]  /*12080*/  FADD R232, R16, R232 ;  /* 0x000000e810e87221 */ /* 0x000fe20000000000 */
[----:B------:R-:W-:Y:S01]  /*12090*/  FADD R233, R17, R233 ;  /* 0x000000e911e97221 */ /* 0x000fe20000000000 */
[----:B------:R-:W-:-:S02]  /*120a0*/  FADD R20, R79, R20 ;  /* 0x000000144f147221 */ /* 0x000fc40000000000 */
[----:B------:R-:W2:Y:S01]  /*120b0*/  LDL.LU R79, [R1+0x220] ;  /* 0x00022000014f7983 */ /* 0x000ea20000300800 */
[----:B------:R-:W-:-:S03]  /*120c0*/  FADD R19, R64, R19 ;  /* 0x0000001340137221 */ /* 0x000fc60000000000 */
[----:B------:R-:W3:Y:S01]  /*120d0*/  LDL.LU R64, [R1+0x224] ;  /* 0x0002240001407983 */ /* 0x000ee20000300800 */
[----:B------:R-:W-:-:S03]  /*120e0*/  FADD R18, R65, R18 ;  /* 0x0000001241127221 */ /* 0x000fc60000000000 */
        /* <DEDUP_REMOVED lines=64> */
[----:B--2---:R-:W-:-:S03]  /*124f0*/  FADD R234, R79, R234 ;  /* 0x000000ea4fea7221 */ /* 0x004fc60000000000 */
[----:B------:R-:W2:Y:S01]  /*12500*/  LDL.LU R79, [R1+0x900] ;  /* 0x00090000014f7983 */ /* 0x000ea20000300800 */
[----:B---3--:R-:W-:-:S03]  /*12510*/  FADD R235, R64, R235 ;  /* 0x000000eb40eb7221 */ /* 0x008fc60000000000 */
[----:B------:R-:W3:Y:S01]  /*12520*/  LDL.LU R64, [R1+0x8fc] ;  /* 0x0008fc0001407983 */ /* 0x000ee20000300800 */
[----:B----4-:R-:W-:-:S03]  /*12530*/  FADD R236, R65, R236 ;  /* 0x000000ec41ec7221 */ /* 0x010fc60000000000 */
[----:B------:R-:W4:Y:S01]  /*12540*/  LDL.LU R65, [R1+0x8f8] ;  /* 0x0008f80001417983 */ /* 0x000f220000300800 */
[----:B------:R-:W-:-:S03]  /*12550*/  FADD R237, R66, R237 ;  /* 0x000000ed42ed7221 */ /* 0x000fc60000000000 */
[----:B------:R-:W4:Y:S01]  /*12560*/  LDL.LU R66, [R1+0x8f4] ;  /* 0x0008f40001427983 */ /* 0x000f220000300800 */
[----:B------:R-:W-:Y:S01]  /*12570*/  FADD R2, R0, R2 ;  /* 0x0000000200027221 */ /* 0x000fe20000000000 */
[----:B------:R-:W-:-:S04]  /*12580*/  FADD R4, R3, R4 ;  /* 0x0000000403047221 */ /* 0x000fc80000000000 */
        /* <DEDUP_REMOVED lines=52> */
[----:B------:R3:W-:Y:S04]  /*128d0*/  STL [R1+0x2c8], R70 ;  /* 0x0002c84601007387 */ /* 0x0007e80000100800 */
[----:B------:R3:W-:Y:S01]  /*128e0*/  STL [R1+0x2cc], R68 ;  /* 0x0002cc4401007387 */ /* 0x0007e20000100800 */
[----:B------:R-:W-:-:S03]  /*128f0*/  FADD R13, R67, R13 ;  /* 0x0000000d430d7221 */ /* 0x000fc60000000000 */
[----:B------:R-:W4:Y:S04]  /*12900*/  LDL.LU R0, [R1+0x1ac] ;  /* 0x0001ac0001007983 */ /* 0x000f280000300800 */
[----:B------:R3:W-:Y:S01]  /*12910*/  STL [R1+0x2d0], R13 ;  /* 0x0002d00d01007387 */ /* 0x0007e20000100800 */
[----:B------:R-:W-:-:S03]  /*12920*/  FADD R15, R14, R15 ;  /* 0x0000000f0e0f7221 */ /* 0x000fc60000000000 */
[----:B0-----:R-:W4:Y:S04]  /*12930*/  LDL.LU R2, [R1+0x2dc] ;  /* 0x0002dc0001027983 */ /* 0x001f280000300800 */
[----:B------:R0:W-:Y:S01]  /*12940*/  STL [R1+0x2d4], R15 ;  /* 0x0002d40f01007387 */ /* 0x0001e20000100800 */
[----:B------:R-:W-:-:S03]  /*12950*/  FADD R17, R16, R17 ;  /* 0x0000001110117221 */ /* 0x000fc60000000000 */
[----:B------:R-:W4:Y:S04]  /*12960*/  LDL.LU R3, [R1+0x1b0] ;  /* 0x0001b00001037983 */ /* 0x000f280000300800 */
[----:B------:R0:W-:Y:S04]  /*12970*/  STL [R1+0x2d8], R17 ;  /* 0x0002d81101007387 */ /* 0x0001e80000100800 */
        /* <DEDUP_REMOVED lines=30> */
[----:B--2---:R-:W2:Y:S04]  /*12b60*/  LDL.LU R42, [R1+0x31c] ;  /* 0x00031c00012a7983 */ /* 0x004ea80000300800 */
        /* <DEDUP_REMOVED lines=17> */
[----:B---3--:R-:W3:Y:S04]  /*12c80*/  LDL.LU R56, [R1+0x340] ;  /* 0x0003400001387983 */ /* 0x008ee80000300800 */
[----:B------:R-:W3:Y:S04]  /*12c90*/  LDL.LU R71, [R1+0x154] ;  /* 0x0001540001477983 */ /* 0x000ee80000300800 */
[----:B------:R-:W3:Y:S04]  /*12ca0*/  LDL.LU R70, [R1+0x344] ;  /* 0x0003440001467983 */ /* 0x000ee80000300800 */
[----:B------:R-:W3:Y:S04]  /*12cb0*/  LDL.LU R69, [R1+0x158] ;  /* 0x0001580001457983 */ /* 0x000ee80000300800 */
[----:B------:R-:W3:Y:S04]  /*12cc0*/  LDL.LU R68, [R1+0x348] ;  /* 0x0003480001447983 */ /* 0x000ee80000300800 */
[----:B------:R-:W3:Y:S04]  /*12cd0*/  LDL.LU R67, [R1+0x15c] ;  /* 0x00015c0001437983 */ /* 0x000ee80000300800 */
[----:B------:R-:W3:Y:S04]  /*12ce0*/  LDL.LU R13, [R1+0x34c] ;  /* 0x00034c00010d7983 */ /* 0x000ee80000300800 */
[----:B------:R-:W3:Y:S04]  /*12cf0*/  LDL.LU R14, [R1+0x120] ;  /* 0x00012000010e7983 */ /* 0x000ee80000300800 */
[----:B0-----:R-:W3:Y:S04]  /*12d00*/  LDL.LU R15, [R1+0x350] ;  /* 0x00035000010f7983 */ /* 0x001ee80000300800 */
[----:B------:R-:W3:Y:S04]  /*12d10*/  LDL.LU R16, [R1+0x124] ;  /* 0x0001240001107983 */ /* 0x000ee80000300800 */
[----:B------:R-:W3:Y:S01]  /*12d20*/  LDL.LU R17, [R1+0x354] ;  /* 0x0003540001117983 */ /* 0x000ee20000300800 */
[----:B----4-:R-:W-:-:S05]  /*12d30*/  FADD R2, R0, R2 ;  /* 0x0000000200027221 */ /* 0x010fca0000000000 */
[----:B------:R0:W-:Y:S01]  /*12d40*/  STL [R1+0x2dc], R2 ;  /* 0x0002dc0201007387 */ /* 0x0001e20000100800 */
        /* <DEDUP_REMOVED lines=29> */
[----:B--2---:R-:W-:-:S03]  /*12f20*/  FADD R42, R43, R42 ;  /* 0x0000002a2b2a7221 */ /* 0x004fc60000000000 */
        /* <DEDUP_REMOVED lines=17> */
[----:B---3--:R-:W-:-:S03]  /*13040*/  FADD R56, R57, R56 ;  /* 0x0000003839387221 */ /* 0x008fc60000000000 */
[----:B------:R3:W-:Y:S01]  /*13050*/  STL [R1+0x33c], R58 ;  /* 0x00033c3a01007387 */ /* 0x0007e20000100800 */
[----:B------:R-:W-:-:S03]  /*13060*/  FADD R70, R71, R70 ;  /* 0x0000004647467221 */ /* 0x000fc60000000000 */
[----:B------:R3:W-:Y:S01]  /*13070*/  STL [R1+0x340], R56 ;  /* 0x0003403801007387 */ /* 0x0007e20000100800 */
[----:B------:R-:W-:-:S03]  /*13080*/  FADD R68, R69, R68 ;  /* 0x0000004445447221 */ /* 0x000fc60000000000 */
[----:B------:R3:W-:Y:S04]  /*13090*/  STL [R1+0x344], R70 ;  /* 0x0003444601007387 */ /* 0x0007e80000100800 */
[----:B------:R3:W-:Y:S01]  /*130a0*/  STL [R1+0x348], R68 ;  /* 0x0003484401007387 */ /* 0x0007e20000100800 */
[----:B------:R-:W-:-:S03]  /*130b0*/  FADD R13, R67, R13 ;  /* 0x0000000d430d7221 */ /* 0x000fc60000000000 */
[----:B------:R-:W3:Y:S04]  /*130c0*/  LDL.LU R0, [R1+0x128] ;  /* 0x0001280001007983 */ /* 0x000ee80000300800 */
[----:B------:R3:W-:Y:S01]  /*130d0*/  STL [R1+0x34c], R13 ;  /* 0x00034c0d01007387 */ /* 0x0007e20000100800 */
[----:B------:R-:W-:-:S03]  /*130e0*/  FADD R15, R14, R15 ;  /* 0x0000000f0e0f7221 */ /* 0x000fc60000000000 */
[----:B0-----:R-:W3:Y:S04]  /*130f0*/  LDL.LU R2, [R1+0x358] ;  /* 0x0003580001027983 */ /* 0x001ee80000300800 */
[----:B------:R0:W-:Y:S01]  /*13100*/  STL [R1+0x350], R15 ;  /* 0x0003500f01007387 */ /* 0x0001e20000100800 */
[----:B------:R-:W-:-:S03]  /*13110*/  FADD R17, R16, R17 ;  /* 0x0000001110117221 */ /* 0x000fc60000000000 */
[----:B------:R-:W3:Y:S04]  /*13120*/  LDL.LU R3, [R1+0x12c] ;  /* 0x00012c0001037983 */ /* 0x000ee80000300800 */
[----:B------:R0:W-:Y:S04]  /*13130*/  STL [R1+0x354], R17 ;  /* 0x0003541101007387 */ /* 0x0001e80000100800 */
[----:B-1----:R-:W3:Y:S04]  /*13140*/  LDL.LU R4, [R1+0x35c] ;  /* 0x00035c0001047983 */ /* 0x002ee80000300800 */
[----:B------:R-:W3:Y:S04]  /*13150*/  LDL.LU R5, [R1+0x130] ;  /* 0x0001300001057983 */ /* 0x000ee80000300800 */
        /* <DEDUP_REMOVED lines=57> */
[----:B------:R-:W-:-:S05]  /*134f0*/  FADD R2, R0, R2 ;  /* 0x0000000200027221 */ /* 0x000fca0000000000 */
[----:B------:R-:W-:Y:S01]  /*13500*/  STL [R1+0x358], R2 ;  /* 0x0003580201007387 */ /* 0x000fe20000100800 */
[----:B------:R-:W-:Y:S01]  /*13510*/  FADD R4, R3, R4 ;  /* 0x0000000403047221 */ /* 0x000fe20000000000 */
[----:B----4-:R-:W-:-:S04]  /*13520*/  FADD R6, R5, R6 ;  /* 0x0000000605067221 */ /* 0x010fc80000000000 */
        /* <DEDUP_REMOVED lines=43> */
[----:B---3--:R-:W-:-:S03]  /*137e0*/  FADD R58, R59, R58 ;  /* 0x0000003a3b3a7221 */ /* 0x008fc60000000000 */
[----:B------:R-:W-:Y:S01]  /*137f0*/  STL [R1+0x3b4], R60 ;  /* 0x0003b43c01007387 */ /* 0x000fe20000100800 */
[----:B------:R-:W-:-:S03]  /*13800*/  FADD R56, R57, R56 ;  /* 0x0000003839387221 */ /* 0x000fc60000000000 */
[----:B------:R-:W-:Y:S01]  /*13810*/  STL [R1+0x3b8], R58 ;  /* 0x0003b83a01007387 */ /* 0x000fe20000100800 */
[----:B------:R-:W-:-:S03]  /*13820*/  FADD R70, R71, R70 ;  /* 0x0000004647467221 */ /* 0x000fc60000000000 */
[----:B------:R-:W-:Y:S01]  /*13830*/  STL [R1+0x3bc], R56 ;  /* 0x0003bc3801007387 */ /* 0x000fe20000100800 */
[----:B------:R-:W-:-:S03]  /*13840*/  FADD R68, R69, R68 ;  /* 0x0000004445447221 */ /* 0x000fc60000000000 */
[----:B------:R-:W-:Y:S04]  /*13850*/  STL [R1+0x3c0], R70 ;  /* 0x0003c04601007387 */ /* 0x000fe80000100800 */
[----:B------:R0:W-:Y:S01]  /*13860*/  STL [R1+0x3c4], R68 ;  /* 0x0003c44401007387 */ /* 0x0001e20000100800 */
[----:B------:R-:W-:-:S03]  /*13870*/  FADD R13, R67, R13 ;  /* 0x0000000d430d7221 */ /* 0x000fc60000000000 */
[----:B------:R-:W2:Y:S01]  /*13880*/  LDL.LU R67, [R1+0xa4] ;  /* 0x0000a40001437983 */ /* 0x000ea20000300800 */
[----:B------:R-:W-:-:S03]  /*13890*/  FADD R15, R14, R15 ;  /* 0x0000000f0e0f7221 */ /* 0x000fc60000000000 */
[----:B------:R1:W-:Y:S04]  /*138a0*/  STL [R1+0x3c8], R13 ;  /* 0x0003c80d01007387 */ /* 0x0003e80000100800 */
[----:B0-----:R-:W2:Y:S01]  /*138b0*/  LDL.LU R68, [R1+0x3d4] ;  /* 0x0003d40001447983 */ /* 0x001ea20000300800 */
[----:B------:R-:W-:-:S03]  /*138c0*/  FADD R17, R16, R17 ;  /* 0x0000001110117221 */ /* 0x000fc60000000000 */
[----:B------:R0:W-:Y:S04]  /*138d0*/  STL [R1+0x3cc], R15 ;  /* 0x0003cc0f01007387 */ /* 0x0001e80000100800 */
[----:B------:R-:W3:Y:S04]  /*138e0*/  LDL.LU R69, [R1+0xa8] ;  /* 0x0000a80001457983 */ /* 0x000ee80000300800 */
[----:B------:R4:W-:Y:S04]  /*138f0*/  STL [R1+0x3d0], R17 ;  /* 0x0003d01101007387 */ /* 0x0009e80000100800 */
        /* <DEDUP_REMOVED lines=54> */
[----:B-1----:R-:W3:Y:S04]  /*13c60*/  LDL.LU R13, [R1+0x444] ;  /* 0x00044400010d7983 */ /* 0x002ee80000300800 */
[----:B------:R-:W3:Y:S04]  /*13c70*/  LDL.LU R14, [R1+0x58] ;  /* 0x00005800010e7983 */ /* 0x000ee80000300800 */
[----:B0-----:R-:W3:Y:S04]  /*13c80*/  LDL.LU R15, [R1+0x448] ;  /* 0x00044800010f7983 */ /* 0x001ee80000300800 */
[----:B------:R-:W3:Y:S04]  /*13c90*/  LDL.LU R16, [R1+0x5c] ;  /* 0x00005c0001107983 */ /* 0x000ee80000300800 */
[----:B----4-:R-:W4:Y:S01]  /*13ca0*/  LDL.LU R17, [R1+0x44c] ;  /* 0x00044c0001117983 */ /* 0x010f220000300800 */
[----:B--2---:R-:W-:-:S03]  /*13cb0*/  FADD R68, R67, R68 ;  /* 0x0000004443447221 */ /* 0x004fc60000000000 */
[----:B------:R-:W2:Y:S04]  /*13cc0*/  LDL.LU R67, [R1+0x8f0] ;  /* 0x0008f00001437983 */ /* 0x000ea80000300800 */
[----:B------:R0:W-:Y:S01]  /*13cd0*/  STL [R1+0x3d4], R68 ;  /* 0x0003d44401007387 */ /* 0x0001e20000100800 */
[----:B---3--:R-:W-:-:S03]  /*13ce0*/  FADD R70, R69, R70 ;  /* 0x0000004645467221 */ /* 0x008fc60000000000 */
[----:B0-----:R-:W3:Y:S04]  /*13cf0*/  LDL.LU R68, [R1+0x8ec] ;  /* 0x0008ec0001447983 */ /* 0x001ee80000300800 */
[----:B------:R-:W3:Y:S01]  /*13d00*/  LDL.LU R69, [R1+0x8e8] ;  /* 0x0008e80001457983 */ /* 0x000ee20000300800 */
[----:B------:R-:W-:-:S03]  /*13d10*/  FADD R56, R71, R56 ;  /* 0x0000003847387221 */ /* 0x000fc60000000000 */
[----:B------:R0:W-:Y:S01]  /*13d20*/  STL [R1+0x3d8], R70 ;  /* 0x0003d84601007387 */ /* 0x0001e20000100800 */
[----:B------:R-:W-:-:S03]  /*13d30*/  FADD R58, R57, R58 ;  /* 0x0000003a393a7221 */ /* 0x000fc60000000000 */
[----:B0-----:R-:W3:Y:S04]  /*13d40*/  LDL.LU R70, [R1+0x8e4] ;  /* 0x0008e40001467983 */ /* 0x001ee80000300800 */
[----:B------:R-:W3:Y:S01]  /*13d50*/  LDL.LU R71, [R1+0x8e0] ;  /* 0x0008e00001477983 */ /* 0x000ee20000300800 */
[----:B------:R-:W-:-:S03]  /*13d60*/  FADD R60, R59, R60 ;  /* 0x0000003c3b3c7221 */ /* 0x000fc60000000000 */
[----:B------:R0:W-:Y:S01]  /*13d70*/  STL [R1+0x3dc], R56 ;  /* 0x0003dc3801007387 */ /* 0x0001e20000100800 */
[----:B------:R-:W-:-:S03]  /*13d80*/  FADD R62, R61, R62 ;  /* 0x0000003e3d3e7221 */ /* 0x000fc60000000000 */
[----:B0-----:R-:W3:Y:S04]  /*13d90*/  LDL.LU R56, [R1+0x8dc] ;  /* 0x0008dc0001387983 */ /* 0x001ee80000300800 */
[----:B------:R-:W3:Y:S04]  /*13da0*/  LDL.LU R57, [R1+0x8d8] ;  /* 0x0008d80001397983 */ /* 0x000ee80000300800 */
[----:B------:R0:W-:Y:S01]  /*13db0*/  STL [R1+0x3e0], R58 ;  /* 0x0003e03a01007387 */ /* 0x0001e20000100800 */
[----:B------:R-:W-:Y:S01]  /*13dc0*/  FADD R48, R63, R48 ;  /* 0x000000303f307221 */ /* 0x000fe20000000000 */
[----:B------:R-:W-:-:S02]  /*13dd0*/  FADD R50, R49, R50 ;  /* 0x0000003231327221 */ /* 0x000fc40000000000 */
[----:B0-----:R-:W3:Y:S04]  /*13de0*/  LDL.LU R58, [R1+0x8d4] ;  /* 0x0008d400013a7983 */ /* 0x001ee80000300800 */
[----:B------:R-:W3:Y:S04]  /*13df0*/  LDL.LU R59, [R1+0x8d0] ;  /* 0x0008d000013b7983 */ /* 0x000ee80000300800 */
[----:B------:R0:W-:Y:S01]  /*13e00*/  STL [R1+0x3e4], R60 ;  /* 0x0003e43c01007387 */ /* 0x0001e20000100800 */
[----:B------:R-:W-:-:S03]  /*13e10*/  FADD R52, R51, R52 ;  /* 0x0000003433347221 */ /* 0x000fc60000000000 */
        /* <DEDUP_REMOVED lines=28> */
[----:B------:R-:W-:Y:S01]  /*13fe0*/  FADD R5, R4, R5 ;  /* 0x0000000504057221 */ /* 0x000fe20000000000 */
[----:B------:R-:W-:Y:S01]  /*13ff0*/  FADD R7, R6, R7 ;  /* 0x0000000706077221 */ /* 0x000fe20000000000 */
[----:B------:R-:W-:Y:S01]  /*14000*/  FADD R9, R8, R9 ;  /* 0x0000000908097221 */ /* 0x000fe20000000000 */
        /* <DEDUP_REMOVED lines=14> */
[----:B------:R-:W-:Y:S04]  /*140f0*/  STL [R1+0x40c], R0 ;  /* 0x00040c0001007387 */ /* 0x000fe80000100800 */
[----:B------:R-:W-:Y:S04]  /*14100*/  STL [R1+0x410], R3 ;  /* 0x0004100301007387 */ /* 0x000fe80000100800 */
[----:B------:R-:W-:Y:S01]  /*14110*/  STL [R1+0x414], R5 ;  /* 0x0004140501007387 */ /* 0x000fe20000100800 */
[----:B------:R-:W-:-:S03]  /*14120*/  FADD R37, R38, R37 ;  /* 0x0000002526257221 */ /* 0x000fc60000000000 */
[----:B------:R-:W-:Y:S01]  /*14130*/  STL [R1+0x418], R7 ;  /* 0x0004180701007387 */ /* 0x000fe20000100800 */
[----:B------:R-:W-:-:S03]  /*14140*/  FADD R35, R36, R35 ;  /* 0x0000002324237221 */ /* 0x000fc60000000000 */
[----:B------:R0:W-:Y:S01]  /*14150*/  STL [R1+0x41c], R9 ;  /* 0x00041c0901007387 */ /* 0x0001e20000100800 */
[----:B------:R-:W-:-:S03]  /*14160*/  FADD R33, R34, R33 ;  /* 0x0000002122217221 */ /* 0x000fc60000000000 */
[----:B------:R-:W-:Y:S04]  /*14170*/  STL [R1+0x420], R11 ;  /* 0x0004200b01007387 */ /* 0x000fe80000100800 */
[----:B------:R-:W-:Y:S01]  /*14180*/  STL [R1+0x424], R31 ;  /* 0x0004241f01007387 */ /* 0x000fe20000100800 */
[----:B------:R-:W-:-:S03]  /*14190*/  FADD R13, R32, R13 ;  /* 0x0000000d200d7221 */ /* 0x000fc60000000000 */
[----:B------:R-:W-:Y:S04]  /*141a0*/  STL [R1+0x428], R29 ;  /* 0x0004281d01007387 */ /* 0x000fe80000100800 */
[----:B------:R-:W-:Y:S01]  /*141b0*/  STL [R1+0x42c], R27 ;  /* 0x00042c1b01007387 */ /* 0x000fe20000100800 */
[----:B------:R-:W-:-:S03]  /*141c0*/  FADD R15, R14, R15 ;  /* 0x0000000f0e0f7221 */ /* 0x000fc60000000000 */
[----:B------:R-:W-:Y:S04]  /*141d0*/  STL [R1+0x430], R25 ;  /* 0x0004301901007387 */ /* 0x000fe80000100800 */
[----:B------:R-:W-:Y:S01]  /*141e0*/  STL [R1+0x434], R39 ;  /* 0x0004342701007387 */ /* 0x000fe20000100800 */
[----:B----4-:R-:W-:-:S03]  /*141f0*/  FADD R17, R16, R17 ;  /* 0x0000001110117221 */ /* 0x010fc60000000000 */
[----:B------:R-:W-:Y:S04]  /*14200*/  STL [R1+0x438], R37 ;  /* 0x0004382501007387 */ /* 0x000fe80000100800 */
[----:B------:R-:W-:Y:S04]  /*14210*/  STL [R1+0x43c], R35 ;  /* 0x00043c2301007387 */ /* 0x000fe80000100800 */
[----:B------:R1:W-:Y:S04]  /*14220*/  STL [R1+0x440], R33 ;  /* 0x0004402101007387 */ /* 0x0003e80000100800 */
[----:B------:R-:W4:Y:S04]  /*14230*/  LDL.LU R32, [R1+0x20] ;  /* 0x0000200001207983 */ /* 0x000f280000300800 */
[----:B------:R2:W-:Y:S04]  /*14240*/  STL [R1+0x444], R13 ;  /* 0x0004440d01007387 */ /* 0x0005e80000100800 */
[----:B0-----:R-:W4:Y:S04]  /*14250*/  LDL.LU R9, [R1+0x450] ;  /* 0x0004500001097983 */ /* 0x001f280000300800 */
[----:B------:R0:W-:Y:S04]  /*14260*/  STL [R1+0x448], R15 ;  /* 0x0004480f01007387 */ /* 0x0001e80000100800 */
[----:B-1----:R-:W3:Y:S04]  /*14270*/  LDL.LU R33, [R1+0x24] ;  /* 0x0000240001217983 */ /* 0x002ee80000300800 */
        /* <DEDUP_REMOVED lines=9> */
[----:B--2---:R-:W2:Y:S04]  /*14310*/  LDL.LU R13, [R1+0x464] ;  /* 0x00046400010d7983 */ /* 0x004ea80000300800 */
[----:B------:R-:W2:Y:S04]  /*14320*/  LDL.LU R14, [R1+0x38] ;  /* 0x00003800010e7983 */ /* 0x000ea80000300800 */
[----:B0-----:R-:W2:Y:S04]  /*14330*/  LDL.LU R15, [R1+0x468] ;  /* 0x00046800010f7983 */ /* 0x001ea80000300800 */
[----:B------:R-:W2:Y:S04]  /*14340*/  LDL.LU R34, [R1+0x3c] ;  /* 0x00003c0001227983 */ /* 0x000ea80000300800 */
[----:B------:R-:W2:Y:S04]  /*14350*/  LDL.LU R16, [R1+0x46c] ;  /* 0x00046c0001107983 */ /* 0x000ea80000300800 */
[----:B------:R-:W2:Y:S04]  /*14360*/  LDL.LU R35, [R1] ;  /* 0x0000000001237983 */ /* 0x000ea80000300800 */
        /* <DEDUP_REMOVED lines=16> */
[----:B----4-:R-:W-:-:S03]  /*14470*/  FADD R9, R32, R9 ;  /* 0x0000000920097221 */ /* 0x010fc60000000000 */
[----:B------:R-:W4:Y:S04]  /*14480*/  LDL.LU R32, [R1+0x87c] ;  /* 0x00087c0001207983 */ /* 0x000f280000300800 */
[----:B------:R0:W-:Y:S01]  /*14490*/  STL [R1+0x450], R9 ;  /* 0x0004500901007387 */ /* 0x0001e20000100800 */
[----:B---3--:R-:W-:-:S03]  /*144a0*/  FADD R8, R33, R8 ;  /* 0x0000000821087221 */ /* 0x008fc60000000000 */
[----:B0-----:R-:W3:Y:S04]  /*144b0*/  LDL.LU R9, [R1+0x494] ;  /* 0x0004940001097983 */ /* 0x001ee80000300800 */
[----:B------:R-:W4:Y:S01]  /*144c0*/  LDL.LU R33, [R1+0x878] ;  /* 0x0008780001217983 */ /* 0x000f220000300800 */
[----:B------:R-:W-:-:S03]  /*144d0*/  FADD R7, R0, R7 ;  /* 0x0000000700077221 */ /* 0x000fc60000000000 */
[----:B------:R0:W-:Y:S01]  /*144e0*/  STL [R1+0x454], R8 ;  /* 0x0004540801007387 */ /* 0x0001e20000100800 */
[----:B------:R-:W-:-:S03]  /*144f0*/  FADD R6, R2, R6 ;  /* 0x0000000602067221 */ /* 0x000fc60000000000 */
[----:B0-----:R-:W4:Y:S04]  /*14500*/  LDL.LU R8, [R1+0x498] ;  /* 0x0004980001087983 */ /* 0x001f280000300800 */
[----:B------:R0:W-:Y:S01]  /*14510*/  STL [R1+0x458], R7 ;  /* 0x0004580701007387 */ /* 0x0001e20000100800 */
[----:B------:R-:W-:-:S03]  /*14520*/  FADD R5, R3, R5 ;  /* 0x0000000503057221 */ /* 0x000fc60000000000 */
[----:B0-----:R-:W4:Y:S04]  /*14530*/  LDL.LU R7, [R1+0x49c] ;  /* 0x00049c0001077983 */ /* 0x001f280000300800 */
[----:B------:R0:W-:Y:S01]  /*14540*/  STL [R1+0x45c], R6 ;  /* 0x00045c0601007387 */ /* 0x0001e20000100800 */
[----:B--2---:R-:W-:-:S03]  /*14550*/  FADD R13, R4, R13 ;  /* 0x0000000d040d7221 */ /* 0x004fc60000000000 */
[----:B0-----:R-:W2:Y:S04]  /*14560*/  LDL.LU R6, [R1+0x4a0] ;  /* 0x0004a00001067983 */ /* 0x001ea80000300800 */
[----:B------:R0:W-:Y:S04]  /*14570*/  STL [R1+0x460], R5 ;  /* 0x0004600501007387 */ /* 0x0001e80000100800 */
[----:B0-----:R-:W2:Y:S04]  /*14580*/  LDL.LU R5, [R1+0x4a4] ;  /* 0x0004a40001057983 */ /* 0x001ea80000300800 */
[----:B------:R-:W2:Y:S01]  /*14590*/  LDL.LU R4, [R1+0x4a8] ;  /* 0x0004a80001047983 */ /* 0x000ea20000300800 */
[----:B------:R-:W-:-:S03]  /*145a0*/  FADD R15, R14, R15 ;  /* 0x0000000f0e0f7221 */ /* 0x000fc60000000000 */
[----:B------:R-:W2:Y:S01]  /*145b0*/  LDL.LU R3, [R1+0x4ac] ;  /* 0x0004ac0001037983 */ /* 0x000ea20000300800 */
[----:B------:R-:W-:-:S03]  /*145c0*/  FADD R16, R34, R16 ;  /* 0x0000001022107221 */ /* 0x000fc60000000000 */
[----:B------:R0:W-:Y:S04]  /*145d0*/  STL [R1+0x464], R13 ;  /* 0x0004640d01007387 */ /* 0x0001e80000100800 */
[----:B------:R-:W2:Y:S04]  /*145e0*/  LDL.LU R0, [R1+0x4cc] ;  /* 0x0004cc0001007983 */ /* 0x000ea80000300800 */
[----:B------:R-:W2:Y:S01]  /*145f0*/  LDL.LU R2, [R1+0x4d0] ;  /* 0x0004d00001027983 */ /* 0x000ea20000300800 */
[----:B------:R-:W-:-:S03]  /*14600*/  FADD R17, R35, R17 ;  /* 0x0000001123117221 */ /* 0x000fc60000000000 */
[----:B------:R1:W-:Y:S04]  /*14610*/  STL [R1+0x468], R15 ;  /* 0x0004680f01007387 */ /* 0x0003e80000100800 */
[----:B0-----:R-:W2:Y:S04]  /*14620*/  LDL.LU R13, [R1+0x4d4] ;  /* 0x0004d400010d7983 */ /* 0x001ea80000300800 */
[----:B------:R-:W2:Y:S01]  /*14630*/  LDL.LU R14, [R1+0x4d8] ;  /* 0x0004d800010e7983 */ /* 0x000ea20000300800 */
[----:B------:R-:W-:-:S03]  /*14640*/  FADD R37, R36, R37 ;  /* 0x0000002524257221 */ /* 0x000fc60000000000 */
[----:B-1----:R-:W2:Y:S04]  /*14650*/  LDL.LU R15, [R1+0x4dc] ;  /* 0x0004dc00010f7983 */ /* 0x002ea80000300800 */
[----:B------:R-:W2:Y:S04]  /*14660*/  LDL.LU R34, [R1+0x874] ;  /* 0x0008740001227983 */ /* 0x000ea80000300800 */
[----:B------:R0:W-:Y:S01]  /*14670*/  STL [R1+0x46c], R16 ;  /* 0x00046c1001007387 */ /* 0x0001e20000100800 */
[----:B------:R-:W-:Y:S01]  /*14680*/  FADD R39, R38, R39 ;  /* 0x0000002726277221 */ /* 0x000fe20000000000 */
[----:B------:R-:W-:-:S02]  /*14690*/  FADD R25, R24, R25 ;  /* 0x0000001918197221 */ /* 0x000fc40000000000 */
[----:B0-----:R-:W2:Y:S04]  /*146a0*/  LDL.LU R16, [R1+0x4e0] ;  /* 0x0004e00001107983 */ /* 0x001ea80000300800 */
[----:B------:R-:W2:Y:S04]  /*146b0*/  LDL.LU R35, [R1+0x870] ;  /* 0x0008700001237983 */ /* 0x000ea80000300800 */
[----:B------:R0:W-:Y:S01]  /*146c0*/  STL [R1+0x470], R17 ;  /* 0x0004701101007387 */ /* 0x0001e20000100800 */
[----:B------:R-:W-:-:S03]  /*146d0*/  FADD R27, R26, R27 ;  /* 0x0000001b1a1b7221 */ /* 0x000fc60000000000 */
        /* <DEDUP_REMOVED lines=11> */
[----:B------:R-:W-:Y:S01]  /*14790*/  FADD R11, R12, R11 ;  /* 0x0000000b0c0b7221 */ /* 0x000fe20000000000 */
[----:B------:R-:W-:-:S02]  /*147a0*/  FADD R10, R224, R10 ;  /* 0x0000000ae00a7221 */ /* 0x000fc40000000000 */
[----:B0-----:R-:W2:Y:S04]  /*147b0*/  LDL.LU R25, [R1+0x858] ;  /* 0x0008580001197983 */ /* 0x001ea80000300800 */
[----:B------:R-:W2:Y:S04]  /*147c0*/  LDL.LU R26, [R1+0x854] ;  /* 0x00085400011a7983 */ /* 0x000ea80000300800 */
[----:B------:R0:W-:Y:S04]  /*147d0*/  STL [R1+0x480], R27 ;  /* 0x0004801b01007387 */ /* 0x0001e80000100800 */
[----:B0-----:R-:W2:Y:S04]  /*147e0*/  LDL.LU R27, [R1+0x850] ;  /* 0x00085000011b7983 */ /* 0x001ea80000300800 */
[----:B------:R-:W2:Y:S04]  /*147f0*/  LDL.LU R28, [R1+0x84c] ;  /* 0x00084c00011c7983 */ /* 0x000ea80000300800 */
[----:B------:R0:W-:Y:S04]  /*14800*/  STL [R1+0x484], R29 ;  /* 0x0004841d01007387 */ /* 0x0001e80000100800 */
[----:B0-----:R-:W2:Y:S04]  /*14810*/  LDL.LU R29, [R1+0x848] ;  /* 0x00084800011d7983 */ /* 0x001ea80000300800 */
[----:B------:R-:W2:Y:S04]  /*14820*/  LDL.LU R30, [R1+0x844] ;  /* 0x00084400011e7983 */ /* 0x000ea80000300800 */
[----:B------:R0:W-:Y:S04]  /*14830*/  STL [R1+0x488], R31 ;  /* 0x0004881f01007387 */ /* 0x0001e80000100800 */
[----:B0-----:R-:W2:Y:S04]  /*14840*/  LDL.LU R31, [R1+0x840] ;  /* 0x00084000011f7983 */ /* 0x001ea80000300800 */
[----:B------:R0:W5:Y:S04]  /*14850*/  LDL.LU R12, [R1+0x83c] ;  /* 0x00083c00010c7983 */ /* 0x0001680000300800 */
[----:B------:R1:W-:Y:S04]  /*14860*/  STL [R1+0x48c], R11 ;  /* 0x00048c0b01007387 */ /* 0x0003e80000100800 */
[----:B-1----:R0:W5:Y:S04]  /*14870*/  LDL.LU R11, [R1+0x838] ;  /* 0x00083800010b7983 */ /* 0x0021680000300800 */
[----:B------:R1:W-:Y:S04]  /*14880*/  STL [R1+0x490], R10 ;  /* 0x0004900a01007387 */ /* 0x0003e80000100800 */
[----:B-1----:R0:W5:Y:S04]  /*14890*/  LDL.LU R10, [R1+0x834] ;  /* 0x00083400010a7983 */ /* 0x0021680000300800 */
[----:B------:R-:W2:Y:S01]  /*148a0*/  LDL.LU R224, [R1+0x4c8] ;  /* 0x0004c80001e07983 */ /* 0x000ea20000300800 */
[----:B---3--:R-:W-:-:S05]  /*148b0*/  FADD R9, R225, R9 ;  /* 0x00000009e1097221 */ /* 0x008fca0000000000 */
[----:B------:R1:W-:Y:S04]  /*148c0*/  STL [R1+0x494], R9 ;  /* 0x0004940901007387 */ /* 0x0003e80000100800 */
[----:B-1----:R0:W5:Y:S01]  /*148d0*/  LDL.LU R9, [R1+0x830] ;  /* 0x0008300001097983 */ /* 0x0021620000300800 */
[----:B----4-:R-:W-:-:S03]  /*148e0*/  FADD R8, R226, R8 ;  /* 0x00000008e2087221 */ /* 0x010fc60000000000 */
[----:B------:R-:W3:Y:S04]  /*148f0*/  LDL.LU R225, [R1+0x4c4] ;  /* 0x0004c40001e17983 */ /* 0x000ee80000300800 */
[----:B------:R1:W-:Y:S01]  /*14900*/  STL [R1+0x498], R8 ;  /* 0x0004980801007387 */ /* 0x0003e20000100800 */
[----:B------:R-:W-:-:S03]  /*14910*/  FADD R7, R227, R7 ;  /* 0x00000007e3077221 */ /* 0x000fc60000000000 */
[----:B-1----:R0:W5:Y:S04]  /*14920*/  LDL.LU R8, [R1+0x82c] ;  /* 0x00082c0001087983 */ /* 0x0021680000300800 */
[----:B------:R-:W4:Y:S04]  /*14930*/  LDL.LU R226, [R1+0x4c0] ;  /* 0x0004c00001e27983 */ /* 0x000f280000300800 */
[----:B------:R1:W-:Y:S01]  /*14940*/  STL [R1+0x49c], R7 ;  /* 0x00049c0701007387 */ /* 0x0003e20000100800 */
[----:B--2---:R-:W-:-:S03]  /*14950*/  FADD R6, R228, R6 ;  /* 0x00000006e4067221 */ /* 0x004fc60000000000 */
[----:B-1----:R0:W5:Y:S04]  /*14960*/  LDL.LU R7, [R1+0x828] ;  /* 0x0008280001077983 */ /* 0x0021680000300800 */
[----:B------:R-:W2:Y:S01]  /*14970*/  LDL.LU R227, [R1+0x4bc] ;  /* 0x0004bc0001e37983 */ /* 0x000ea20000300800 */
[----:B------:R-:W-:-:S03]  /*14980*/  FADD R5, R229, R5 ;  /* 0x00000005e5057221 */ /* 0x000fc60000000000 */
[----:B------:R1:W-:Y:S01]  /*14990*/  STL [R1+0x4a0], R6 ;  /* 0x0004a00601007387 */ /* 0x0003e20000100800 */
[----:B------:R-:W-:-:S03]  /*149a0*/  FADD R4, R230, R4 ;  /* 0x00000004e6047221 */ /* 0x000fc60000000000 */
[----:B-1----:R0:W5:Y:S04]  /*149b0*/  LDL.LU R6, [R1+0x824] ;  /* 0x0008240001067983 */ /* 0x0021680000300800 */
[----:B------:R-:W2:Y:S04]  /*149c0*/  LDL.LU R228, [R1+0x4b8] ;  /* 0x0004b80001e47983 */ /* 0x000ea80000300800 */
[----:B------:R1:W-:Y:S04]  /*149d0*/  STL [R1+0x4a4], R5 ;  /* 0x0004a40501007387 */ /* 0x0003e80000100800 */
[----:B-1----:R0:W5:Y:S04]  /*149e0*/  LDL.LU R5, [R1+0x820] ;  /* 0x0008200001057983 */ /* 0x0021680000300800 */
[----:B------:R-:W2:Y:S04]  /*149f0*/  LDL.LU R229, [R1+0x4b4] ;  /* 0x0004b40001e57983 */ /* 0x000ea80000300800 */
[----:B------:R1:W-:Y:S04]  /*14a00*/  STL [R1+0x4a8], R4 ;  /* 0x0004a80401007387 */ /* 0x0003e80000100800 */
[----:B-1----:R0:W5:Y:S04]  /*14a10*/  LDL.LU R4, [R1+0x81c] ;  /* 0x00081c0001047983 */ /* 0x0021680000300800 */
[----:B------:R-:W2:Y:S01]  /*14a20*/  LDL.LU R230, [R1+0x4b0] ;  /* 0x0004b00001e67983 */ /* 0x000ea20000300800 */
[----:B------:R-:W-:Y:S01]  /*14a30*/  FADD R3, R231, R3 ;  /* 0x00000003e7037221 */ /* 0x000fe20000000000 */
[----:B------:R-:W-:-:S04]  /*14a40*/  FADD R0, R223, R0 ;  /* 0x00000000df007221 */ /* 0x000fc80000000000 */
[----:B------:R1:W-:Y:S01]  /*14a50*/  STL [R1+0x4ac], R3 ;  /* 0x0004ac0301007387 */ /* 0x0003e20000100800 */
[----:B------:R-:W-:Y:S01]  /*14a60*/  FADD R2, R208, R2 ;  /* 0x00000002d0027221 */ /* 0x000fe20000000000 */
[----:B------:R-:W-:Y:S01]  /*14a70*/  FADD R13, R209, R13 ;  /* 0x0000000dd10d7221 */ /* 0x000fe20000000000 */
[----:B------:R-:W-:Y:S01]  /*14a80*/  FADD R14, R210, R14 ;  /* 0x0000000ed20e7221 */ /* 0x000fe20000000000 */
[----:B-1----:R0:W5:Y:S01]  /*14a90*/  LDL.LU R3, [R1+0x818] ;  /* 0x0008180001037983 */ /* 0x0021620000300800 */
[----:B------:R-:W-:Y:S01]  /*14aa0*/  FADD R224, R222, R224 ;  /* 0x000000e0dee07221 */ /* 0x000fe20000000000 */
[----:B---3--:R-:W-:Y:S01]  /*14ab0*/  FADD R225, R221, R225 ;  /* 0x000000e1dde17221 */ /* 0x008fe20000000000 */
[----:B----4-:R-:W-:Y:S01]  /*14ac0*/  FADD R226, R220, R226 ;  /* 0x000000e2dce27221 */ /* 0x010fe20000000000 */
[----:B--2---:R-:W-:Y:S01]  /*14ad0*/  FADD R227, R219, R227 ;  /* 0x000000e3dbe37221 */ /* 0x004fe20000000000 */
[----:B------:R-:W-:Y:S01]  /*14ae0*/  FADD R228, R218, R228 ;  /* 0x000000e4dae47221 */ /* 0x000fe20000000000 */
[----:B------:R-:W-:Y:S01]  /*14af0*/  FADD R229, R217, R229 ;  /* 0x000000e5d9e57221 */ /* 0x000fe20000000000 */
[----:B------:R-:W-:-:S05]  /*14b00*/  FADD R230, R216, R230 ;  /* 0x000000e6d8e67221 */ /* 0x000fca0000000000 */
        /* <DEDUP_REMOVED lines=8> */
[----:B------:R1:W-:Y:S04]  /*14b90*/  STL [R1+0x4d0], R2 ;  /* 0x0004d00201007387 */ /* 0x0003e80000100800 */
[----:B-1----:R-:W2:Y:S04]  /*14ba0*/  LDL.LU R2, [R1+0x4e8] ;  /* 0x0004e80001027983 */ /* 0x002ea80000300800 */
[----:B------:R1:W-:Y:S04]  /*14bb0*/  STL [R1+0x4d4], R13 ;  /* 0x0004d40d01007387 */ /* 0x0003e80000100800 */
[----:B------:R3:W-:Y:S04]  /*14bc0*/  STL [R1+0x4d8], R14 ;  /* 0x0004d80e01007387 */ /* 0x0007e80000100800 */
[----:B------:R-:W4:Y:S01]  /*14bd0*/  LDL.LU R0, [R1+0x4ec] ;  /* 0x0004ec0001007983 */ /* 0x000f220000300800 */
[----:B------:R-:W-:Y:S01]  /*14be0*/  FADD R15, R211, R15 ;  /* 0x0000000fd30f7221 */ /* 0x000fe20000000000 */
[----:B------:R-:W-:Y:S01]  /*14bf0*/  FADD R16, R212, R16 ;  /* 0x00000010d4107221 */ /* 0x000fe20000000000 */
[----:B------:R-:W-:-:S03]  /*14c00*/  FADD R17, R213, R17 ;  /* 0x00000011d5117221 */ /* 0x000fc60000000000 */
[----:B------:R0:W-:Y:S04]  /*14c10*/  STL [R1+0x4dc], R15 ;  /* 0x0004dc0f01007387 */ /* 0x0001e80000100800 */
[----:B------:R-:W4:Y:S04]  /*14c20*/  LDL.LU R213, [R1+0x4f8] ;  /* 0x0004f80001d57983 */ /* 0x000f280000300800 */
[----:B------:R0:W-:Y:S04]  /*14c30*/  STL [R1+0x4e0], R16 ;  /* 0x0004e01001007387 */ /* 0x0001e80000100800 */
[----:B------:R-:W4:Y:S04]  /*14c40*/  LDL.LU R212, [R1+0x4fc] ;  /* 0x0004fc0001d47983 */ /* 0x000f280000300800 */
[----:B------:R-:W4:Y:S04]  /*14c50*/  LDL.LU R211, [R1+0x500] ;  /* 0x0005000001d37983 */ /* 0x000f280000300800 */
[----:B------:R0:W-:Y:S04]  /*14c60*/  STL [R1+0x4e4], R17 ;  /* 0x0004e41101007387 */ /* 0x0001e80000100800 */
        /* <DEDUP_REMOVED lines=19> */
[----:B-1----:R-:W4:Y:S04]  /*14da0*/  LDL.LU R13, [R1+0x550] ;  /* 0x00055000010d7983 */ /* 0x002f280000300800 */
[----:B---3--:R-:W3:Y:S04]  /*14db0*/  LDL.LU R14, [R1+0x554] ;  /* 0x00055400010e7983 */ /* 0x008ee80000300800 */
[----:B0-----:R-:W3:Y:S04]  /*14dc0*/  LDL.LU R15, [R1+0x558] ;  /* 0x00055800010f7983 */ /* 0x001ee80000300800 */
[----:B------:R-:W3:Y:S04]  /*14dd0*/  LDL.LU R16, [R1+0x55c] ;  /* 0x00055c0001107983 */ /* 0x000ee80000300800 */
[----:B------:R-:W3:Y:S01]  /*14de0*/  LDL.LU R17, [R1+0x560] ;  /* 0x0005600001117983 */ /* 0x000ee20000300800 */
[----:B--2---:R-:W-:-:S05]  /*14df0*/  FADD R2, R214, R2 ;  /* 0x00000002d6027221 */ /* 0x004fca0000000000 */
[----:B------:R0:W-:Y:S01]  /*14e00*/  STL [R1+0x4e8], R2 ;  /* 0x0004e80201007387 */ /* 0x0001e20000100800 */
[----:B----4-:R-:W-:-:S03]  /*14e10*/  FADD R0, R215, R0 ;  /* 0x00000000d7007221 */ /* 0x010fc60000000000 */
[----:B0-----:R0:W5:Y:S04]  /*14e20*/  LDL.LU R2, [R1+0x814] ;  /* 0x0008140001027983 */ /* 0x0011680000300800 */
[----:B------:R-:W2:Y:S04]  /*14e30*/  LDL.LU R214, [R1+0x4f4] ;  /* 0x0004f40001d67983 */ /* 0x000ea80000300800 */
[----:B------:R1:W-:Y:S04]  /*14e40*/  STL [R1+0x4ec], R0 ;  /* 0x0004ec0001007387 */ /* 0x0003e80000100800 */
[----:B-1----:R0:W5:Y:S04]  /*14e50*/  LDL.LU R0, [R1+0x810] ;  /* 0x0008100001007983 */ /* 0x0021680000300800 */
[----:B------:R-:W4:Y:S01]  /*14e60*/  LDL.LU R215, [R1+0x4f0] ;  /* 0x0004f00001d77983 */ /* 0x000f220000300800 */
[----:B------:R-:W-:Y:S01]  /*14e70*/  FADD R213, R202, R213 ;  /* 0x000000d5cad57221 */ /* 0x000fe20000000000 */
        /* <DEDUP_REMOVED lines=22> */
[----:B---3--:R-:W-:Y:S01]  /*14fe0*/  FADD R14, R177, R14 ;  /* 0x0000000eb10e7221 */ /* 0x008fe20000000000 */
[----:B------:R-:W-:Y:S01]  /*14ff0*/  FADD R15, R178, R15 ;  /* 0x0000000fb20f7221 */ /* 0x000fe20000000000 */
[----:B------:R-:W-:Y:S01]  /*15000*/  FADD R16, R179, R16 ;  /* 0x00000010b3107221 */ /* 0x000fe20000000000 */
[----:B------:R-:W-:Y:S01]  /*15010*/  FADD R17, R180, R17 ;  /* 0x00000011b4117221 */ /* 0x000fe20000000000 */
[----:B--2---:R-:W-:Y:S01]  /*15020*/  FADD R214, R201, R214 ;  /* 0x000000d6c9d67221 */ /* 0x004fe20000000000 */
[----:B----4-:R-:W-:-:S05]  /*15030*/  FADD R215, R200, R215 ;  /* 0x000000d7c8d77221 */ /* 0x010fca0000000000 */
[----:B------:R1:W-:Y:S04]  /*15040*/  STL [R1+0x4f0], R215 ;  /* 0x0004f0d701007387 */ /* 0x0003e80000100800 */
        /* <DEDUP_REMOVED lines=25> */
[----:B------:R-:W4:Y:S04]  /*151e0*/  LDL.LU R201, [R1+0x564] ;  /* 0x0005640001c97983 */ /* 0x000f280000300800 */
[----:B------:R0:W-:Y:S04]  /*151f0*/  STL [R1+0x558], R15 ;  /* 0x0005580f01007387 */ /* 0x0001e80000100800 */
[----:B------:R-:W4:Y:S04]  /*15200*/  LDL.LU R200, [R1+0x568] ;  /* 0x0005680001c87983 */ /* 0x000f280000300800 */
[----:B------:R0:W-:Y:S04]  /*15210*/  STL [R1+0x55c], R16 ;  /* 0x00055c1001007387 */ /* 0x0001e80000100800 */
[----:B-1----:R-:W4:Y:S04]  /*15220*/  LDL.LU R215, [R1+0x56c] ;  /* 0x00056c0001d77983 */ /* 0x002f280000300800 */
[----:B------:R1:W-:Y:S04]  /*15230*/  STL [R1+0x560], R17 ;  /* 0x0005601101007387 */ /* 0x0003e80000100800 */
[----:B--2---:R-:W2:Y:S04]  /*15240*/  LDL.LU R214, [R1+0x570] ;  /* 0x0005700001d67983 */ /* 0x004ea80000300800 */
[----:B---3--:R-:W3:Y:S04]  /*15250*/  LDL.LU R213, [R1+0x574] ;  /* 0x0005740001d57983 */ /* 0x008ee80000300800 */
[----:B----4-:R-:W4:Y:S04]  /*15260*/  LDL.LU R212, [R1+0x578] ;  /* 0x0005780001d47983 */ /* 0x010f280000300800 */
        /* <DEDUP_REMOVED lines=24> */
[----:B-1----:R-:W4:Y:S01]  /*153f0*/  LDL.LU R17, [R1+0x5dc] ;  /* 0x0005dc0001117983 */ /* 0x002f220000300800 */
[----:B------:R-:W-:Y:S01]  /*15400*/  FADD R201, R181, R201 ;  /* 0x000000c9b5c97221 */ /* 0x000fe20000000000 */
[----:B------:R-:W-:-:S04]  /*15410*/  FADD R200, R182, R200 ;  /* 0x000000c8b6c87221 */ /* 0x000fc80000000000 */
[----:B------:R0:W-:Y:S01]  /*15420*/  STL [R1+0x564], R201 ;  /* 0x000564c901007387 */ /* 0x0001e20000100800 */
[----:B------:R-:W-:-:S03]  /*15430*/  FADD R215, R183, R215 ;  /* 0x000000d7b7d77221 */ /* 0x000fc60000000000 */
        /* <DEDUP_REMOVED lines=89> */
[----:B------:R-:W-:Y:S01]  /*159d0*/  FADD R201, R148, R201 ;  /* 0x000000c994c97221 */ /* 0x000fe20000000000 */
        /* <DEDUP_REMOVED lines=335> */
[----:B------:R-:W-:Y:S01]  /*16ed0*/  FADD R16, R30, R16 ;  /* 0x000000101e107221 */ /* 0x000fe20000000000 */
[----:B------:R-:W-:-:S05]  /*16ee0*/  FADD R17, R17, R31 ;  /* 0x0000001f11117221 */ /* 0x000fca0000000000 */
[----:B------:R0:W-:Y:S04]  /*16ef0*/  STL [R1+0x7cc], R17 ;  /* 0x0007cc1101007387 */ /* 0x0001e80000100800 */
[----:B------:R0:W-:Y:S04]  /*16f00*/  STL [R1+0x7c4], R15 ;  /* 0x0007c40f01007387 */ /* 0x0001e80000100800 */
[----:B------:R0:W-:Y:S02]  /*16f10*/  STL [R1+0x7c8], R16 ;  /* 0x0007c81001007387 */ /* 0x0001e40000100800 */
.L_x_33:
[----:B0-----:R0:W5:Y:S01]  /*16f20*/  LDL R16, [R1+0x7e0] ;  /* 0x0007e00001107983 */ /* 0x0011620000100800 */
[----:B------:R-:W2:Y:S03]  /*16f30*/  LDC R13, c[0x0][0x28c] ;  /* 0x0000a300ff0d7b82 */ /* 0x000ea60000000800 */
[----:B------:R0:W5:Y:S01]  /*16f40*/  LDL R15, [R1+0x80c] ;  /* 0x00080c00010f7983 */ /* 0x0001620000100800 */
[----:B--2---:R-:W-:-:S13]  /*16f50*/  ISETP.GE.AND P0, PT, R13, 0x1, PT ;  /* 0x000000010d00780c */ /* 0x004fda0003f06270 */
[----:B0-----:R-:W-:Y:S05]  /*16f60*/  @!P0 BRA `(.L_x_34) ;  /* 0x00000000007c8947 */ /* 0x001fea0003800000 */
[----:B------:R-:W2:Y:S02]  /*16f70*/  LDL R14, [R1+0x7f4] ;  /* 0x0007f400010e7983 */ /* 0x000ea40000100800 */
[----:B--2---:R-:W-:-:S13]  /*16f80*/  R2UR UR8, R14 ;  /* 0x000000000e0872ca */ /* 0x004fda00000e0000 */
[----:B------:R-:W-:-:S06]  /*16f90*/  UISETP.NE.AND UP0, UPT, UR8, 0x3, UPT ;  /* 0x000000030800788c */ /* 0x000fcc000bf05270 */
[----:B------:R-:W-:-:S13]  /*16fa0*/  PLOP3.LUT P0, PT, PT, PT, UP0, 0x80, 0x0 ;  /* 0x000000000000781c */ /* 0x000fda0003f0f008 */
[----:B------:R-:W-:Y:S05]  /*16fb0*/  @!P0 BRA `(.L_x_35) ;  /* 0x0000000000048947 */ /* 0x000fea0003800000 */
[----:B------:R-:W-:Y:S01]  /*16fc0*/  BPT.TRAP 0x1 ;  /* 0x000000040000795c */ /* 0x000fe20000300000 */
.L_x_35:
[----:B------:R-:W2:Y:S01]  /*16fd0*/  LDL R13, [R1+0x7f0] ;  /* 0x0007f000010d7983 */ /* 0x000ea20000100800 */
[----:B------:R-:W-:Y:S01]  /*16fe0*/  BSSY B0, `(.L_x_36) ;  /* 0x0000011000007945 */ /* 0x000fe20003800000 */
[----:B--2---:R-:W-:-:S13]  /*16ff0*/  ISETP.NE.AND P0, PT, R13, RZ, PT ;  /* 0x000000ff0d00720c */ /* 0x004fda0003f05270 */
[----:B------:R-:W-:Y:S05]  /*17000*/  @!P0 BRA `(.L_x_37) ;  /* 0x0000000000388947 */ /* 0x000fea0003800000 */
[----:B------:R-:W2:Y:S01]  /*17010*/  LDL R14, [R1+0x7f8] ;  /* 0x0007f800010e7983 */ /* 0x000ea20000100800 */
[----:B-----5:R-:W-:Y:S02]  /*17020*/  R2UR UR9, R15 ;  /* 0x000000000f0972ca */ /* 0x020fe400000e0000 */
[----:B------:R-:W-:-:S11]  /*17030*/  R2UR UR8, R16 ;  /* 0x00000000100872ca */ /* 0x000fd600000e0000 */
[----:B------:R-:W-:-:S04]  /*17040*/  UISETP.LT.AND UP0, UPT, UR9, 0x1, UPT ;  /* 0x000000010900788c */ /* 0x000fc8000bf01270 */
[----:B------:R-:W-:-:S04]  /*17050*/  USEL UR10, UR9, 0x1, UP0 ;  /* 0x00000001090a7887 */ /* 0x000fc80008000000 */
[----:B------:R-:W-:-:S04]  /*17060*/  UIADD3 UR10, UR8, UR9, -UR10 ;  /* 0x00000009080a7290 */ /* 0x000fc8000fffe80a */
[----:B------:R-:W-:-:S04]  /*17070*/  UIMAD.WIDE.U32 UR8, UR10, -0x45d1745d, URZ ;  /* 0xba2e8ba30a0878a5 */ /* 0x000fc8000f8e003f */
[----:B------:R-:W-:-:S04]  /*17080*/  USHF.R.U32.HI UR8, URZ, 0x3, UR9 ;  /* 0x000000033f087899 */ /* 0x000fc80008011609 */
[----:B------:R-:W-:-:S04]  /*17090*/  UIMAD UR10, UR8, -0xb, UR10 ;  /* 0xfffffff5080a78a4 */ /* 0x000fc8000f8e020a */
[----:B------:R-:W-:-:S04]  /*170a0*/  ULEA UR10, UR10, UR61, 0x3 ;  /* 0x0000003d0a0a7291 */ /* 0x000fc8000f8e183f */
[----:B------:R-:W-:-:S06]  /*170b0*/  UIADD3 UR10, UR10, 0x58, URZ ;  /* 0x000000580a0a7890 */ /* 0x000fcc000fffe03f */
[----:B------:R-:W-:-:S05]  /*170c0*/  IMAD.U32 R13, RZ, RZ, UR10 ;  /* 0x0000000aff0d7e24 */ /* 0x000fca000f8e00ff */
[----:B--2---:R-:W-:-:S04]  /*170d0*/  PRMT R13, R14, 0x654, R13 ;  /* 0x000006540e0d7816 */ /* 0x004fc8000000000d */
[----:B------:R0:W-:Y:S03]  /*170e0*/  SYNCS.ARRIVE.TRANS64.RED.A1T0 RZ, [R13+URZ], RZ ;  /* 0x000000ff0dff79a7 */ /* 0x0001e6000810043f */
.L_x_37:
[----:B------:R-:W-:Y:S05]  /*170f0*/  BSYNC B0 ;  /* 0x0000000000007941 */ /* 0x000fea0003800000 */
.L_x_36:
[----:B0-----:R-:W2:Y:S02]  /*17100*/  LDL R13, [R1+0x7fc] ;  /* 0x0007fc00010d7983 */ /* 0x001ea40000100800 */
[----:B--2---:R-:W-:-:S13]  /*17110*/  R2UR UR8, R13 ;  /* 0x000000000d0872ca */ /* 0x004fda00000e0000 */
[----:B------:R-:W-:-:S06]  /*17120*/  UISETP.GT.U32.AND UP0, UPT, UR8, 0x1, UPT ;  /* 0x000000010800788c */ /* 0x000fcc000bf04070 */
[----:B------:R-:W-:-:S13]  /*17130*/  PLOP3.LUT P0, PT, PT, PT, UP0, 0x80, 0x0 ;  /* 0x000000000000781c */ /* 0x000fda0003f0f008 */
[----:B------:R-:W-:Y:S05]  /*17140*/  @P0 BRA `(.L_x_34) ;  /* 0x0000000000040947 */ /* 0x000fea0003800000 */
[----:B------:R-:W-:Y:S01]  /*17150*/  BPT.TRAP 0x1 ;  /* 0x000000040000795c */ /* 0x000fe20000300000 */
.L_x_34:
[----:B------:R-:W2:Y:S01]  /*17160*/  LDL.LU R14, [R1+0x808] ;  /* 0x00080800010e7983 */ /* 0x000ea20000300800 */
[----:B------:R-:W0:Y:S01]  /*17170*/  LDC R24, c[0x0][0x288] ;  /* 0x0000a200ff187b82 */ /* 0x000e220000000800 */
[----:B-----5:R-:W-:Y:S01]  /*17180*/  R2UR UR17, R15 ;  /* 0x000000000f1172ca */ /* 0x020fe200000e0000 */
[----:B------:R-:W-:Y:S01]  /*17190*/  ULDC UR8, c[0x0][0x284] ;  /* 0x0000a10000087ab9 */ /* 0x000fe20000000800 */
[----:B------:R-:W4:Y:S01]  /*171a0*/  LDL.LU R13, [R1+0x7ec] ;  /* 0x0007ec00010d7983 */ /* 0x000f220000300800 */
[----:B------:R-:W-:Y:S01]  /*171b0*/  R2UR UR9, R16 ;  /* 0x00000000100972ca */ /* 0x000fe200000e0000 */
[----:B------:R-:W-:Y:S02]  /*171c0*/  ULDC.64 UR14, c[0x0][0x5d0] ;  /* 0x00017400000e7ab9 */ /* 0x000fe40000000a00 */
[----:B------:R-:W3:Y:S04]  /*171d0*/  LDL.LU R27, [R1+0x7e8] ;  /* 0x0007e800011b7983 */ /* 0x000ee80000300800 */
[----:B------:R-:W3:Y:S03]  /*171e0*/  LDL R25, [R1+0x7e4] ;  /* 0x0007e40001197983 */ /* 0x000ee60000100800 */
[----:B------:R-:W-:Y:S01]  /*171f0*/  UISETP.GE.U32.AND UP1, UPT, UR17, 0xb, UPT ;  /* 0x0000000b1100788c */ /* 0x000fe2000bf26070 */
[----:B------:R-:W1:Y:S02]  /*17200*/  S2R R29, SR_TID.X ;  /* 0x00000000001d7919 */ /* 0x000e640000002100 */
[----:B------:R-:W-:-:S04]  /*17210*/  UIADD3 UR11, UR17, UR9, URZ ;  /* 0x00000009110b7290 */ /* 0x000fc8000fffe03f */
[----:B------:R-:W-:-:S04]  /*17220*/  UISETP.GT.U32.AND UP0, UPT, UR11, 0xa, UPT ;  /* 0x0000000a0b00788c */ /* 0x000fc8000bf04070 */
[----:B------:R-:W-:Y:S01]  /*17230*/  UISETP.LT.U32.AND UP0, UPT, UR17, 0xb, UP0 ;  /* 0x0000000b1100788c */ /* 0x000fe20008701070 */
[----:B-1----:R-:W-:Y:S02]  /*17240*/  SHF.R.U32.HI R15, RZ, 0x2, R29 ;  /* 0x00000002ff0f7819 */ /* 0x002fe4000001161d */
[----:B------:R-:W-:Y:S02]  /*17250*/  LOP3.LUT R17, R29, 0x60, RZ, 0xc0, !PT ;  /* 0x000000601d117812 */ /* 0x000fe400078ec0ff */
[----:B------:R-:W-:Y:S02]  /*17260*/  LOP3.LUT R15, R15, 0x7, RZ, 0xc0, !PT ;  /* 0x000000070f0f7812 */ /* 0x000fe400078ec0ff */
[----:B------:R-:W-:Y:S02]  /*17270*/  SHF.R.U32.HI R17, RZ, 0x1, R17 ;  /* 0x00000001ff117819 */ /* 0x000fe40000011611 */
[----:B------:R-:W-:-:S05]  /*17280*/  LOP3.LUT R28, R29, 0x3, RZ, 0xc0, !PT ;  /* 0x000000031d1c7812 */ /* 0x000fca00078ec0ff */
[----:B0-----:R-:W-:Y:S01]  /*17290*/  IMAD R28, R28, -0x2, R24 ;  /* 0xfffffffe1c1c7824 */ /* 0x001fe200078e0218 */
[----:B--2---:R-:W-:Y:S02]  /*172a0*/  R2UR UR13, R14 ;  /* 0x000000000e0d72ca */ /* 0x004fe400000e0000 */
[----:B------:R-:W-:Y:S01]  /*172b0*/  SHF.R.U32.HI R14, RZ, 0x7, R29 ;  /* 0x00000007ff0e7819 */ /* 0x000fe2000001161d */
[----:B----4-:R-:W-:Y:S01]  /*172c0*/  IMAD R16, R13, 0xf0, RZ ;  /* 0x000000f00d107824 */ /* 0x010fe200078e02ff */
[----:B------:R-:W-:Y:S02]  /*172d0*/  IADD3 R13, RZ, -R17, -R15 ;  /* 0x80000011ff0d7210 */ /* 0x000fe40007ffe80f */
[----:B------:R-:W-:Y:S01]  /*172e0*/  LOP3.LUT R14, R14, 0x1, RZ, 0xc0, !PT ;  /* 0x000000010e0e7812 */ /* 0x000fe200078ec0ff */
[----:B---3--:R-:W-:Y:S01]  /*172f0*/  IMAD.WIDE R56, R27, 0x180, RZ ;  /* 0x000001801b387825 */ /* 0x008fe200078e02ff */
[----:B------:R-:W-:-:S03]  /*17300*/  ISETP.GE.AND P0, PT, R16, R24, PT ;  /* 0x000000181000720c */ /* 0x000fc60003f06270 */
[C---:B------:R-:W-:Y:S01]  /*17310*/  IMAD.SHL.U32 R26, R14.reuse, 0x40, RZ ;  /* 0x000000400e1a7824 */ /* 0x040fe200078e00ff */
[----:B------:R-:W-:Y:S01]  /*17320*/  R2UR UR16, R25 ;  /* 0x00000000191072ca */ /* 0x000fe200000e0000 */
[----:B------:R-:W-:Y:S02]  /*17330*/  IMAD R14, R14, -0x40, R13 ;  /* 0xffffffc00e0e7824 */ /* 0x000fe400078e020d */
[----:B------:R-:W-:Y:S01]  /*17340*/  IMAD R13, R27, 0x180, RZ ;  /* 0x000001801b0d7824 */ /* 0x000fe200078e02ff */
[----:B------:R-:W-:Y:S01]  /*17350*/  LOP3.LUT R26, R26, 0x40, R15, 0xe2, !PT ;  /* 0x000000401a1a7812 */ /* 0x000fe200078ee20f */
[----:B------:R-:W-:Y:S02]  /*17360*/  IMAD.MOV.U32 R24, RZ, RZ, -0x1 ;  /* 0xffffffffff187424 */ /* 0x000fe400078e00ff */
[----:B------:R-:W-:Y:S01]  /*17370*/  IMAD.IADD R28, R28, 0x1, -R16 ;  /* 0x000000011c1c7824 */ /* 0x000fe200078e0a10 */
[C---:B------:R-:W-:Y:S02]  /*17380*/  ISETP.GE.OR P0, PT, R13.reuse, UR8, P0 ;  /* 0x000000080d007c0c */ /* 0x040fe40008706670 */
[----:B------:R-:W-:Y:S01]  /*17390*/  IADD3 R13, -R13, UR8, R14 ;  /* 0x000000080d0d7c10 */ /* 0x000fe2000fffe10e */
[----:B------:R-:W-:Y:S01]  /*173a0*/  @UP1 UIMAD.WIDE.U32 UR8, UR11, -0x45d1745d, URZ ;  /* 0xba2e8ba30b0818a5 */ /* 0x000fe2000f8e003f */
[----:B------:R-:W-:Y:S01]  /*173b0*/  IMAD.SHL.U32 R14, R29, 0x2, RZ ;  /* 0x000000021d0e7824 */ /* 0x000fe200078e00ff */
[----:B------:R-:W-:Y:S01]  /*173c0*/  USHF.R.S32.HI UR12, URZ, 0x1f, UR16 ;  /* 0x0000001f3f0c7899 */ /* 0x000fe20008011410 */
[----:B------:R0:W-:Y:S01]  /*173d0*/  STL [R1+0x80], R24 ;  /* 0x0000801801007387 */ /* 0x0001e20000100800 */
[----:B------:R-:W-:Y:S01]  /*173e0*/  @UP1 USHF.R.U32.HI UR8, URZ, 0x3, UR9 ;  /* 0x000000033f081899 */ /* 0x000fe20008011609 */
[----:B------:R-:W-:Y:S01]  /*173f0*/  LOP3.LUT R26, R56, R26, R17, 0xfe, !PT ;  /* 0x0000001a381a7212 */ /* 0x000fe200078efe11 */
[----:B------:R-:W-:Y:S01]  /*17400*/  USEL UR9, URZ, 0x1, !UP0 ;  /* 0x000000013f097887 */ /* 0x000fe2000c000000 */
[----:B------:R-:W-:Y:S01]  /*17410*/  LOP3.LUT R16, R16, 0x6, R14, 0xf8, !PT ;  /* 0x0000000610107812 */ /* 0x000fe200078ef80e */
[----:B------:R-:W-:-:S02]  /*17420*/  UIMAD UR10, UR12, UR14, URZ ;  /* 0x0000000e0c0a72a4 */ /* 0x000fc4000f8e023f */
[----:B------:R-:W-:Y:S01]  /*17430*/  IMAD.U32 R14, RZ, RZ, UR14 ;  /* 0x0000000eff0e7e24 */ /* 0x000fe2000f8e00ff */
[----:B------:R-:W-:Y:S01]  /*17440*/  ULOP3.LUT UR13, UR13, UR9, URZ, 0x3c, !UPT ;  /* 0x000000090d0d7292 */ /* 0x000fe2000f8e3c3f */
[--C-:B------:R-:W-:Y:S01]  /*17450*/  SHF.R.S32.HI R17, RZ, 0x1f, R16.reuse ;  /* 0x0000001fff117819 */ /* 0x100fe20000011410 */
[----:B------:R-:W-:Y:S02]  /*17460*/  UIMAD UR10, UR16, UR15, UR10 ;  /* 0x0000000f100a72a4 */ /* 0x000fe4000f8e020a */
[----:B------:R-:W-:Y:S01]  /*17470*/  @UP1 ULOP3.LUT UR13, UR13, 0x1, UR8, 0x78, !UPT ;  /* 0x000000010d0d1892 */ /* 0x000fe2000f8e7808 */
[----:B------:R-:W-:Y:S01]  /*17480*/  IMAD.WIDE.U32 R14, R14, UR16, R16 ;  /* 0x000000100e0e7c25 */ /* 0x000fe2000f8e0010 */
[----:B------:R-:W-:-:S04]  /*17490*/  ULDC.64 UR14, c[0x0][0x5c8] ;  /* 0x00017200000e7ab9 */ /* 0x000fc80000000a00 */
[----:B------:R-:W-:Y:S02]  /*174a0*/  IMAD.U32 R27, RZ, RZ, UR13 ;  /* 0x0000000dff1b7e24 */ /* 0x000fe4000f8e00ff */
[----:B------:R-:W-:Y:S02]  /*174b0*/  VIADD R15, R15, UR10 ;  /* 0x0000000a0f0f7c36 */ /* 0x000fe40008000000 */
[----:B------:R-:W-:Y:S01]  /*174c0*/  IMAD R29, R57, UR14, RZ ;  /* 0x0000000e391d7c24 */ /* 0x000fe2000f8e02ff */
[----:B------:R0:W-:Y:S01]  /*174d0*/  STL [R1+0x808], R27 ;  /* 0x0008081b01007387 */ /* 0x0001e20000100800 */
[----:B------:R-:W-:-:S04]  /*174e0*/  IMAD.WIDE.U32 R14, R26, UR14, R14 ;  /* 0x0000000e1a0e7c25 */ /* 0x000fc8000f8e000e */
[----:B------:R-:W-:Y:S01]  /*174f0*/  IMAD R29, R26, UR15, R29 ;  /* 0x0000000f1a1d7c24 */ /* 0x000fe2000f8e021d */
[----:B------:R-:W-:Y:S06]  /*17500*/  @P0 BRA `(.L_x_38) ;  /* 0x0000027000e00947 */ /* 0x000fec0003800000 */
[----:B------:R-:W-:Y:S01]  /*17510*/  FSETP.NEU.AND P0, PT, RZ, UR5, PT ;  /* 0x00000005ff007c0b */ /* 0x000fe2000bf0d000 */
[----:B------:R-:W-:Y:S01]  /*17520*/  BSSY B0, `(.L_x_38) ;  /* 0x0002736000007945 */ /* 0x000fe20003800000 */
[----:B------:R-:W-:-:S11]  /*17530*/  IMAD.IADD R29, R15, 0x1, R29 ;  /* 0x000000010f1d7824 */ /* 0x000fd600078e021d */
[----:B------:R-:W-:Y:S05]  /*17540*/  @!P0 BRA `(.L_x_39) ;  /* 0x0000017c002c8947 */ /* 0x000fea0003800000 */
[----:B------:R-:W-:Y:S01]  /*17550*/  ISETP.GE.AND P4, PT, R13, 0x9, PT ;  /* 0x000000090d00780c */ /* 0x000fe20003f86270 */
[----:B------:R-:W-:Y:S01]  /*17560*/  ULDC.64 UR8, c[0x0][0x5b8] ;  /* 0x00016e0000087ab9 */ /* 0x000fe20000000a00 */
[----:B------:R-:W-:Y:S01]  /*17570*/  R2UR UR10, R25 ;  /* 0x00000000190a72ca */ /* 0x000fe200000e0000 */
[----:B------:R-:W2:Y:S01]  /*17580*/  LDL.LU R48, [R1+0x260] ;  /* 0x0002600001307983 */ /* 0x000ea20000300800 */
[C---:B------:R-:W-:Y:S02]  /*17590*/  ISETP.LT.OR P2, PT, R28.reuse, 0x1, !P4 ;  /* 0x000000011c00780c */ /* 0x040fe40006741670 */
[C---:B------:R-:W-:Y:S01]  /*175a0*/  ISETP.LT.OR P0, PT, R28.reuse, 0x2, !P4 ;  /* 0x000000021c00780c */ /* 0x040fe20006701670 */
[----:B------:R-:W3:Y:S01]  /*175b0*/  LDL.LU R53, [R1+0x264] ;  /* 0x0002640001357983 */ /* 0x000ee20000300800 */
[----:B------:R-:W-:Y:S02]  /*175c0*/  ISETP.LT.OR P1, PT, R28, 0x9, !P4 ;  /* 0x000000091c00780c */ /* 0x000fe40006721670 */
[----:B------:R-:W-:Y:S01]  /*175d0*/  LOP3.LUT R30, R30, 0xfffeffff, RZ, 0xc0, !PT ;  /* 0xfffeffff1e1e7812 */ /* 0x000fe200078ec0ff */
[----:B------:R-:W4:Y:S01]  /*175e0*/  LDL.LU R52, [R1+0x268] ;  /* 0x0002680001347983 */ /* 0x000f220000300800 */
[----:B------:R-:W-:-:S03]  /*175f0*/  LOP3.LUT R0, R0, 0xfffffffb, RZ, 0xc0, !PT ;  /* 0xfffffffb00007812 */ /* 0x000fc600078ec0ff */
[----:B------:R-:W5:Y:S02]  /*17600*/  LDL.LU R54, [R1+0x26c] ;  /* 0x00026c0001367983 */ /* 0x000f640000300800 */
[----:B------:R-:W1:Y:S02]  /*17610*/  @!P2 LDC.64 R34, c[0x0][0x5c0] ;  /* 0x00017000ff22ab82 */ /* 0x000e640000000a00 */
[----:B------:R-:W5:Y:S02]  /*17620*/  LDL.LU R55, [R1+0x270] ;  /* 0x0002700001377983 */ /* 0x000f640000300800 */
[----:B------:R-:W-:-:S04]  /*17630*/  @P1 LOP3.LUT R30, R30, 0x10000, RZ, 0xfc, !PT ;  /* 0x000100001e1e1812 */ /* 0x000fc800078efcff */
[----:B------:R-:W1:Y:S01]  /*17640*/  @!P0 LDC.64 R32, c[0x0][0x5c0] ;  /* 0x00017000ff208b82 */ /* 0x000e620000000a00 */
[----:B------:R-:W-:-:S04]  /*17650*/  LOP3.LUT R30, R30, 0xffffbfff, RZ, 0xc0, !PT ;  /* 0xffffbfff1e1e7812 */ /* 0x000fc800078ec0ff */
[----:B------:R-:W-:-:S03]  /*17660*/  @P4 LOP3.LUT R30, R30, 0x4000, RZ, 0xfc, !PT ;  /* 0x000040001e1e4812 */ /* 0x000fc600078efcff */
[----:B0-----:R-:W0:Y:S01]  /*17670*/  @!P1 LDC.64 R24, c[0x0][0x5c0] ;  /* 0x00017000ff189b82 */ /* 0x001e220000000a00 */
[----:B------:R-:W-:Y:S02]  /*17680*/  LOP3.LUT R30, R30, 0xffff7fff, RZ, 0xc0, !PT ;  /* 0xffff7fff1e1e7812 */ /* 0x000fe400078ec0ff */
[----:B-1----:R-:W-:-:S04]  /*17690*/  @!P2 IADD3 R34, P3, P5, R14, R34, R3 ;  /* 0x000000220e22a210 */ /* 0x002fc80007d7e003 */
[----:B------:R-:W-:Y:S02]  /*176a0*/  @!P2 IADD3.X R35, R29, R35, R2, P3, P5 ;  /* 0x000000231d23a210 */ /* 0x000fe40001fea402 */
[----:B------:R-:W-:-:S04]  /*176b0*/  @!P0 IADD3 R38, P3, P5, R14, R32, R3 ;  /* 0x000000200e268210 */ /* 0x000fc80007d7e003 */
[----:B------:R-:W-:Y:S02]  /*176c0*/  @!P0 IADD3.X R39, R29, R33, R2, P3, P5 ;  /* 0x000000211d278210 */ /* 0x000fe40001fea402 */
[----:B0-----:R-:W-:-:S04]  /*176d0*/  @!P1 IADD3 R42, P3, P5, R14, R24, R3 ;  /* 0x000000180e2a9210 */ /* 0x001fc80007d7e003 */
[----:B------:R-:W-:Y:S02]  /*176e0*/  @!P1 IADD3.X R43, R29, R25, R2, P3, P5 ;  /* 0x000000191d2b9210 */ /* 0x000fe40001fea402 */
[----:B------:R-:W-:-:S13]  /*176f0*/  ISETP.LT.OR P5, PT, R28, 0xa, !P4 ;  /* 0x0000000a1c00780c */ /* 0x000fda00067a1670 */
[----:B------:R-:W0:Y:S01]  /*17700*/  @!P5 LDC.64 R24, c[0x0][0x5c0] ;  /* 0x00017000ff18db82 */ /* 0x000e220000000a00 */
[----:B------:R-:W-:Y:S02]  /*17710*/  @P5 LOP3.LUT R30, R30, 0x8000, RZ, 0xfc, !PT ;  /* 0x000080001e1e5812 */ /* 0x000fe400078efcff */
[----:B0-----:R-:W-:Y:S01]  /*17720*/  @!P5 IADD3 R44, P3, P6, R14, R24, R3 ;  /* 0x000000180e2cd210 */ /* 0x001fe20007e7e003 */
[----:B------:R-:W-:Y:S01]  /*17730*/  IMAD.U32 R24, RZ, RZ, UR8 ;  /* 0x00000008ff187e24 */ /* 0x000fe2000f8e00ff */
[----:B------:R-:W-:Y:S02]  /*17740*/  UIMAD UR8, UR12, UR8, URZ ;  /* 0x000000080c0872a4 */ /* 0x000fe4000f8e023f */
[----:B------:R-:W-:Y:S01]  /*17750*/  @!P5 IADD3.X R45, R29, R25, R2, P3, P6 ;  /* 0x000000191d2dd210 */ /* 0x000fe20001fec402 */
[----:B------:R-:W-:Y:S01]  /*17760*/  IMAD.WIDE.U32 R16, R24, UR10, R16 ;  /* 0x0000000a18107c25 */ /* 0x000fe2000f8e0010 */
[----:B------:R-:W-:Y:S01]  /*17770*/  UIMAD UR8, UR10, UR9, UR8 ;  /* 0x000000090a0872a4 */ /* 0x000fe2000f8e0208 */
[----:B------:R-:W-:Y:S01]  /*17780*/  ISETP.GE.AND P5, PT, R13, 0x1, PT ;  /* 0x000000010d00780c */ /* 0x000fe20003fa6270 */
[----:B------:R-:W-:Y:S01]  /*17790*/  ULDC.64 UR12, c[0x0][0x5a8] ;  /* 0x00016a00000c7ab9 */ /* 0x000fe20000000a00 */
[----:B------:R-:W-:-:S03]  /*177a0*/  IMAD.MOV.U32 R32, RZ, RZ, R16 ;  /* 0x000000ffff207224 */ /* 0x000fc600078e0010 */
[----:B------:R-:W-:Y:S01]  /*177b0*/  VIADD R33, R17, UR8 ;  /* 0x0000000811217c36 */ /* 0x000fe20008000000 */
[----:B------:R-:W-:Y:S02]  /*177c0*/  ULDC.64 UR8, c[0x0][0x5b0] ;  /* 0x00016c0000087ab9 */ /* 0x000fe40000000a00 */
[----:B------:R-:W-:Y:S02]  /*177d0*/  IMAD R24, R57, UR8, RZ ;  /* 0x0000000839187c24 */ /* 0x000fe4000f8e02ff */
[----:B------:R-:W-:-:S04]  /*177e0*/  IMAD.WIDE.U32 R16, R26, UR8, R32 ;  /* 0x000000081a107c25 */ /* 0x000fc8000f8e0020 */
[----:B------:R-:W-:Y:S01]  /*177f0*/  IMAD R24, R26, UR9, R24 ;  /* 0x000000091a187c24 */ /* 0x000fe2000f8e0218 */
[----:B------:R-:W-:-:S04]  /*17800*/  IADD3 R16, P3, R16, UR12, RZ ;  /* 0x0000000c10107c10 */ /* 0x000fc8000ff7e0ff */
[--C-:B------:R-:W-:Y:S02]  /*17810*/  IADD3.X R17, R17, UR13, R24.reuse, P3, !PT ;  /* 0x0000000d11117c10 */ /* 0x100fe40009ffe418 */
[----:B------:R-:W-:Y:S02]  /*17820*/  ISETP.LT.OR P3, PT, R28, 0x1, !P5 ;  /* 0x000000011c00780c */ /* 0x000fe40006f61670 */
[----:B------:R-:W-:-:S11]  /*17830*/  PRMT R24, RZ, 0x7610, R24 ;  /* 0x00007610ff187816 */ /* 0x000fd60000000018 */
[----:B------:R-:W2:Y:S02]  /*17840*/  @!P3 LDG.E.U8 R24, desc[UR6][R16.64] ;  /* 0x000000061018b981 */ /* 0x000ea4000c1e1100 */
[----:B--2---:R-:W-:-:S04]  /*17850*/  LOP3.LUT R24, R24, 0xff, RZ, 0xc0, !PT ;  /* 0x000000ff18187812 */ /* 0x004fc800078ec0ff */
[----:B------:R-:W-:-:S05]  /*17860*/  F2FP.F16.E4M3.UNPACK_B R24, R24 ;  /* 0x00000018ff18723e */ /* 0x000fca00020006ff */
[----:B------:R-:W-:-:S05]  /*17870*/  HADD2.F32 R24, -RZ, R24.H0_H0 ;  /* 0x20000018ff187230 */ /* 0x000fca0000004100 */
[----:B------:R-:W-:-:S04]  /*17880*/  FMUL R24, R24, UR5 ;  /* 0x0000000518187c20 */ /* 0x000fc80008400000 */
[----:B------:R-:W-:Y:S02]  /*17890*/  FFMA R18, R18, UR4, R24 ;  /* 0x0000000412127c23 */ /* 0x000fe40008000018 */
[----:B------:R-:W0:Y:S03]  /*178a0*/  @!P3 LDC.64 R24, c[0x0][0x5c0] ;  /* 0x00017000ff18bb82 */ /* 0x000e260000000a00 */
[----:B------:R-:W-:Y:S02]  /*178b0*/  F2FP.SATFINITE.E4M3.F32.PACK_AB_MERGE_C R18, RZ, R18, RZ ;  /* 0x00000012ff12723e */ /* 0x000fe400048070ff */
[----:B0-----:R-:W-:-:S05]  /*178c0*/  @!P3 IADD3 R24, P6, R14, R24, RZ ;  /* 0x000000180e18b210 */ /* 0x001fca0007fde0ff */
[----:B------:R-:W-:-:S05]  /*178d0*/  @!P3 IMAD.X R25, R29, 0x1, R25, P6 ;  /* 0x000000011d19b824 */ /* 0x000fca00030e0619 */
[----:B------:R0:W-:Y:S01]  /*178e0*/  @!P3 STG.E.U8 desc[UR6][R24.64], R18 ;  /* 0x000000121800b986 */ /* 0x0001e2000c101106 */
[----:B------:R-:W-:Y:S02]  /*178f0*/  ISETP.LT.OR P3, PT, R28, 0x2, !P5 ;  /* 0x000000021c00780c */ /* 0x000fe40006f61670 */
[----:B0-----:R-:W-:-:S11]  /*17900*/  PRMT R18, RZ, 0x7610, R18 ;  /* 0x00007610ff127816 */ /* 0x001fd60000000012 */
[----:B------:R-:W0:Y:S01]  /*17910*/  @!P3 LDC.64 R24, c[0x0][0x5c0] ;  /* 0x00017000ff18bb82 */ /* 0x000e220000000a00 */
[----:B------:R-:W2:Y:S01]  /*17920*/  @!P3 LDG.E.U8 R18, desc[UR6][R16.64+0x1] ;  /* 0x000001061012b981 */ /* 0x000ea2000c1e1100 */
[----:B0-----:R-:W-:-:S05]  /*17930*/  @!P3 IADD3 R24, P6, R14, R24, RZ ;  /* 0x000000180e18b210 */ /* 0x001fca0007fde0ff */
[----:B------:R-:W-:Y:S01]  /*17940*/  @!P3 IMAD.X R25, R29, 0x1, R25, P6 ;  /* 0x000000011d19b824 */ /* 0x000fe200030e0619 */
[----:B--2---:R-:W-:-:S04]  /*17950*/  LOP3.LUT R18, R18, 0xff, RZ, 0xc0, !PT ;  /* 0x000000ff12127812 */ /* 0x004fc800078ec0ff */
[----:B------:R-:W-:-:S05]  /*17960*/  F2FP.F16.E4M3.UNPACK_B R18, R18 ;  /* 0x00000012ff12723e */ /* 0x000fca00020006ff */
[----:B------:R-:W-:-:S05]  /*17970*/  HADD2.F32 R18, -RZ, R18.H0_H0 ;  /* 0x20000012ff127230 */ /* 0x000fca0000004100 */
[----:B------:R-:W-:-:S04]  /*17980*/  FMUL R18, R18, UR5 ;  /* 0x0000000512127c20 */ /* 0x000fc80008400000 */
[----:B------:R-:W-:-:S05]  /*17990*/  FFMA R19, R19, UR4, R18 ;  /* 0x0000000413137c23 */ /* 0x000fca0008000012 */
[----:B------:R-:W-:-:S05]  /*179a0*/  F2FP.SATFINITE.E4M3.F32.PACK_AB_MERGE_C R19, RZ, R19, RZ ;  /* 0x00000013ff13723e */ /* 0x000fca00048070ff */
[----:B------:R0:W-:Y:S01]  /*179b0*/  @!P3 STG.E.U8 desc[UR6][R24.64+0x1], R19 ;  /* 0x000001131800b986 */ /* 0x0001e2000c101106 */
[----:B------:R-:W-:-:S05]  /*179c0*/  IADD3 R18, P3, R26, 0x8, RZ ;  /* 0x000000081a127810 */ /* 0x000fca0007f7e0ff */
[----:B0-----:R-:W-:-:S04]  /*179d0*/  IMAD.X R24, RZ, RZ, R57, P3 ;  /* 0x000000ffff187224 */ /* 0x001fc800018e0639 */
[----:B------:R-:W-:-:S04]  /*179e0*/  IMAD R24, R24, UR8, RZ ;  /* 0x0000000818187c24 */ /* 0x000fc8000f8e02ff */
[C---:B------:R-:W-:Y:S02]  /*179f0*/  IMAD R24, R18.reuse, UR9, R24 ;  /* 0x0000000912187c24 */ /* 0x040fe4000f8e0218 */
[----:B------:R-:W-:-:S03]  /*17a00*/  IMAD.WIDE.U32 R18, R18, UR8, R32 ;  /* 0x0000000812127c25 */ /* 0x000fc6000f8e0020 */
[----:B------:R-:W-:-:S04]  /*17a10*/  IADD3 R18, P3, R18, UR12, RZ ;  /* 0x0000000c12127c10 */ /* 0x000fc8000ff7e0ff */
[--C-:B------:R-:W-:Y:S02]  /*17a20*/  IADD3.X R19, R19, UR13, R24.reuse, P3, !PT ;  /* 0x0000000d13137c10 */ /* 0x100fe40009ffe418 */
[----:B------:R-:W-:-:S06]  /*17a30*/  PRMT R24, RZ, 0x7610, R24 ;  /* 0x00007610ff187816 */ /* 0x000fcc0000000018 */
[----:B------:R-:W2:Y:S01]  /*17a40*/  @!P2 LDG.E.U8 R24, desc[UR6][R18.64] ;  /* 0x000000061218a981 */ /* 0x000ea2000c1e1100 */
[----:B------:R-:W-:-:S04]  /*17a50*/  ISETP.GE.AND P4, PT, R13, 0x81, PT ;  /* 0x000000810d00780c */ /* 0x000fc80003f86270 */
[----:B------:R-:W-:Y:S02]  /*17a60*/  ISETP.LT.OR P3, PT, R28, 0x1, !P4 ;  /* 0x000000011c00780c */ /* 0x000fe40006761670 */
[----:B--2---:R-:W-:-:S04]  /*17a70*/  LOP3.LUT R24, R24, 0xff, RZ, 0xc0, !PT ;  /* 0x000000ff18187812 */ /* 0x004fc800078ec0ff */
[----:B------:R-:W-:-:S05]  /*17a80*/  F2FP.F16.E4M3.UNPACK_B R24, R24 ;  /* 0x00000018ff18723e */ /* 0x000fca00020006ff */
[----:B------:R-:W-:-:S05]  /*17a90*/  HADD2.F32 R24, -RZ, R24.H0_H0 ;  /* 0x20000018ff187230 */ /* 0x000fca0000004100 */
[----:B------:R-:W-:-:S04]  /*17aa0*/  FMUL R24, R24, UR5 ;  /* 0x0000000518187c20 */ /* 0x000fc80008400000 */
[----:B------:R-:W-:Y:S02]  /*17ab0*/  FFMA R20, R20, UR4, R24 ;  /* 0x0000000414147c23 */ /* 0x000fe40008000018 */
[----:B------:R-:W0:Y:S03]  /*17ac0*/  @!P3 LDC.64 R24, c[0x0][0x5c0] ;  /* 0x00017000ff18bb82 */ /* 0x000e260000000a00 */
[----:B------:R-:W-:-:S05]  /*17ad0*/  F2FP.SATFINITE.E4M3.F32.PACK_AB_MERGE_C R20, RZ, R20, RZ ;  /* 0x00000014ff14723e */ /* 0x000fca00048070ff */
[----:B------:R1:W-:Y:S02]  /*17ae0*/  @!P2 STG.E.U8 desc[UR6][R34.64], R20 ;  /* 0x000000142200a986 */ /* 0x0003e4000c101106 */
[----:B-1----:R-:W-:-:S06]  /*17af0*/  PRMT R20, RZ, 0x7610, R20 ;  /* 0x00007610ff147816 */ /* 0x002fcc0000000014 */
[----:B------:R-:W2:Y:S01]  /*17b00*/  @!P0 LDG.E.U8 R20, desc[UR6][R18.64+0x1] ;  /* 0x0000010612148981 */ /* 0x000ea2000c1e1100 */
[----:B------:R-:W-:Y:S02]  /*17b10*/  ISETP.LT.OR P2, PT, R28, 0x2, !P4 ;  /* 0x000000021c00780c */ /* 0x000fe40006741670 */
[----:B0-----:R-:W-:-:S04]  /*17b20*/  @!P3 IADD3 R36, P1, P6, R14, R24, R9 ;  /* 0x000000180e24b210 */ /* 0x001fc80007e3e009 */
[----:B------:R-:W-:-:S07]  /*17b30*/  @!P3 IADD3.X R37, R29, R25, R8, P1, P6 ;  /* 0x000000191d25b210 */ /* 0x000fce0000fec408 */
[----:B------:R-:W0:Y:S02]  /*17b40*/  @!P2 LDC.64 R24, c[0x0][0x5c0] ;  /* 0x00017000ff18ab82 */ /* 0x000e240000000a00 */
[----:B0-----:R-:W-:-:S04]  /*17b50*/  @!P2 IADD3 R24, P1, P6, R14, R24, R9 ;  /* 0x000000180e18a210 */ /* 0x001fc80007e3e009 */
[----:B------:R-:W-:Y:S02]  /*17b60*/  @!P2 IADD3.X R25, R29, R25, R8, P1, P6 ;  /* 0x000000191d19a210 */ /* 0x000fe40000fec408 */
[----:B------:R-:W-:Y:S02]  /*17b70*/  ISETP.LT.OR P1, PT, R28, 0x9, !P4 ;  /* 0x000000091c00780c */ /* 0x000fe40006721670 */
[----:B--2---:R-:W-:-:S04]  /*17b80*/  LOP3.LUT R20, R20, 0xff, RZ, 0xc0, !PT ;  /* 0x000000ff14147812 */ /* 0x004fc800078ec0ff */
[----:B------:R-:W-:-:S05]  /*17b90*/  F2FP.F16.E4M3.UNPACK_B R20, R20 ;  /* 0x00000014ff14723e */ /* 0x000fca00020006ff */
[----:B------:R-:W-:-:S05]  /*17ba0*/  HADD2.F32 R20, -RZ, R20.H0_H0 ;  /* 0x20000014ff147230 */ /* 0x000fca0000004100 */
[----:B------:R-:W-:-:S04]  /*17bb0*/  FMUL R20, R20, UR5 ;  /* 0x0000000514147c20 */ /* 0x000fc80008400000 */
[----:B------:R-:W-:-:S05]  /*17bc0*/  FFMA R21, R21, UR4, R20 ;  /* 0x0000000415157c23 */ /* 0x000fca0008000014 */
[----:B------:R-:W-:-:S05]  /*17bd0*/  F2FP.SATFINITE.E4M3.F32.PACK_AB_MERGE_C R21, RZ, R21, RZ ;  /* 0x00000015ff15723e */ /* 0x000fca00048070ff */
[----:B------:R0:W-:Y:S02]  /*17be0*/  @!P0 STG.E.U8 desc[UR6][R38.64+0x1], R21 ;  /* 0x0000011526008986 */ /* 0x0001e4000c101106 */
[----:B0-----:R-:W0:Y:S02]  /*17bf0*/  @!P1 LDC.64 R20, c[0x0][0x5c0] ;  /* 0x00017000ff149b82 */ /* 0x001e240000000a00 */
[----:B0-----:R-:W-:-:S04]  /*17c00*/  @!P1 IADD3 R40, P0, P6, R14, R20, R9 ;  /* 0x000000140e289210 */ /* 0x001fc80007e1e009 */
[----:B------:R-:W-:Y:S02]  /*17c10*/  @!P1 IADD3.X R41, R29, R21, R8, P0, P6 ;  /* 0x000000151d299210 */ /* 0x000fe400007ec408 */
        /* <DEDUP_REMOVED lines=19> */
[----:B------:R-:W-:Y:S02]  /*17d50*/  @P1 LOP3.LUT R0, R0, 0x4, RZ, 0xfc, !PT ;  /* 0x0000000400001812 */ /* 0x000fe400078efcff */
[----:B------:R-:W-:Y:S02]  /*17d60*/  LOP3.LUT P1, RZ, R30, 0x10000, RZ, 0xc0, !PT ;  /* 0x000100001eff7812 */ /* 0x000fe4000782c0ff */
[----:B--2---:R-:W-:-:S04]  /*17d70*/  LOP3.LUT R22, R22, 0xff, RZ, 0xc0, !PT ;  /* 0x000000ff16167812 */ /* 0x004fc800078ec0ff */
[----:B------:R-:W-:-:S05]  /*17d80*/  F2FP.F16.E4M3.UNPACK_B R22, R22 ;  /* 0x00000016ff16723e */ /* 0x000fca00020006ff */
[----:B------:R-:W-:-:S05]  /*17d90*/  HADD2.F32 R22, -RZ, R22.H0_H0 ;  /* 0x20000016ff167230 */ /* 0x000fca0000004100 */
[----:B------:R-:W-:-:S04]  /*17da0*/  FMUL R22, R22, UR5 ;  /* 0x0000000516167c20 */ /* 0x000fc80008400000 */
[----:B------:R-:W-:-:S05]  /*17db0*/  FFMA R23, R23, UR4, R22 ;  /* 0x0000000417177c23 */ /* 0x000fca0008000016 */
[----:B------:R-:W-:-:S05]  /*17dc0*/  F2FP.SATFINITE.E4M3.F32.PACK_AB_MERGE_C R23, RZ, R23, RZ ;  /* 0x00000017ff17723e */ /* 0x000fca00048070ff */
[----:B------:R0:W-:Y:S01]  /*17dd0*/  @!P0 STG.E.U8 desc[UR6][R20.64+0x9], R23 ;  /* 0x0000091714008986 */ /* 0x0001e2000c101106 */
[----:B------:R-:W-:-:S13]  /*17de0*/  ISETP.LT.OR P0, PT, R28, 0xa, !P4 ;  /* 0x0000000a1c00780c */ /* 0x000fda0006701670 */
[----:B0-----:R-:W0:Y:S02]  /*17df0*/  @!P0 LDC.64 R20, c[0x0][0x5c0] ;  /* 0x00017000ff148b82 */ /* 0x001e240000000a00 */
[----:B0-----:R-:W-:Y:S02]  /*17e00*/  @!P0 IADD3 R38, P4, P6, R14, R20, R9 ;  /* 0x000000140e268210 */ /* 0x001fe40007e9e009 */
[----:B------:R-:W-:-:S06]  /*17e10*/  PRMT R20, RZ, 0x7610, R20 ;  /* 0x00007610ff147816 */ /* 0x000fcc0000000014 */
[----:B------:R-:W2:Y:S01]  /*17e20*/  @!P1 LDG.E.U8 R20, desc[UR6][R18.64+0x8] ;  /* 0x0000080612149981 */ /* 0x000ea2000c1e1100 */
[----:B------:R-:W-:Y:S02]  /*17e30*/  LOP3.LUT R30, R30, 0xffffdfff, RZ, 0xc0, !PT ;  /* 0xffffdfff1e1e7812 */ /* 0x000fe400078ec0ff */
[----:B------:R-:W-:Y:S02]  /*17e40*/  @!P0 IADD3.X R39, R29, R21, R8, P4, P6 ;  /* 0x000000151d278210 */ /* 0x000fe400027ec408 */
[----:B------:R-:W-:Y:S02]  /*17e50*/  @P0 LOP3.LUT R30, R30, 0x2000, RZ, 0xfc, !PT ;  /* 0x000020001e1e0812 */ /* 0x000fe400078efcff */
[----:B------:R-:W-:-:S04]  /*17e60*/  ISETP.GE.AND P0, PT, R13, 0x101, PT ;  /* 0x000001010d00780c */ /* 0x000fc80003f06270 */
[----:B------:R-:W-:Y:S02]  /*17e70*/  ISETP.LT.OR P5, PT, R28, 0x1, !P0 ;  /* 0x000000011c00780c */ /* 0x000fe400047a1670 */
[----:B------:R-:W-:-:S11]  /*17e80*/  LOP3.LUT R0, R0, 0xfffffff7, RZ, 0xc0, !PT ;  /* 0xfffffff700007812 */ /* 0x000fd600078ec0ff */
[----:B------:R-:W-:Y:S02]  /*17e90*/  @P5 LOP3.LUT R0, R0, 0x8, RZ, 0xfc, !PT ;  /* 0x0000000800005812 */ /* 0x000fe400078efcff */
[----:B--2---:R-:W-:-:S04]  /*17ea0*/  LOP3.LUT R20, R20, 0xff, RZ, 0xc0, !PT ;  /* 0x000000ff14147812 */ /* 0x004fc800078ec0ff */
[----:B------:R-:W-:-:S05]  /*17eb0*/  F2FP.F16.E4M3.UNPACK_B R20, R20 ;  /* 0x00000014ff14723e */ /* 0x000fca00020006ff */
[----:B------:R-:W-:-:S05]  /*17ec0*/  HADD2.F32 R20, -RZ, R20.H0_H0 ;  /* 0x20000014ff147230 */ /* 0x000fca0000004100 */
[----:B------:R-:W-:-:S04]  /*17ed0*/  FMUL R20, R20, UR5 ;  /* 0x0000000514147c20 */ /* 0x000fc80008400000 */
[----:B------:R-:W-:Y:S02]  /*17ee0*/  FFMA R232, R232, UR4, R20 ;  /* 0x00000004e8e87c23 */ /* 0x000fe40008000014 */
[----:B------:R-:W0:Y:S02]  /*17ef0*/  @!P5 LDC.64 R20, c[0x0][0x5c0] ;  /* 0x00017000ff14db82 */ /* 0x000e240000000a00 */
[----:B0-----:R-:W-:-:S04]  /*17f00*/  @!P5 IADD3 R46, P4, P6, R14, R20, R11 ;  /* 0x000000140e2ed210 */ /* 0x001fc80007e9e00b */
[----:B------:R-:W-:Y:S02]  /*17f10*/  @!P5 IADD3.X R47, R29, R21, R10, P4, P6 ;  /* 0x000000151d2fd210 */ /* 0x000fe400027ec40a */
[----:B------:R-:W-:-:S13]  /*17f20*/  ISETP.LT.OR P4, PT, R28, 0x2, !P0 ;  /* 0x000000021c00780c */ /* 0x000fda0004781670 */
[----:B------:R-:W0:Y:S01]  /*17f30*/  @!P4 LDC.64 R20, c[0x0][0x5c0] ;  /* 0x00017000ff14cb82 */ /* 0x000e220000000a00 */
[----:B------:R-:W-:Y:S02]  /*17f40*/  LOP3.LUT P5, RZ, R30, 0x8000, RZ, 0xc0, !PT ;  /* 0x000080001eff7812 */ /* 0x000fe400078ac0ff */
[----:B------:R-:W-:-:S05]  /*17f50*/  F2FP.SATFINITE.E4M3.F32.PACK_AB_MERGE_C R232, RZ, R232, RZ ;  /* 0x000000e8ffe8723e */ /* 0x000fca00048070ff */
[----:B------:R0:W-:Y:S02]  /*17f60*/  @!P1 STG.E.U8 desc[UR6][R42.64+0x8], R232 ;  /* 0x000008e82a009986 */ /* 0x0001e4000c101106 */
[----:B0-----:R-:W-:Y:S02]  /*17f70*/  @!P4 IADD3 R42, P1, P6, R14, R20, R11 ;  /* 0x000000140e2ac210 */ /* 0x001fe40007e3e00b */
[----:B------:R-:W-:-:S06]  /*17f80*/  PRMT R20, RZ, 0x7610, R20 ;  /* 0x00007610ff147816 */ /* 0x000fcc0000000014 */
[----:B------:R-:W2:Y:S01]  /*17f90*/  @!P5 LDG.E.U8 R20, desc[UR6][R18.64+0x9] ;  /* 0x000009061214d981 */ /* 0x000ea2000c1e1100 */
[----:B------:R-:W-:Y:S02]  /*17fa0*/  @!P4 IADD3.X R43, R29, R21, R10, P1, P6 ;  /* 0x000000151d2bc210 */ /* 0x000fe40000fec40a */
[----:B--2---:R-:W-:-:S04]  /*17fb0*/  LOP3.LUT R20, R20, 0xff, RZ, 0xc0, !PT ;  /* 0x000000ff14147812 */ /* 0x004fc800078ec0ff */
[----:B------:R-:W-:-:S05]  /*17fc0*/  F2FP.F16.E4M3.UNPACK_B R20, R20 ;  /* 0x00000014ff14723e */ /* 0x000fca00020006ff */
[----:B------:R-:W-:-:S05]  /*17fd0*/  HADD2.F32 R20, -RZ, R20.H0_H0 ;  /* 0x20000014ff147230 */ /* 0x000fca0000004100 */
[----:B------:R-:W-:-:S04]  /*17fe0*/  FMUL R20, R20, UR5 ;  /* 0x0000000514147c20 */ /* 0x000fc80008400000 */
[----:B------:R-:W-:Y:S01]  /*17ff0*/  FFMA R233, R233, UR4, R20 ;  /* 0x00000004e9e97c23 */ /* 0x000fe20008000014 */
[----:B------:R-:W-:-:S05]  /*18000*/  IADD3 R20, P1, R26, 0x80, RZ ;  /* 0x000000801a147810 */ /* 0x000fca0007f3e0ff */
[----:B------:R-:W-:-:S04]  /*18010*/  IMAD.X R22, RZ, RZ, R57, P1 ;  /* 0x000000ffff167224 */ /* 0x000fc800008e0639 */
[----:B------:R-:W-:-:S04]  /*18020*/  IMAD R22, R22, UR8, RZ ;  /* 0x0000000816167c24 */ /* 0x000fc8000f8e02ff */
[C---:B------:R-:W-:Y:S02]  /*18030*/  IMAD R22, R20.reuse, UR9, R22 ;  /* 0x0000000914167c24 */ /* 0x040fe4000f8e0216 */
[----:B------:R-:W-:-:S03]  /*18040*/  IMAD.WIDE.U32 R20, R20, UR8, R32 ;  /* 0x0000000814147c25 */ /* 0x000fc6000f8e0020 */
[----:B------:R-:W-:Y:S02]  /*18050*/  IADD3 R20, P1, R20, UR12, RZ ;  /* 0x0000000c14147c10 */ /* 0x000fe4000ff3e0ff */
[----:B------:R-:W-:Y:S02]  /*18060*/  F2FP.SATFINITE.E4M3.F32.PACK_AB_MERGE_C R233, RZ, R233, RZ ;  /* 0x000000e9ffe9723e */ /* 0x000fe400048070ff */
[--C-:B------:R-:W-:Y:S02]  /*18070*/  IADD3.X R21, R21, UR13, R22.reuse, P1, !PT ;  /* 0x0000000d15157c10 */ /* 0x100fe40008ffe416 */
[----:B------:R-:W-:Y:S01]  /*18080*/  PRMT R22, RZ, 0x7610, R22 ;  /* 0x00007610ff167816 */ /* 0x000fe20000000016 */
[----:B------:R0:W-:Y:S05]  /*18090*/  @!P5 STG.E.U8 desc[UR6][R44.64+0x9], R233 ;  /* 0x000009e92c00d986 */ /* 0x0001ea000c101106 */
[----:B------:R-:W2:Y:S01]  /*180a0*/  @!P3 LDG.E.U8 R22, desc[UR6][R20.64] ;  /* 0x000000061416b981 */ /* 0x000ea2000c1e1100 */
[----:B------:R-:W-:-:S02]  /*180b0*/  ISETP.LT.OR P6, PT, R28, 0x9, !P0 ;  /* 0x000000091c00780c */ /* 0x000fc400047c1670 */
[----:B--2---:R-:W-:-:S04]  /*180c0*/  LOP3.LUT R22, R22, 0xff, RZ, 0xc0, !PT ;  /* 0x000000ff16167812 */ /* 0x004fc800078ec0ff */
[----:B------:R-:W-:-:S05]  /*180d0*/  F2FP.F16.E4M3.UNPACK_B R22, R22 ;  /* 0x00000016ff16723e */ /* 0x000fca00020006ff */
[----:B------:R-:W-:-:S05]  /*180e0*/  HADD2.F32 R22, -RZ, R22.H0_H0 ;  /* 0x20000016ff167230 */ /* 0x000fca0000004100 */
[----:B------:R-:W-:-:S04]  /*180f0*/  FMUL R22, R22, UR5 ;  /* 0x0000000516167c20 */ /* 0x000fc80008400000 */
[----:B------:R-:W-:Y:S02]  /*18100*/  FFMA R234, R234, UR4, R22 ;  /* 0x00000004eaea7c23 */ /* 0x000fe40008000016 */
[----:B------:R-:W0:Y:S03]  /*18110*/  @!P6 LDC.64 R22, c[0x0][0x5c0] ;  /* 0x00017000ff16eb82 */ /* 0x000e260000000a00 */
[----:B------:R-:W-:-:S05]  /*18120*/  F2FP.SATFINITE.E4M3.F32.PACK_AB_MERGE_C R234, RZ, R234, RZ ;  /* 0x000000eaffea723e */ /* 0x000fca00048070ff */
[----:B------:R-:W-:Y:S01]  /*18130*/  @!P3 STG.E.U8 desc[UR6][R36.64], R234 ;  /* 0x000000ea2400b986 */ /* 0x000fe2000c101106 */
[----:B0-----:R-:W-:Y:S02]  /*18140*/  @!P6 IADD3 R44, P1, P5, R14, R22, R11 ;  /* 0x000000160e2ce210 */ /* 0x001fe40007d3e00b */
[----:B------:R-:W-:-:S06]  /*18150*/  PRMT R22, RZ, 0x7610, R22 ;  /* 0x00007610ff167816 */ /* 0x000fcc0000000016 */
[----:B------:R-:W2:Y:S01]  /*18160*/  @!P2 LDG.E.U8 R22, desc[UR6][R20.64+0x1] ;  /* 0x000001061416a981 */ /* 0x000ea2000c1e1100 */
[----:B------:R-:W-:Y:S02]  /*18170*/  @!P6 IADD3.X R45, R29, R23, R10, P1, P5 ;  /* 0x000000171d2de210 */ /* 0x000fe40000fea40a */
[----:B------:R-:W-:-:S04]  /*18180*/  ISETP.GE.AND P1, PT, R13, 0x89, PT ;  /* 0x000000890d00780c */ /* 0x000fc80003f26270 */
[----:B------:R-:W-:Y:S02]  /*18190*/  ISETP.LT.OR P3, PT, R28, 0x1, !P1 ;  /* 0x000000011c00780c */ /* 0x000fe40004f61670 */
[----:B------:R-:W-:-:S04]  /*181a0*/  LOP3.LUT R0, R0, 0xfffffffd, RZ, 0xc0, !PT ;  /* 0xfffffffd00007812 */ /* 0x000fc800078ec0ff */
[----:B------:R-:W-:-:S04]  /*181b0*/  @P4 LOP3.LUT R0, R0, 0x2, RZ, 0xfc, !PT ;  /* 0x0000000200004812 */ /* 0x000fc800078efcff */
[----:B------:R-:W-:-:S04]  /*181c0*/  LOP3.LUT R0, R0, 0xffffffef, RZ, 0xc0, !PT ;  /* 0xffffffef00007812 */ /* 0x000fc800078ec0ff */
[----:B------:R-:W-:Y:S02]  /*181d0*/  @P6 LOP3.LUT R0, R0, 0x10, RZ, 0xfc, !PT ;  /* 0x0000001000006812 */ /* 0x000fe400078efcff */
[----:B------:R-:W-:Y:S02]  /*181e0*/  @!P3 IADD3 R27, P5, P6, R3, R14, R9 ;  /* 0x0000000e031bb210 */ /* 0x000fe40007ebe009 */
        /* <DEDUP_REMOVED lines=13> */
[----:B------:R-:W-:Y:S02]  /*182c0*/  IADD3.X R23, R23, UR13, R24, P2, !PT ;  /* 0x0000000d17177c10 */ /* 0x000fe400097fe418 */
[----:B------:R-:W0:Y:S02]  /*182d0*/  @!P3 LDC.64 R24, c[0x0][0x5c0] ;  /* 0x00017000ff18bb82 */ /* 0x000e240000000a00 */
[----:B0-----:R-:W-:Y:S02]  /*182e0*/  @!P3 IADD3 R24, P2, R27, R24, RZ ;  /* 0x000000181b18b210 */ /* 0x001fe40007f5e0ff */
[----:B------:R-:W-:-:S06]  /*182f0*/  PRMT R27, RZ, 0x7610, R27 ;  /* 0x00007610ff1b7816 */ /* 0x000fcc000000001b */
[----:B------:R-:W2:Y:S01]  /*18300*/  @!P3 LDG.E.U8 R27, desc[UR6][R22.64] ;  /* 0x00000006161bb981 */ /* 0x000ea2000c1e1100 */
[----:B------:R-:W-:-:S05]  /*18310*/  @!P3 IADD3.X R31, R2, R29, R8, P5, P6 ;  /* 0x0000001d021fb210 */ /* 0x000fca0002fec408 */
[----:B------:R-:W-:Y:S01]  /*18320*/  @!P3 IMAD.X R25, R31, 0x1, R25, P2 ;  /* 0x000000011f19b824 */ /* 0x000fe200010e0619 */
[----:B------:R-:W-:Y:S02]  /*18330*/  ISETP.LT.OR P2, PT, R28, 0x2, !P1 ;  /* 0x000000021c00780c */ /* 0x000fe40004f41670 */
[----:B------:R-:W-:Y:S02]  /*18340*/  LOP3.LUT P4, RZ, R30, 0x4000, RZ, 0xc0, !PT ;  /* 0x000040001eff7812 */ /* 0x000fe4000788c0ff */
[----:B--2---:R-:W-:-:S09]  /*18350*/  LOP3.LUT R27, R27, 0xff, RZ, 0xc0, !PT ;  /* 0x000000ff1b1b7812 */ /* 0x004fd200078ec0ff */
[----:B------:R-:W0:Y:S01]  /*18360*/  @!P2 LDC.64 R34, c[0x0][0x5c0] ;  /* 0x00017000ff22ab82 */ /* 0x000e220000000a00 */
[----:B------:R-:W-:-:S05]  /*18370*/  F2FP.F16.E4M3.UNPACK_B R27, R27 ;  /* 0x0000001bff1b723e */ /* 0x000fca00020006ff */
[----:B------:R-:W-:-:S05]  /*18380*/  HADD2.F32 R27, -RZ, R27.H0_H0 ;  /* 0x2000001bff1b7230 */ /* 0x000fca0000004100 */
[----:B------:R-:W-:-:S04]  /*18390*/  FMUL R27, R27, UR5 ;  /* 0x000000051b1b7c20 */ /* 0x000fc80008400000 */
[----:B------:R-:W-:-:S05]  /*183a0*/  FFMA R236, R236, UR4, R27 ;  /* 0x00000004ecec7c23 */ /* 0x000fca000800001b */
[----:B------:R-:W-:-:S05]  /*183b0*/  F2FP.SATFINITE.E4M3.F32.PACK_AB_MERGE_C R236, RZ, R236, RZ ;  /* 0x000000ecffec723e */ /* 0x000fca00048070ff */
[----:B------:R1:W-:Y:S01]  /*183c0*/  @!P3 STG.E.U8 desc[UR6][R24.64], R236 ;  /* 0x000000ec1800b986 */ /* 0x0003e2000c101106 */
[----:B------:R-:W-:-:S13]  /*183d0*/  ISETP.LT.OR P3, PT, R28, 0xa, !P0 ;  /* 0x0000000a1c00780c */ /* 0x000fda0004761670 */
[----:B-1----:R-:W1:Y:S01]  /*183e0*/  @!P3 LDC.64 R24, c[0x0][0x5c0] ;  /* 0x00017000ff18bb82 */ /* 0x002e620000000a00 */
[----:B------:R-:W-:-:S04]  /*183f0*/  @!P2 IADD3 R27, P5, P6, R3, R14, R9 ;  /* 0x0000000e031ba210 */ /* 0x000fc80007ebe009 */
[----:B------:R-:W-:Y:S02]  /*18400*/  @!P2 IADD3.X R31, R2, R29, R8, P5, P6 ;  /* 0x0000001d021fa210 */ /* 0x000fe40002fec408 */
[----:B-1----:R-:W-:Y:S02]  /*18410*/  @!P3 IADD3 R36, P5, P6, R14, R24, R11 ;  /* 0x000000180e24b210 */ /* 0x002fe40007ebe00b */
[----:B------:R-:W-:-:S06]  /*18420*/  PRMT R24, RZ, 0x7610, R24 ;  /* 0x00007610ff187816 */ /* 0x000fcc0000000018 */
[----:B------:R-:W2:Y:S01]  /*18430*/  @!P2 LDG.E.U8 R24, desc[UR6][R22.64+0x1] ;  /* 0x000001061618a981 */ /* 0x000ea2000c1e1100 */
[----:B------:R-:W-:Y:S02]  /*18440*/  LOP3.LUT R30, R30, 0xfffffbff, RZ, 0xc0, !PT ;  /* 0xfffffbff1e1e7812 */ /* 0x000fe400078ec0ff */
[----:B------:R-:W-:Y:S02]  /*18450*/  @!P3 IADD3.X R37, R29, R25, R10, P5, P6 ;  /* 0x000000191d25b210 */ /* 0x000fe40002fec40a */
[----:B------:R-:W-:Y:S02]  /*18460*/  @P3 LOP3.LUT R30, R30, 0x400, RZ, 0xfc, !PT ;  /* 0x000004001e1e3812 */ /* 0x000fe400078efcff */
[----:B------:R-:W-:Y:S02]  /*18470*/  ISETP.LT.OR P3, PT, R28, 0x11, !P4 ;  /* 0x000000111c00780c */ /* 0x000fe40006761670 */
[----:B0-----:R-:W-:Y:S02]  /*18480*/  @!P2 IADD3 R34, P0, R27, R34, RZ ;  /* 0x000000221b22a210 */ /* 0x001fe40007f1e0ff */
[----:B------:R-:W-:-:S03]  /*18490*/  LOP3.LUT P6, RZ, R0, 0x4, RZ, 0xc0, !PT ;  /* 0x0000000400ff7812 */ /* 0x000fc600078cc0ff */
[----:B------:R-:W-:Y:S01]  /*184a0*/  @!P2 IMAD.X R35, R31, 0x1, R35, P0 ;  /* 0x000000011f23a824 */ /* 0x000fe200000e0623 */
        /* <DEDUP_REMOVED lines=12> */
[----:B------:R-:W-:Y:S02]  /*18570*/  ISETP.LT.OR P3, PT, R28, 0x12, !P4 ;  /* 0x000000121c00780c */ /* 0x000fe40006761670 */
[----:B------:R-:W-:Y:S02]  /*18580*/  LOP3.LUT P0, RZ, R30, 0x2000, RZ, 0xc0, !PT ;  /* 0x000020001eff7812 */ /* 0x000fe4000780c0ff */
        /* <DEDUP_REMOVED lines=10> */
[----:B------:R-:W-:-:S05]  /*18630*/  F2FP.SATFINITE.E4M3.F32.PACK_AB_MERGE_C R27, RZ, R27, RZ ;  /* 0x0000001bff1b723e */ /* 0x000fca00048070ff */
[----:B------:R-:W-:Y:S01]  /*18640*/  @!P6 STG.E.U8 desc[UR6][R40.64+0x8], R27 ;  /* 0x0000081b2800e986 */ /* 0x000fe2000c101106 */
[----:B0-----:R-:W-:Y:S02]  /*18650*/  @!P3 IADD3 R60, P2, P5, R14, R24, R3 ;  /* 0x000000180e3cb210 */ /* 0x001fe40007d5e003 */
[----:B------:R-:W-:-:S06]  /*18660*/  PRMT R24, RZ, 0x7610, R24 ;  /* 0x00007610ff187816 */ /* 0x000fcc0000000018 */
[----:B------:R-:W2:Y:S01]  /*18670*/  @!P0 LDG.E.U8 R24, desc[UR6][R20.64+0x9] ;  /* 0x0000090614188981 */ /* 0x000ea2000c1e1100 */
[----:B------:R-:W-:Y:S02]  /*18680*/  @!P3 IADD3.X R61, R29, R25, R2, P2, P5 ;  /* 0x000000191d3db210 */ /* 0x000fe400017ea402 */
[----:B------:R-:W-:Y:S02]  /*18690*/  ISETP.LT.OR P2, PT, R28, 0x9, !P1 ;  /* 0x000000091c00780c */ /* 0x000fe40004f41670 */
[----:B--2---:R-:W-:-:S04]  /*186a0*/  LOP3.LUT R24, R24, 0xff, RZ, 0xc0, !PT ;  /* 0x000000ff18187812 */ /* 0x004fc800078ec0ff */
[----:B------:R-:W-:-:S05]  /*186b0*/  F2FP.F16.E4M3.UNPACK_B R24, R24 ;  /* 0x00000018ff18723e */ /* 0x000fca00020006ff */
[----:B------:R-:W-:-:S05]  /*186c0*/  HADD2.F32 R24, -RZ, R24.H0_H0 ;  /* 0x20000018ff187230 */ /* 0x000fca0000004100 */
[----:B------:R-:W-:-:S04]  /*186d0*/  FMUL R24, R24, UR5 ;  /* 0x0000000518187c20 */ /* 0x000fc80008400000 */
[----:B---3--:R-:W-:-:S05]  /*186e0*/  FFMA R24, R53, UR4, R24 ;  /* 0x0000000435187c23 */ /* 0x008fca0008000018 */
[----:B------:R-:W-:-:S05]  /*186f0*/  F2FP.SATFINITE.E4M3.F32.PACK_AB_MERGE_C R24, RZ, R24, RZ ;  /* 0x00000018ff18723e */ /* 0x000fca00048070ff */
[----:B------:R0:W-:Y:S02]  /*18700*/  @!P0 STG.E.U8 desc[UR6][R38.64+0x9], R24 ;  /* 0x0000091826008986 */ /* 0x0001e4000c101106 */
[----:B0-----:R-:W0:Y:S01]  /*18710*/  @!P2 LDC.64 R24, c[0x0][0x5c0] ;  /* 0x00017000ff18ab82 */ /* 0x001e220000000a00 */
[----:B------:R-:W-:-:S04]  /*18720*/  @!P2 IADD3 R27, P0, P5, R3, R14, R9 ;  /* 0x0000000e031ba210 */ /* 0x000fc80007d1e009 */
[----:B------:R-:W-:Y:S02]  /*18730*/  @!P2 IADD3.X R31, R2, R29, R8, P0, P5 ;  /* 0x0000001d021fa210 */ /* 0x000fe400007ea408 */
[----:B0-----:R-:W-:Y:S02]  /*18740*/  @!P2 IADD3 R24, P0, R27, R24, RZ ;  /* 0x000000181b18a210 */ /* 0x001fe40007f1e0ff */
[----:B------:R-:W-:-:S06]  /*18750*/  PRMT R27, RZ, 0x7610, R27 ;  /* 0x00007610ff1b7816 */ /* 0x000fcc000000001b */
[----:B------:R-:W2:Y:S01]  /*18760*/  @!P2 LDG.E.U8 R27, desc[UR6][R22.64+0x8] ;  /* 0x00000806161ba981 */ /* 0x000ea2000c1e1100 */
[C---:B------:R-:W-:Y:S01]  /*18770*/  ISETP.LT.OR P3, PT, R28.reuse, 0x1a, !P4 ;  /* 0x0000001a1c00780c */ /* 0x040fe20006761670 */
[----:B------:R-:W-:Y:S01]  /*18780*/  @!P2 IMAD.X R25, R31, 0x1, R25, P0 ;  /* 0x000000011f19a824 */ /* 0x000fe200000e0619 */
[----:B------:R-:W-:-:S13]  /*18790*/  ISETP.LT.OR P0, PT, R28, 0xa, !P1 ;  /* 0x0000000a1c00780c */ /* 0x000fda0004f01670 */
[----:B------:R-:W-:Y:S01]  /*187a0*/  @!P0 IADD3 R31, P5, P6, R3, R14, R9 ;  /* 0x0000000e031f8210 */ /* 0x000fe20007ebe009 */
[----:B------:R-:W0:Y:S03]  /*187b0*/  @!P0 LDC.64 R34, c[0x0][0x5c0] ;  /* 0x00017000ff228b82 */ /* 0x000e260000000a00 */
[----:B------:R-:W-:Y:S02]  /*187c0*/  @!P0 IADD3.X R38, R2, R29, R8, P5, P6 ;  /* 0x0000001d02268210 */ /* 0x000fe40002fec408 */
[----:B--2---:R-:W-:-:S04]  /*187d0*/  LOP3.LUT R27, R27, 0xff, RZ, 0xc0, !PT ;  /* 0x000000ff1b1b7812 */ /* 0x004fc800078ec0ff */
[----:B------:R-:W-:-:S05]  /*187e0*/  F2FP.F16.E4M3.UNPACK_B R27, R27 ;  /* 0x0000001bff1b723e */ /* 0x000fca00020006ff */
[----:B------:R-:W-:-:S05]  /*187f0*/  HADD2.F32 R27, -RZ, R27.H0_H0 ;  /* 0x2000001bff1b7230 */ /* 0x000fca0000004100 */
[----:B------:R-:W-:-:S04]  /*18800*/  FMUL R27, R27, UR5 ;  /* 0x000000051b1b7c20 */ /* 0x000fc80008400000 */
[----:B----4-:R-:W-:-:S05]  /*18810*/  FFMA R27, R52, UR4, R27 ;  /* 0x00000004341b7c23 */ /* 0x010fca000800001b */
[----:B------:R-:W-:-:S05]  /*18820*/  F2FP.SATFINITE.E4M3.F32.PACK_AB_MERGE_C R27, RZ, R27, RZ ;  /* 0x0000001bff1b723e */ /* 0x000fca00048070ff */
[----:B------:R1:W-:Y:S02]  /*18830*/  @!P2 STG.E.U8 desc[UR6][R24.64+0x8], R27 ;  /* 0x0000081b1800a986 */ /* 0x0003e4000c101106 */
[----:B-1----:R-:W1:Y:S02]  /*18840*/  @!P3 LDC.64 R24, c[0x0][0x5c0] ;  /* 0x00017000ff18bb82 */ /* 0x002e640000000a00 */
[----:B-1----:R-:W-:Y:S02]  /*18850*/  @!P3 IADD3 R52, P5, P6, R14, R24, R3 ;  /* 0x000000180e34b210 */ /* 0x002fe40007ebe003 */
[----:B------:R-:W-:-:S06]  /*18860*/  PRMT R24, RZ, 0x7610, R24 ;  /* 0x00007610ff187816 */ /* 0x000fcc0000000018 */
[----:B------:R-:W2:Y:S01]  /*18870*/  @!P0 LDG.E.U8 R24, desc[UR6][R22.64+0x9] ;  /* 0x0000090616188981 */ /* 0x000ea2000c1e1100 */
[----:B0-----:R-:W-:-:S05]  /*18880*/  @!P0 IADD3 R34, P2, R31, R34, RZ ;  /* 0x000000221f228210 */ /* 0x001fca0007f5e0ff */
[----:B------:R-:W-:Y:S01]  /*18890*/  @!P0 IMAD.X R35, R38, 0x1, R35, P2 ;  /* 0x0000000126238824 */ /* 0x000fe200010e0623 */
[----:B------:R-:W-:Y:S02]  /*188a0*/  @!P3 IADD3.X R53, R29, R25, R2, P5, P6 ;  /* 0x000000191d35b210 */ /* 0x000fe40002fec402 */
[----:B------:R-:W-:Y:S02]  /*188b0*/  LOP3.LUT P6, RZ, R0, 0x8, RZ, 0xc0, !PT ;  /* 0x0000000800ff7812 */ /* 0x000fe400078cc0ff */
[----:B--2---:R-:W-:-:S04]  /*188c0*/  LOP3.LUT R24, R24, 0xff, RZ, 0xc0, !PT ;  /* 0x000000ff18187812 */ /* 0x004fc800078ec0ff */
[----:B------:R-:W-:-:S05]  /*188d0*/  F2FP.F16.E4M3.UNPACK_B R24, R24 ;  /* 0x00000018ff18723e */ /* 0x000fca00020006ff */
[----:B------:R-:W-:-:S05]  /*188e0*/  HADD2.F32 R24, -RZ, R24.H0_H0 ;  /* 0x20000018ff187230 */ /* 0x000fca0000004100 */
[----:B------:R-:W-:-:S04]  /*188f0*/  FMUL R24, R24, UR5 ;  /* 0x0000000518187c20 */ /* 0x000fc80008400000 */
[----:B-----5:R-:W-:Y:S01]  /*18900*/  FFMA R24, R54, UR4, R24 ;  /* 0x0000000436187c23 */ /* 0x020fe20008000018 */
[----:B------:R-:W-:Y:S01]  /*18910*/  LOP3.LUT R30, R30, 0xffffff7f, RZ, 0xc0, !PT ;  /* 0xffffff7f1e1e7812 */ /* 0x000fe200078ec0ff */
[----:B------:R-:W2:Y:S03]  /*18920*/  LDL.LU R54, [R1+0x274] ;  /* 0x0002740001367983 */ /* 0x000ea60000300800 */
[----:B------:R-:W-:Y:S01]  /*18930*/  F2FP.SATFINITE.E4M3.F32.PACK_AB_MERGE_C R24, RZ, R24, RZ ;  /* 0x00000018ff18723e */ /* 0x000fe200048070ff */
[----:B------:R-:W3:Y:S04]  /*18940*/  LDL.LU R58, [R1+0x278] ;  /* 0x00027800013a7983 */ /* 0x000ee80000300800 */
[----:B------:R0:W-:Y:S01]  /*18950*/  @!P0 STG.E.U8 desc[UR6][R34.64+0x9], R24 ;  /* 0x0000091822008986 */ /* 0x0001e2000c101106 */
[----:B------:R-:W-:-:S02]  /*18960*/  @P1 LOP3.LUT R30, R30, 0x80, RZ, 0xfc, !PT ;  /* 0x000000801e1e1812 */ /* 0x000fc400078efcff */
[----:B------:R-:W-:Y:S01]  /*18970*/  ISETP.GE.AND P3, PT, R13, 0x81, PT ;  /* 0x000000810d00780c */ /* 0x000fe20003f66270 */
[----:B------:R-:W4:Y:S01]  /*18980*/  LDL.LU R59, [R1+0x27c] ;  /* 0x00027c00013b7983 */ /* 0x000f220000300800 */
[----:B0-----:R-:W-:-:S05]  /*18990*/  IADD3 R24, P0, R26, 0x100, RZ ;  /* 0x000001001a187810 */ /* 0x001fca0007f1e0ff */
[----:B------:R-:W-:-:S04]  /*189a0*/  IMAD.X R27, RZ, RZ, R57, P0 ;  /* 0x000000ffff1b7224 */ /* 0x000fc800000e0639 */
[----:B------:R-:W-:-:S04]  /*189b0*/  IMAD R27, R27, UR8, RZ ;  /* 0x000000081b1b7c24 */ /* 0x000fc8000f8e02ff */
[C---:B------:R-:W-:Y:S02]  /*189c0*/  IMAD R27, R24.reuse, UR9, R27 ;  /* 0x00000009181b7c24 */ /* 0x040fe4000f8e021b */
[----:B------:R-:W-:-:S03]  /*189d0*/  IMAD.WIDE.U32 R24, R24, UR8, R32 ;  /* 0x0000000818187c25 */ /* 0x000fc6000f8e0020 */
[----:B------:R-:W-:-:S04]  /*189e0*/  IADD3 R24, P0, R24, UR12, RZ ;  /* 0x0000000c18187c10 */ /* 0x000fc8000ff1e0ff */
[--C-:B------:R-:W-:Y:S02]  /*189f0*/  IADD3.X R25, R25, UR13, R27.reuse, P0, !PT ;  /* 0x0000000d19197c10 */ /* 0x100fe400087fe41b */
[----:B------:R-:W-:-:S06]  /*18a00*/  PRMT R27, RZ, 0x7610, R27 ;  /* 0x00007610ff1b7816 */ /* 0x000fcc000000001b */
[----:B------:R-:W5:Y:S01]  /*18a10*/  @!P6 LDG.E.U8 R27, desc[UR6][R24.64] ;  /* 0x00000006181be981 */ /* 0x000f62000c1e1100 */
[----:B------:R-:W-:-:S04]  /*18a20*/  LOP3.LUT R30, R30, 0xfffff7ff, RZ, 0xc0, !PT ;  /* 0xfffff7ff1e1e7812 */ /* 0x000fc800078ec0ff */
[----:B------:R-:W-:Y:S02]  /*18a30*/  @P4 LOP3.LUT R30, R30, 0x800, RZ, 0xfc, !PT ;  /* 0x000008001e1e4812 */ /* 0x000fe400078efcff */
[----:B------:R-:W-:Y:S02]  /*18a40*/  LOP3.LUT P4, RZ, R0, 0x2, RZ, 0xc0, !PT ;  /* 0x0000000200ff7812 */ /* 0x000fe4000788c0ff */
[----:B------:R-:W-:-:S13]  /*18a50*/  ISETP.LT.OR P1, PT, R28, 0x11, !P3 ;  /* 0x000000111c00780c */ /* 0x000fda0005f21670 */
[----:B------:R-:W0:Y:S02]  /*18a60*/  @!P1 LDC.64 R34, c[0x0][0x5c0] ;  /* 0x00017000ff229b82 */ /* 0x000e240000000a00 */
[----:B0-----:R-:W-:-:S04]  /*18a70*/  @!P1 IADD3 R40, P0, P2, R14, R34, R9 ;  /* 0x000000220e289210 */ /* 0x001fc80007a1e009 */
[----:B------:R-:W-:Y:S02]  /*18a80*/  @!P1 IADD3.X R41, R29, R35, R8, P0, P2 ;  /* 0x000000231d299210 */ /* 0x000fe400007e4408 */
[----:B------:R-:W-:Y:S02]  /*18a90*/  ISETP.LT.OR P2, PT, R28, 0x12, !P3 ;  /* 0x000000121c00780c */ /* 0x000fe40005f41670 */
[----:B-----5:R-:W-:-:S11]  /*18aa0*/  LOP3.LUT R27, R27, 0xff, RZ, 0xc0, !PT ;  /* 0x000000ff1b1b7812 */ /* 0x020fd600078ec0ff */
[----:B------:R-:W0:Y:S01]  /*18ab0*/  @!P2 LDC.64 R34, c[0x0][0x5c0] ;  /* 0x00017000ff22ab82 */ /* 0x000e220000000a00 */
[----:B------:R-:W-:-:S05]  /*18ac0*/  F2FP.F16.E4M3.UNPACK_B R27, R27 ;  /* 0x0000001bff1b723e */ /* 0x000fca00020006ff */
[----:B------:R-:W-:-:S05]  /*18ad0*/  HADD2.F32 R27, -RZ, R27.H0_H0 ;  /* 0x2000001bff1b7230 */ /* 0x000fca0000004100 */
[----:B------:R-:W-:-:S04]  /*18ae0*/  FMUL R27, R27, UR5 ;  /* 0x000000051b1b7c20 */ /* 0x000fc80008400000 */
[----:B------:R-:W-:-:S05]  /*18af0*/  FFMA R27, R55, UR4, R27 ;  /* 0x00000004371b7c23 */ /* 0x000fca000800001b */
[----:B------:R-:W-:-:S05]  /*18b00*/  F2FP.SATFINITE.E4M3.F32.PACK_AB_MERGE_C R27, RZ, R27, RZ ;  /* 0x0000001bff1b723e */ /* 0x000fca00048070ff */
[----:B------:R1:W-:Y:S02]  /*18b10*/  @!P6 STG.E.U8 desc[UR6][R46.64], R27 ;  /* 0x0000001b2e00e986 */ /* 0x0003e4000c101106 */
[----:B-1----:R-:W-:-:S06]  /*18b20*/  PRMT R27, RZ, 0x7610, R27 ;  /* 0x00007610ff1b7816 */ /* 0x002fcc000000001b */
[----:B------:R-:W5:Y:S01]  /*18b30*/  @!P4 LDG.E.U8 R27, desc[UR6][R24.64+0x1] ;  /* 0x00000106181bc981 */ /* 0x000f62000c1e1100 */
[----:B------:R-:W-:-:S04]  /*18b40*/  LOP3.LUT R30, R30, 0xfffffeff, RZ, 0xc0, !PT ;  /* 0xfffffeff1e1e7812 */ /* 0x000fc800078ec0ff */
[----:B------:R-:W-:Y:S02]  /*18b50*/  @P1 LOP3.LUT R30, R30, 0x100, RZ, 0xfc, !PT ;  /* 0x000001001e1e1812 */ /* 0x000fe400078efcff */
[----:B------:R-:W-:Y:S02]  /*18b60*/  ISETP.LT.OR P1, PT, R28, 0x19, !P3 ;  /* 0x000000191c00780c */ /* 0x000fe40005f21670 */
[----:B0-----:R-:W-:-:S04]  /*18b70*/  @!P2 IADD3 R38, P0, P5, R14, R34, R9 ;  /* 0x000000220e26a210 */ /* 0x001fc80007d1e009 */
[----:B------:R-:W-:-:S07]  /*18b80*/  @!P2 IADD3.X R39, R29, R35, R8, P0, P5 ;  /* 0x000000231d27a210 */ /* 0x000fce00007ea408 */
[----:B------:R-:W0:Y:S01]  /*18b90*/  @!P1 LDC.64 R34, c[0x0][0x5c0] ;  /* 0x00017000ff229b82 */ /* 0x000e220000000a00 */
[----:B------:R-:W-:-:S04]  /*18ba0*/  LOP3.LUT R0, R0, 0xfffffdff, RZ, 0xc0, !PT ;  /* 0xfffffdff00007812 */ /* 0x000fc800078ec0ff */
[----:B------:R-:W-:Y:S02]  /*18bb0*/  @P1 LOP3.LUT R0, R0, 0x200, RZ, 0xfc, !PT ;  /* 0x0000020000001812 */ /* 0x000fe400078efcff */
[----:B0-----:R-:W-:-:S04]  /*18bc0*/  @!P1 IADD3 R46, P0, P5, R14, R34, R9 ;  /* 0x000000220e2e9210 */ /* 0x001fc80007d1e009 */
[----:B------:R-:W-:Y:S02]  /*18bd0*/  @!P1 IADD3.X R47, R29, R35, R8, P0, P5 ;  /* 0x000000231d2f9210 */ /* 0x000fe400007ea408 */
[----:B------:R-:W-:-:S13]  /*18be0*/  ISETP.LT.OR P1, PT, R28, 0x1a, !P3 ;  /* 0x0000001a1c00780c */ /* 0x000fda0005f21670 */
[----:B------:R-:W0:Y:S01]  /*18bf0*/  @!P1 LDC.64 R34, c[0x0][0x5c0] ;  /* 0x00017000ff229b82 */ /* 0x000e220000000a00 */
[----:B------:R-:W-:-:S04]  /*18c00*/  LOP3.LUT R0, R0, 0xfffffff7, RZ, 0xc0, !PT ;  /* 0xfffffff700007812 */ /* 0x000fc800078ec0ff */
[----:B------:R-:W-:Y:S02]  /*18c10*/  @P1 LOP3.LUT R0, R0, 0x8, RZ, 0xfc, !PT ;  /* 0x0000000800001812 */ /* 0x000fe400078efcff */
[----:B-----5:R-:W-:-:S04]  /*18c20*/  LOP3.LUT R27, R27, 0xff, RZ, 0xc0, !PT ;  /* 0x000000ff1b1b7812 */ /* 0x020fc800078ec0ff */
[----:B------:R-:W-:-:S05]  /*18c30*/  F2FP.F16.E4M3.UNPACK_B R27, R27 ;  /* 0x0000001bff1b723e */ /* 0x000fca00020006ff */
[----:B------:R-:W-:-:S05]  /*18c40*/  HADD2.F32 R27, -RZ, R27.H0_H0 ;  /* 0x2000001bff1b7230 */ /* 0x000fca0000004100 */
[----:B------:R-:W-:-:S04]  /*18c50*/  FMUL R27, R27, UR5 ;  /* 0x000000051b1b7c20 */ /* 0x000fc80008400000 */
[----:B--2---:R-:W-:Y:S01]  /*18c60*/  FFMA R27, R54, UR4, R27 ;  /* 0x00000004361b7c23 */ /* 0x004fe2000800001b */
[----:B0-----:R-:W-:-:S04]  /*18c70*/  @!P1 IADD3 R54, P0, P5, R14, R34, R9 ;  /* 0x000000220e369210 */ /* 0x001fc80007d1e009 */
[----:B------:R-:W-:Y:S02]  /*18c80*/  F2FP.SATFINITE.E4M3.F32.PACK_AB_MERGE_C R27, RZ, R27, RZ ;  /* 0x0000001bff1b723e */ /* 0x000fe400048070ff */
[----:B------:R-:W-:Y:S02]  /*18c90*/  @!P1 IADD3.X R55, R29, R35, R8, P0, P5 ;  /* 0x000000231d379210 */ /* 0x000fe400007ea408 */
[----:B------:R-:W-:Y:S01]  /*18ca0*/  IADD3 R26, P0, R26, 0x108, RZ ;  /* 0x000001081a1a7810 */ /* 0x000fe20007f1e0ff */
[----:B------:R0:W-:Y:S04]  /*18cb0*/  @!P4 STG.E.U8 desc[UR6][R42.64+0x1], R27 ;  /* 0x0000011b2a00c986 */ /* 0x0001e8000c101106 */
[----:B0-----:R-:W-:Y:S01]  /*18cc0*/  IMAD.X R27, RZ, RZ, R57, P0 ;  /* 0x000000ffff1b7224 */ /* 0x001fe200000e0639 */
[----:B------:R-:W-:-:S04]  /*18cd0*/  ISETP.GE.AND P0, PT, R13, 0x109, PT ;  /* 0x000001090d00780c */ /* 0x000fc80003f06270 */
[----:B------:R-:W-:Y:S01]  /*18ce0*/  ISETP.LT.OR P6, PT, R28, 0x1, !P0 ;  /* 0x000000011c00780c */ /* 0x000fe200047c1670 */
[----:B------:R-:W-:Y:S02]  /*18cf0*/  IMAD R27, R27, UR8, RZ ;  /* 0x000000081b1b7c24 */ /* 0x000fe4000f8e02ff */
[----:B------:R-:W-:-:S04]  /*18d00*/  IMAD.WIDE.U32 R32, R26, UR8, R32 ;  /* 0x000000081a207c25 */ /* 0x000fc8000f8e0020 */
[----:B------:R-:W-:-:S06]  /*18d10*/  IMAD R27, R26, UR9, R27 ;  /* 0x000000091a1b7c24 */ /* 0x000fcc000f8e021b */
[----:B------:R-:W-:-:S04]  /*18d20*/  @!P6 IADD3 R31, P1, P5, R3, R14, R11 ;  /* 0x0000000e031fe210 */ /* 0x000fc80007d3e00b */
[----:B------:R-:W-:Y:S02]  /*18d30*/  @!P6 IADD3.X R34, R2, R29, R10, P1, P5 ;  /* 0x0000001d0222e210 */ /* 0x000fe40000fea40a */
[----:B------:R-:W-:-:S04]  /*18d40*/  IADD3 R26, P5, R32, UR12, RZ ;  /* 0x0000000c201a7c10 */ /* 0x000fc8000ffbe0ff */
[----:B------:R-:W-:Y:S02]  /*18d50*/  IADD3.X R27, R33, UR13, R27, P5, !PT ;  /* 0x0000000d211b7c10 */ /* 0x000fe4000affe41b */
[----:B------:R-:W0:Y:S02]  /*18d60*/  @!P6 LDC.64 R32, c[0x0][0x5c0] ;  /* 0x00017000ff20eb82 */ /* 0x000e240000000a00 */
[----:B0-----:R-:W-:Y:S02]  /*18d70*/  @!P6 IADD3 R32, P5, R31, R32, RZ ;  /* 0x000000201f20e210 */ /* 0x001fe40007fbe0ff */
[----:B------:R-:W-:-:S06]  /*18d80*/  PRMT R31, RZ, 0x7610, R31 ;  /* 0x00007610ff1f7816 */ /* 0x000fcc000000001f */
[----:B------:R-:W2:Y:S01]  /*18d90*/  @!P6 LDG.E.U8 R31, desc[UR6][R26.64] ;  /* 0x000000061a1fe981 */ /* 0x000ea2000c1e1100 */
[----:B------:R-:W-:Y:S01]  /*18da0*/  @!P6 IMAD.X R33, R34, 0x1, R33, P5 ;  /* 0x000000012221e824 */ /* 0x000fe200028e0621 */
[----:B------:R-:W-:Y:S02]  /*18db0*/  ISETP.LT.OR P5, PT, R28, 0x2, !P0 ;  /* 0x000000021c00780c */ /* 0x000fe400047a1670 */
[----:B------:R-:W-:Y:S02]  /*18dc0*/  LOP3.LUT R30, R30, 0xfffffdff, RZ, 0xc0, !PT ;  /* 0xfffffdff1e1e7812 */ /* 0x000fe400078ec0ff */
[----:B--2---:R-:W-:-:S09]  /*18dd0*/  LOP3.LUT R31, R31, 0xff, RZ, 0xc0, !PT ;  /* 0x000000ff1f1f7812 */ /* 0x004fd200078ec0ff */
[----:B------:R-:W0:Y:S01]  /*18de0*/  @!P5 LDC.64 R34, c[0x0][0x5c0] ;  /* 0x00017000ff22db82 */ /* 0x000e220000000a00 */
[----:B------:R-:W-:-:S05]  /*18df0*/  F2FP.F16.E4M3.UNPACK_B R31, R31 ;  /* 0x0000001fff1f723e */ /* 0x000fca00020006ff */
[----:B------:R-:W-:-:S05]  /*18e00*/  HADD2.F32 R31, -RZ, R31.H0_H0 ;  /* 0x2000001fff1f7230 */ /* 0x000fca0000004100 */
[----:B------:R-:W-:-:S04]  /*18e10*/  FMUL R31, R31, UR5 ;  /* 0x000000051f1f7c20 */ /* 0x000fc80008400000 */
[----:B---3--:R-:W-:Y:S01]  /*18e20*/  FFMA R31, R58, UR4, R31 ;  /* 0x000000043a1f7c23 */ /* 0x008fe2000800001f */
[----:B------:R-:W-:Y:S01]  /*18e30*/  @P2 LOP3.LUT R30, R30, 0x200, RZ, 0xfc, !PT ;  /* 0x000002001e1e2812 */ /* 0x000fe200078efcff */
[----:B------:R-:W2:Y:S03]  /*18e40*/  LDL.LU R58, [R1+0x280] ;  /* 0x00028000013a7983 */ /* 0x000ea60000300800 */
[----:B------:R-:W-:Y:S01]  /*18e50*/  F2FP.SATFINITE.E4M3.F32.PACK_AB_MERGE_C R31, RZ, R31, RZ ;  /* 0x0000001fff1f723e */ /* 0x000fe200048070ff */
[----:B------:R-:W3:Y:S04]  /*18e60*/  LDL.LU R63, [R1+0x284] ;  /* 0x00028400013f7983 */ /* 0x000ee80000300800 */
[----:B------:R1:W-:Y:S01]  /*18e70*/  @!P6 STG.E.U8 desc[UR6][R32.64], R31 ;  /* 0x0000001f2000e986 */ /* 0x0003e2000c101106 */
[----:B------:R-:W-:-:S02]  /*18e80*/  LOP3.LUT P2, RZ, R0, 0x10, RZ, 0xc0, !PT ;  /* 0x0000001000ff7812 */ /* 0x000fc4000784c0ff */
[----:B------:R-:W-:Y:S01]  /*18e90*/  @!P5 IADD3 R42, P1, P3, R3, R14, R11 ;  /* 0x0000000e032ad210 */ /* 0x000fe20007b3e00b */
[----:B------:R-:W5:Y:S01]  /*18ea0*/  LDL.LU R62, [R1+0x288] ;  /* 0x00028800013e7983 */ /* 0x000f620000300800 */
[----:B-1----:R-:W-:-:S03]  /*18eb0*/  PRMT R31, RZ, 0x7610, R31 ;  /* 0x00007610ff1f7816 */ /* 0x002fc6000000001f */
[----:B------:R-:W5:Y:S01]  /*18ec0*/  LDL.LU R65, [R1+0x28c] ;  /* 0x00028c0001417983 */ /* 0x000f620000300800 */
[----:B------:R-:W-:Y:S02]  /*18ed0*/  LOP3.LUT R30, R30, 0xffffefff, RZ, 0xc0, !PT ;  /* 0xffffefff1e1e7812 */ /* 0x000fe400078ec0ff */
[----:B------:R-:W-:Y:S01]  /*18ee0*/  @!P5 IADD3.X R43, R2, R29, R10, P1, P3 ;  /* 0x0000001d022bd210 */ /* 0x000fe20000fe640a */
[----:B------:R-:W5:Y:S04]  /*18ef0*/  LDL.LU R64, [R1+0x290] ;  /* 0x0002900001407983 */ /* 0x000f680000300800 */
[----:B------:R-:W4:Y:S01]  /*18f00*/  @!P5 LDG.E.U8 R31, desc[UR6][R26.64+0x1] ;  /* 0x000001061a1fd981 */ /* 0x000f22000c1e1100 */
[----:B------:R-:W-:Y:S02]  /*18f10*/  ISETP.GE.AND P1, PT, R13, 0x101, PT ;  /* 0x000001010d00780c */ /* 0x000fe40003f26270 */
[----:B------:R-:W-:-:S02]  /*18f20*/  @P2 LOP3.LUT R30, R30, 0x1000, RZ, 0xfc, !PT ;  /* 0x000010001e1e2812 */ /* 0x000fc400078efcff */
[----:B------:R-:W-:-:S13]  /*18f30*/  ISETP.LT.OR P2, PT, R28, 0x11, !P1 ;  /* 0x000000111c00780c */ /* 0x000fda0004f41670 */
[----:B------:R-:W1:Y:S01]  /*18f40*/  @!P2 LDC.64 R32, c[0x0][0x5c0] ;  /* 0x00017000ff20ab82 */ /* 0x000e620000000a00 */
[----:B------:R-:W-:Y:S02]  /*18f50*/  LOP3.LUT R0, R0, 0xfffffbff, RZ, 0xc0, !PT ;  /* 0xfffffbff00007812 */ /* 0x000fe400078ec0ff */
[----:B0-----:R-:W-:Y:S02]  /*18f60*/  @!P5 IADD3 R34, P3, R42, R34, RZ ;  /* 0x000000222a22d210 */ /* 0x001fe40007f7e0ff */
[----:B------:R-:W-:-:S03]  /*18f70*/  @P2 LOP3.LUT R0, R0, 0x400, RZ, 0xfc, !PT ;  /* 0x0000040000002812 */ /* 0x000fc600078efcff */
[----:B------:R-:W-:Y:S01]  /*18f80*/  @!P5 IMAD.X R35, R43, 0x1, R35, P3 ;  /* 0x000000012b23d824 */ /* 0x000fe200018e0623 */
[----:B-1----:R-:W-:-:S04]  /*18f90*/  @!P2 IADD3 R56, P4, P6, R14, R32, R11 ;  /* 0x000000200e38a210 */ /* 0x002fc80007e9e00b */
[----:B------:R-:W-:Y:S02]  /*18fa0*/  @!P2 IADD3.X R57, R29, R33, R10, P4, P6 ;  /* 0x000000211d39a210 */ /* 0x000fe400027ec40a */
[----:B------:R-:W-:Y:S02]  /*18fb0*/  LOP3.LUT P2, RZ, R30, 0x1000, RZ, 0xc0, !PT ;  /* 0x000010001eff7812 */ /* 0x000fe4000784c0ff */
[----:B----4-:R-:W-:-:S04]  /*18fc0*/  LOP3.LUT R31, R31, 0xff, RZ, 0xc0, !PT ;  /* 0x000000ff1f1f7812 */ /* 0x010fc800078ec0ff */
[----:B------:R-:W-:-:S05]  /*18fd0*/  F2FP.F16.E4M3.UNPACK_B R31, R31 ;  /* 0x0000001fff1f723e */ /* 0x000fca00020006ff */
[----:B------:R-:W-:-:S05]  /*18fe0*/  HADD2.F32 R31, -RZ, R31.H0_H0 ;  /* 0x2000001fff1f7230 */ /* 0x000fca0000004100 */
[----:B------:R-:W-:-:S04]  /*18ff0*/  FMUL R31, R31, UR5 ;  /* 0x000000051f1f7c20 */ /* 0x000fc80008400000 */
[----:B------:R-:W-:-:S05]  /*19000*/  FFMA R31, R59, UR4, R31 ;  /* 0x000000043b1f7c23 */ /* 0x000fca000800001f */
[----:B------:R-:W-:-:S05]  /*19010*/  F2FP.SATFINITE.E4M3.F32.PACK_AB_MERGE_C R31, RZ, R31, RZ ;  /* 0x0000001fff1f723e */ /* 0x000fca00048070ff */
[----:B------:R0:W-:Y:S02]  /*19020*/  @!P5 STG.E.U8 desc[UR6][R34.64+0x1], R31 ;  /* 0x0000011f2200d986 */ /* 0x0001e4000c101106 */
[----:B0-----:R-:W-:-:S06]  /*19030*/  PRMT R31, RZ, 0x7610, R31 ;  /* 0x00007610ff1f7816 */ /* 0x001fcc000000001f */
[----:B------:R-:W4:Y:S01]  /*19040*/  @!P2 LDG.E.U8 R31, desc[UR6][R24.64+0x8] ;  /* 0x00000806181fa981 */ /* 0x000f22000c1e1100 */
[----:B------:R-:W-:-:S13]  /*19050*/  ISETP.LT.OR P3, PT, R28, 0x12, !P1 ;  /* 0x000000121c00780c */ /* 0x000fda0004f61670 */
        /* <DEDUP_REMOVED lines=9> */
[----:B----4-:R-:W-:-:S04]  /*190f0*/  LOP3.LUT R31, R31, 0xff, RZ, 0xc0, !PT ;  /* 0x000000ff1f1f7812 */ /* 0x010fc800078ec0ff */
[----:B------:R-:W-:-:S05]  /*19100*/  F2FP.F16.E4M3.UNPACK_B R31, R31 ;  /* 0x0000001fff1f723e */ /* 0x000fca00020006ff */
[----:B------:R-:W-:-:S05]  /*19110*/  HADD2.F32 R31, -RZ, R31.H0_H0 ;  /* 0x2000001fff1f7230 */ /* 0x000fca0000004100 */
[----:B------:R-:W-:-:S04]  /*19120*/  FMUL R31, R31, UR5 ;  /* 0x000000051f1f7c20 */ /* 0x000fc80008400000 */
[----:B--2---:R-:W-:Y:S01]  /*19130*/  FFMA R31, R58, UR4, R31 ;  /* 0x000000043a1f7c23 */ /* 0x004fe2000800001f */
[----:B0-----:R-:W-:-:S04]  /*19140*/  @!P3 IADD3 R58, P5, P6, R14, R32, R11 ;  /* 0x000000200e3ab210 */ /* 0x001fc80007ebe00b */
[----:B------:R-:W-:Y:S02]  /*19150*/  @!P3 IADD3.X R59, R29, R33, R10, P5, P6 ;  /* 0x000000211d3bb210 */ /* 0x000fe40002fec40a */
[----:B------:R-:W-:Y:S02]  /*19160*/  LOP3.LUT P3, RZ, R30, 0x400, RZ, 0xc0, !PT ;  /* 0x000004001eff7812 */ /* 0x000fe4000786c0ff */
[----:B------:R-:W-:-:S05]  /*19170*/  F2FP.SATFINITE.E4M3.F32.PACK_AB_MERGE_C R31, RZ, R31, RZ ;  /* 0x0000001fff1f723e */ /* 0x000fca00048070ff */
[----:B------:R0:W-:Y:S02]  /*19180*/  @!P2 STG.E.U8 desc[UR6][R44.64+0x8], R31 ;  /* 0x0000081f2c00a986 */ /* 0x0001e4000c101106 */
[----:B0-----:R-:W-:-:S06]  /*19190*/  PRMT R31, RZ, 0x7610, R31 ;  /* 0x00007610ff1f7816 */ /* 0x001fcc000000001f */
[----:B------:R-:W2:Y:S01]  /*191a0*/  @!P3 LDG.E.U8 R31, desc[UR6][R24.64+0x9] ;  /* 0x00000906181fb981 */ /* 0x000ea2000c1e1100 */
[----:B------:R-:W-:-:S13]  /*191b0*/  ISETP.LT.OR P1, PT, R28, 0x1a, !P1 ;  /* 0x0000001a1c00780c */ /* 0x000fda0004f21670 */
[----:B------:R-:W0:Y:S02]  /*191c0*/  @!P1 LDC.64 R32, c[0x0][0x5c0] ;  /* 0x00017000ff209b82 */ /* 0x000e240000000a00 */
[----:B0-----:R-:W-:-:S04]  /*191d0*/  @!P1 IADD3 R44, P5, P6, R14, R32, R11 ;  /* 0x000000200e2c9210 */ /* 0x001fc80007ebe00b */
[----:B------:R-:W-:Y:S02]  /*191e0*/  @!P1 IADD3.X R45, R29, R33, R10, P5, P6 ;  /* 0x000000211d2d9210 */ /* 0x000fe40002fec40a */
[----:B------:R-:W-:-:S13]  /*191f0*/  ISETP.LT.OR P5, PT, R28, 0x9, !P0 ;  /* 0x000000091c00780c */ /* 0x000fda00047a1670 */
[----:B------:R-:W0:Y:S01]  /*19200*/  @!P5 LDC.64 R32, c[0x0][0x5c0] ;  /* 0x00017000ff20db82 */ /* 0x000e220000000a00 */
[----:B--2---:R-:W-:-:S04]  /*19210*/  LOP3.LUT R31, R31, 0xff, RZ, 0xc0, !PT ;  /* 0x000000ff1f1f7812 */ /* 0x004fc800078ec0ff */
[----:B------:R-:W-:-:S05]  /*19220*/  F2FP.F16.E4M3.UNPACK_B R31, R31 ;  /* 0x0000001fff1f723e */ /* 0x000fca00020006ff */
[----:B------:R-:W-:-:S05]  /*19230*/  HADD2.F32 R31, -RZ, R31.H0_H0 ;  /* 0x2000001fff1f7230 */ /* 0x000fca0000004100 */
[----:B------:R-:W-:-:S04]  /*19240*/  FMUL R31, R31, UR5 ;  /* 0x000000051f1f7c20 */ /* 0x000fc80008400000 */
[----:B---3--:R-:W-:-:S05]  /*19250*/  FFMA R31, R63, UR4, R31 ;  /* 0x000000043f1f7c23 */ /* 0x008fca000800001f */
[----:B------:R-:W-:-:S05]  /*19260*/  F2FP.SATFINITE.E4M3.F32.PACK_AB_MERGE_C R31, RZ, R31, RZ ;  /* 0x0000001fff1f723e */ /* 0x000fca00048070ff */
[----:B------:R1:W-:Y:S02]  /*19270*/  @!P3 STG.E.U8 desc[UR6][R36.64+0x9], R31 ;  /* 0x0000091f2400b986 */ /* 0x0003e4000c101106 */
[----:B-1----:R-:W-:-:S04]  /*19280*/  @!P5 IADD3 R31, P3, P6, R3, R14, R11 ;  /* 0x0000000e031fd210 */ /* 0x002fc80007e7e00b */
[----:B------:R-:W-:Y:S02]  /*19290*/  @!P5 IADD3.X R34, R2, R29, R10, P3, P6 ;  /* 0x0000001d0222d210 */ /* 0x000fe40001fec40a */
[----:B0-----:R-:W-:Y:S02]  /*192a0*/  @!P5 IADD3 R32, P3, R31, R32, RZ ;  /* 0x000000201f20d210 */ /* 0x001fe40007f7e0ff */
[----:B------:R-:W-:-:S06]  /*192b0*/  PRMT R31, RZ, 0x7610, R31 ;  /* 0x00007610ff1f7816 */ /* 0x000fcc000000001f */
[----:B------:R-:W2:Y:S01]  /*192c0*/  @!P5 LDG.E.U8 R31, desc[UR6][R26.64+0x8] ;  /* 0x000008061a1fd981 */ /* 0x000ea2000c1e1100 */
[----:B------:R-:W-:Y:S01]  /*192d0*/  @!P5 IMAD.X R33, R34, 0x1, R33, P3 ;  /* 0x000000012221d824 */ /* 0x000fe200018e0621 */
[----:B------:R-:W-:Y:S02]  /*192e0*/  ISETP.LT.OR P3, PT, R28, 0xa, !P0 ;  /* 0x0000000a1c00780c */ /* 0x000fe40004761670 */
[----:B------:R-:W-:Y:S02]  /*192f0*/  LOP3.LUT R0, R0, 0xffffffef, RZ, 0xc0, !PT ;  /* 0xffffffef00007812 */ /* 0x000fe400078ec0ff */
[----:B------:R-:W-:Y:S02]  /*19300*/  LOP3.LUT P4, RZ, R30, 0x800, RZ, 0xc0, !PT ;  /* 0x000008001eff7812 */ /* 0x000fe4000788c0ff */
[----:B------:R-:W-:Y:S02]  /*19310*/  @P1 LOP3.LUT R0, R0, 0x10, RZ, 0xfc, !PT ;  /* 0x0000001000001812 */ /* 0x000fe400078efcff */
[----:B--2---:R-:W-:-:S05]  /*19320*/  LOP3.LUT R31, R31, 0xff, RZ, 0xc0, !PT ;  /* 0x000000ff1f1f7812 */ /* 0x004fca00078ec0ff */
[----:B------:R-:W0:Y:S01]  /*19330*/  @!P3 LDC.64 R34, c[0x0][0x5c0] ;  /* 0x00017000ff22bb82 */ /* 0x000e220000000a00 */
[----:B------:R-:W-:-:S05]  /*19340*/  F2FP.F16.E4M3.UNPACK_B R31, R31 ;  /* 0x0000001fff1f723e */ /* 0x000fca00020006ff */
[----:B------:R-:W-:-:S05]  /*19350*/  HADD2.F32 R31, -RZ, R31.H0_H0 ;  /* 0x2000001fff1f7230 */ /* 0x000fca0000004100 */
[----:B------:R-:W-:-:S04]  /*19360*/  FMUL R31, R31, UR5 ;  /* 0x000000051f1f7c20 */ /* 0x000fc80008400000 */
[----:B-----5:R-:W-:-:S05]  /*19370*/  FFMA R31, R62, UR4, R31 ;  /* 0x000000043e1f7c23 */ /* 0x020fca000800001f */
[----:B------:R-:W-:-:S05]  /*19380*/  F2FP.SATFINITE.E4M3.F32.PACK_AB_MERGE_C R31, RZ, R31, RZ ;  /* 0x0000001fff1f723e */ /* 0x000fca00048070ff */
[----:B------:R1:W-:Y:S02]  /*19390*/  @!P5 STG.E.U8 desc[UR6][R32.64+0x8], R31 ;  /* 0x0000081f2000d986 */ /* 0x0003e4000c101106 */
[----:B-1----:R-:W-:-:S06]  /*193a0*/  PRMT R31, RZ, 0x7610, R31 ;  /* 0x00007610ff1f7816 */ /* 0x002fcc000000001f */
[----:B------:R-:W2:Y:S01]  /*193b0*/  @!P3 LDG.E.U8 R31, desc[UR6][R26.64+0x9] ;  /* 0x000009061a1fb981 */ /* 0x000ea2000c1e1100 */
[----:B------:R-:W-:-:S04]  /*193c0*/  @!P3 IADD3 R36, P1, P6, R3, R14, R11 ;  /* 0x0000000e0324b210 */ /* 0x000fc80007e3e00b */
[----:B------:R-:W-:Y:S02]  /*193d0*/  @!P3 IADD3.X R37, R2, R29, R10, P1, P6 ;  /* 0x0000001d0225b210 */ /* 0x000fe40000fec40a */
[----:B------:R-:W-:Y:S02]  /*193e0*/  ISETP.LT.OR P1, PT, R28, 0x21, !P4 ;  /* 0x000000211c00780c */ /* 0x000fe40006721670 */
[----:B------:R-:W-:-:S11]  /*193f0*/  LOP3.LUT R30, R30, 0xffffffbf, RZ, 0xc0, !PT ;  /* 0xffffffbf1e1e7812 */ /* 0x000fd600078ec0ff */
[----:B------:R-:W1:Y:S01]  /*19400*/  @!P1 LDC.64 R32, c[0x0][0x5c0] ;  /* 0x00017000ff209b82 */ /* 0x000e620000000a00 */
[----:B------:R-:W-:Y:S02]  /*19410*/  @P0 LOP3.LUT R30, R30, 0x40, RZ, 0xfc, !PT ;  /* 0x000000401e1e0812 */ /* 0x000fe400078efcff */
[----:B0-----:R-:W-:-:S05]  /*19420*/  @!P3 IADD3 R34, P0, R36, R34, RZ ;  /* 0x000000222422b210 */ /* 0x001fca0007f1e0ff */
[----:B------:R-:W-:Y:S01]  /*19430*/  @!P3 IMAD.X R35, R37, 0x1, R35, P0 ;  /* 0x000000012523b824 */ /* 0x000fe200000e0623 */
[----:B------:R-:W-:Y:S02]  /*19440*/  ISETP.LT.OR P0, PT, R28, 0x22, !P4 ;  /* 0x000000221c00780c */ /* 0x000fe40006701670 */
[----:B-1----:R-:W-:-:S04]  /*19450*/  @!P1 IADD3 R62, P5, P6, R14, R32, R3 ;  /* 0x000000200e3e9210 */ /* 0x002fc80007ebe003 */
[----:B------:R-:W-:-:S07]  /*19460*/  @!P1 IADD3.X R63, R29, R33, R2, P5, P6 ;  /* 0x000000211d3f9210 */ /* 0x000fce0002fec402 */
[----:B------:R-:W0:Y:S01]  /*19470*/  @!P0 LDC.64 R32, c[0x0][0x5c0] ;  /* 0x00017000ff208b82 */ /* 0x000e220000000a00 */
[----:B------:R-:W-:Y:S02]  /*19480*/  ISETP.GE.AND P1, PT, R13, 0x1, PT ;  /* 0x000000010d00780c */ /* 0x000fe40003f26270 */
[----:B--2---:R-:W-:-:S04]  /*19490*/  LOP3.LUT R31, R31, 0xff, RZ, 0xc0, !PT ;  /* 0x000000ff1f1f7812 */ /* 0x004fc800078ec0ff */
[----:B------:R-:W-:-:S05]  /*194a0*/  F2FP.F16.E4M3.UNPACK_B R31, R31 ;  /* 0x0000001fff1f723e */ /* 0x000fca00020006ff */
[----:B------:R-:W-:-:S05]  /*194b0*/  HADD2.F32 R31, -RZ, R31.H0_H0 ;  /* 0x2000001fff1f7230 */ /* 0x000fca0000004100 */
[----:B------:R-:W-:-:S04]  /*194c0*/  FMUL R31, R31, UR5 ;  /* 0x000000051f1f7c20 */ /* 0x000fc80008400000 */
[----:B------:R-:W-:Y:S02]  /*194d0*/  FFMA R31, R65, UR4, R31 ;  /* 0x00000004411f7c23 */ /* 0x000fe4000800001f */
[----:B------:R-:W2:Y:S03]  /*194e0*/  LDL.LU R65, [R1+0x294] ;  /* 0x0002940001417983 */ /* 0x000ea60000300800 */
[----:B------:R-:W-:-:S05]  /*194f0*/  F2FP.SATFINITE.E4M3.F32.PACK_AB_MERGE_C R31, RZ, R31, RZ ;  /* 0x0000001fff1f723e */ /* 0x000fca00048070ff */
[----:B------:R1:W-:Y:S01]  /*19500*/  @!P3 STG.E.U8 desc[UR6][R34.64+0x9], R31 ;  /* 0x0000091f2200b986 */ /* 0x0003e2000c101106 */
[----:B0-----:R-:W-:-:S04]  /*19510*/  @!P0 IADD3 R36, P3, P5, R14, R32, R3 ;  /* 0x000000200e248210 */ /* 0x001fc80007d7e003 */
[----:B------:R-:W-:Y:S02]  /*19520*/  @!P0 IADD3.X R37, R29, R33, R2, P3, P5 ;  /* 0x000000211d258210 */ /* 0x000fe40001fea402 */
[----:B------:R-:W-:Y:S02]  /*19530*/  ISETP.LT.OR P3, PT, R28, 0x11, !P1 ;  /* 0x000000111c00780c */ /* 0x000fe40004f61670 */
[----:B-1----:R-:W-:-:S11]  /*19540*/  PRMT R31, RZ, 0x7610, R31 ;  /* 0x00007610ff1f7816 */ /* 0x002fd6000000001f */
[----:B------:R-:W3:Y:S01]  /*19550*/  @!P3 LDG.E.U8 R31, desc[UR6][R16.64+0x10] ;  /* 0x00001006101fb981 */ /* 0x000ee2000c1e1100 */
[----:B------:R-:W0:Y:S02]  /*19560*/  @!P3 LDC.64 R32, c[0x0][0x5c0] ;  /* 0x00017000ff20bb82 */ /* 0x000e240000000a00 */
[----:B0-----:R-:W-:-:S05]  /*19570*/  @!P3 IADD3 R32, P5, R14, R32, RZ ;  /* 0x000000200e20b210 */ /* 0x001fca0007fbe0ff */
[----:B------:R-:W-:Y:S01]  /*19580*/  @!P3 IMAD.X R33, R29, 0x1, R33, P5 ;  /* 0x000000011d21b824 */ /* 0x000fe200028e0621 */
[----:B---3--:R-:W-:-:S04]  /*19590*/  LOP3.LUT R31, R31, 0xff, RZ, 0xc0, !PT ;  /* 0x000000ff1f1f7812 */ /* 0x008fc800078ec0ff */
[----:B------:R-:W-:-:S05]  /*195a0*/  F2FP.F16.E4M3.UNPACK_B R31, R31 ;  /* 0x0000001fff1f723e */ /* 0x000fca00020006ff */
[----:B------:R-:W-:-:S05]  /*195b0*/  HADD2.F32 R31, -RZ, R31.H0_H0 ;  /* 0x2000001fff1f7230 */ /* 0x000fca0000004100 */
[----:B------:R-:W-:-:S04]  /*195c0*/  FMUL R31, R31, UR5 ;  /* 0x000000051f1f7c20 */ /* 0x000fc80008400000 */
[----:B------:R-:W-:Y:S01]  /*195d0*/  FFMA R31, R64, UR4, R31 ;  /* 0x00000004401f7c23 */ /* 0x000fe2000800001f */
[C---:B------:R-:W-:Y:S01]  /*195e0*/  ISETP.LT.OR P2, PT, R28.reuse, 0x11, !P4 ;  /* 0x000000111c00780c */ /* 0x040fe20006741670 */
[----:B------:R-:W3:Y:S03]  /*195f0*/  LDL.LU R64, [R1+0x298] ;  /* 0x0002980001407983 */ /* 0x000ee60000300800 */
[----:B------:R-:W-:Y:S01]  /*19600*/  F2FP.SATFINITE.E4M3.F32.PACK_AB_MERGE_C R31, RZ, R31, RZ ;  /* 0x0000001fff1f723e */ /* 0x000fe200048070ff */
[----:B------:R-:W4:Y:S04]  /*19610*/  LDL.LU R69, [R1+0x29c] ;  /* 0x00029c0001457983 */ /* 0x000f280000300800 */
[----:B------:R0:W-:Y:S01]  /*19620*/  @!P3 STG.E.U8 desc[UR6][R32.64+0x10], R31 ;  /* 0x0000101f2000b986 */ /* 0x0001e2000c101106 */
[----:B------:R-:W-:-:S02]  /*19630*/  ISETP.LT.OR P3, PT, R28, 0x12, !P1 ;  /* 0x000000121c00780c */ /* 0x000fc40004f61670 */
[----:B------:R-:W-:Y:S01]  /*19640*/  ISETP.LT.OR P0, PT, R28, 0x29, !P4 ;  /* 0x000000291c00780c */ /* 0x000fe20006701670 */
[----:B------:R-:W5:Y:S01]  /*19650*/  LDL.LU R68, [R1+0x2a0] ;  /* 0x0002a00001447983 */ /* 0x000f620000300800 */
[----:B0-----:R-:W-:-:S09]  /*19660*/  PRMT R31, RZ, 0x7610, R31 ;  /* 0x00007610ff1f7816 */ /* 0x001fd2000000001f */
        /* <DEDUP_REMOVED lines=10> */
[----:B------:R0:W-:Y:S02]  /*19710*/  @!P3 STG.E.U8 desc[UR6][R32.64+0x11], R31 ;  /* 0x0000111f2000b986 */ /* 0x0001e4000c101106 */
[----:B0-----:R-:W-:Y:S01]  /*19720*/  PRMT R31, RZ, 0x7610, R31 ;  /* 0x00007610ff1f7816 */ /* 0x001fe2000000001f */
[----:B------:R-:W0:Y:S05]  /*19730*/  @!P0 LDC.64 R32, c[0x0][0x5c0] ;  /* 0x00017000ff208b82 */ /* 0x000e2a0000000a00 */
[----:B------:R-:W2:Y:S01]  /*19740*/  @!P2 LDG.E.U8 R31, desc[UR6][R18.64+0x10] ;  /* 0x00001006121fa981 */ /* 0x000ea2000c1e1100 */
[----:B------:R-:W-:Y:S02]  /*19750*/  ISETP.LT.OR P6, PT, R28, 0x2a, !P4 ;  /* 0x0000002a1c00780c */ /* 0x000fe400067c1670 */
[----:B0-----:R-:W-:-:S04]  /*19760*/  @!P0 IADD3 R66, P3, P5, R14, R32, R3 ;  /* 0x000000200e428210 */ /* 0x001fc80007d7e003 */
[----:B------:R-:W-:-:S07]  /*19770*/  @!P0 IADD3.X R67, R29, R33, R2, P3, P5 ;  /* 0x000000211d438210 */ /* 0x000fce0001fea402 */
[----:B------:R-:W0:Y:S01]  /*19780*/  @!P6 LDC.64 R32, c[0x0][0x5c0] ;  /* 0x00017000ff20eb82 */ /* 0x000e220000000a00 */
[----:B--2---:R-:W-:-:S04]  /*19790*/  LOP3.LUT R31, R31, 0xff, RZ, 0xc0, !PT ;  /* 0x000000ff1f1f7812 */ /* 0x004fc800078ec0ff */
[----:B------:R-:W-:-:S05]  /*197a0*/  F2FP.F16.E4M3.UNPACK_B R31, R31 ;  /* 0x0000001fff1f723e */ /* 0x000fca00020006ff */
[----:B------:R-:W-:-:S05]  /*197b0*/  HADD2.F32 R31, -RZ, R31.H0_H0 ;  /* 0x2000001fff1f7230 */ /* 0x000fca0000004100 */
[----:B------:R-:W-:-:S04]  /*197c0*/  FMUL R31, R31, UR5 ;  /* 0x000000051f1f7c20 */ /* 0x000fc80008400000 */
[----:B---3--:R-:W-:Y:S01]  /*197d0*/  FFMA R31, R64, UR4, R31 ;  /* 0x00000004401f7c23 */ /* 0x008fe2000800001f */
[----:B0-----:R-:W-:-:S04]  /*197e0*/  @!P6 IADD3 R64, P3, P5, R14, R32, R3 ;  /* 0x000000200e40e210 */ /* 0x001fc80007d7e003 */
[----:B------:R-:W-:Y:S02]  /*197f0*/  @!P6 IADD3.X R65, R29, R33, R2, P3, P5 ;  /* 0x000000211d41e210 */ /* 0x000fe40001fea402 */
[----:B------:R-:W-:Y:S02]  /*19800*/  ISETP.LT.OR P6, PT, R28, 0x12, !P4 ;  /* 0x000000121c00780c */ /* 0x000fe400067c1670 */
[----:B------:R-:W-:-:S05]  /*19810*/  F2FP.SATFINITE.E4M3.F32.PACK_AB_MERGE_C R31, RZ, R31, RZ ;  /* 0x0000001fff1f723e */ /* 0x000fca00048070ff */
[----:B------:R0:W-:Y:S02]  /*19820*/  @!P2 STG.E.U8 desc[UR6][R50.64+0x10], R31 ;  /* 0x0000101f3200a986 */ /* 0x0001e4000c101106 */
[----:B0-----:R-:W-:-:S06]  /*19830*/  PRMT R31, RZ, 0x7610, R31 ;  /* 0x00007610ff1f7816 */ /* 0x001fcc000000001f */
[----:B------:R-:W2:Y:S01]  /*19840*/  @!P6 LDG.E.U8 R31, desc[UR6][R18.64+0x11] ;  /* 0x00001106121fe981 */ /* 0x000ea2000c1e1100 */
[----:B------:R-:W-:-:S04]  /*19850*/  ISETP.GE.AND P0, PT, R13, 0x81, PT ;  /* 0x000000810d00780c */ /* 0x000fc80003f06270 */
[----:B------:R-:W-:-:S13]  /*19860*/  ISETP.LT.OR P2, PT, R28, 0x21, !P0 ;  /* 0x000000211c00780c */ /* 0x000fda0004741670 */
[----:B------:R-:W0:Y:S02]  /*19870*/  @!P2 LDC.64 R32, c[0x0][0x5c0] ;  /* 0x00017000ff20ab82 */ /* 0x000e240000000a00 */
[----:B0-----:R-:W-:-:S04]  /*19880*/  @!P2 IADD3 R50, P3, P5, R14, R32, R9 ;  /* 0x000000200e32a210 */ /* 0x001fc80007d7e009 */
[----:B------:R-:W-:Y:S02]  /*19890*/  @!P2 IADD3.X R51, R29, R33, R8, P3, P5 ;  /* 0x000000211d33a210 */ /* 0x000fe40001fea408 */
[----:B--2---:R-:W-:-:S04]  /*198a0*/  LOP3.LUT R31, R31, 0xff, RZ, 0xc0, !PT ;  /* 0x000000ff1f1f7812 */ /* 0x004fc800078ec0ff */
[----:B------:R-:W-:-:S05]  /*198b0*/  F2FP.F16.E4M3.UNPACK_B R31, R31 ;  /* 0x0000001fff1f723e */ /* 0x000fca00020006ff */
[----:B------:R-:W-:-:S05]  /*198c0*/  HADD2.F32 R31, -RZ, R31.H0_H0 ;  /* 0x2000001fff1f7230 */ /* 0x000fca0000004100 */
[----:B------:R-:W-:-:S04]  /*198d0*/  FMUL R31, R31, UR5 ;  /* 0x000000051f1f7c20 */ /* 0x000fc80008400000 */
[----:B----4-:R-:W-:Y:S02]  /*198e0*/  FFMA R31, R69, UR4, R31 ;  /* 0x00000004451f7c23 */ /* 0x010fe4000800001f */
[----:B------:R-:W2:Y:S03]  /*198f0*/  LDL.LU R69, [R1+0x2a4] ;  /* 0x0002a40001457983 */ /* 0x000ea60000300800 */
[----:B------:R-:W-:-:S05]  /*19900*/  F2FP.SATFINITE.E4M3.F32.PACK_AB_MERGE_C R31, RZ, R31, RZ ;  /* 0x0000001fff1f723e */ /* 0x000fca00048070ff */
[----:B------:R0:W-:Y:S01]  /*19910*/  @!P6 STG.E.U8 desc[UR6][R48.64+0x11], R31 ;  /* 0x0000111f3000e986 */ /* 0x0001e2000c101106 */
[----:B------:R-:W-:-:S13]  /*19920*/  ISETP.LT.OR P6, PT, R28, 0x22, !P0 ;  /* 0x000000221c00780c */ /* 0x000fda00047c1670 */
[----:B------:R-:W1:Y:S01]  /*19930*/  @!P6 LDC.64 R32, c[0x0][0x5c0] ;  /* 0x00017000ff20eb82 */ /* 0x000e620000000a00 */
[----:B0-----:R-:W-:Y:S02]  /*19940*/  PRMT R31, RZ, 0x7610, R31 ;  /* 0x00007610ff1f7816 */ /* 0x001fe4000000001f */
[----:B-1----:R-:W-:-:S04]  /*19950*/  @!P6 IADD3 R48, P3, P5, R14, R32, R9 ;  /* 0x000000200e30e210 */ /* 0x002fc80007d7e009 */
[----:B------:R-:W-:Y:S02]  /*19960*/  @!P6 IADD3.X R49, R29, R33, R8, P3, P5 ;  /* 0x000000211d31e210 */ /* 0x000fe40001fea408 */
[----:B------:R-:W-:-:S13]  /*19970*/  ISETP.LT.OR P3, PT, R28, 0x19, !P1 ;  /* 0x000000191c00780c */ /* 0x000fda0004f61670 */
        /* <DEDUP_REMOVED lines=8> */
[----:B-----5:R-:W-:Y:S02]  /*19a00*/  FFMA R31, R68, UR4, R31 ;  /* 0x00000004441f7c23 */ /* 0x020fe4000800001f */
[----:B------:R-:W3:Y:S03]  /*19a10*/  LDL.LU R68, [R1+0x2a8] ;  /* 0x0002a80001447983 */ /* 0x000ee60000300800 */
[----:B------:R-:W-:Y:S01]  /*19a20*/  F2FP.SATFINITE.E4M3.F32.PACK_AB_MERGE_C R31, RZ, R31, RZ ;  /* 0x0000001fff1f723e */ /* 0x000fe200048070ff */
[----:B------:R-:W4:Y:S04]  /*19a30*/  LDL.LU R73, [R1+0x2ac] ;  /* 0x0002ac0001497983 */ /* 0x000f280000300800 */
[----:B------:R0:W-:Y:S01]  /*19a40*/  @!P3 STG.E.U8 desc[UR6][R32.64+0x18], R31 ;  /* 0x0000181f2000b986 */ /* 0x0001e2000c101106 */
[----:B------:R-:W-:-:S02]  /*19a50*/  ISETP.LT.OR P3, PT, R28, 0x1a, !P1 ;  /* 0x0000001a1c00780c */ /* 0x000fc40004f61670 */
[----:B------:R-:W-:Y:S01]  /*19a60*/  LOP3.LUT R0, R0, 0xffffff7f, RZ, 0xc0, !PT ;  /* 0xffffff7f00007812 */ /* 0x000fe200078ec0ff */
[----:B------:R-:W5:Y:S01]  /*19a70*/  LDL.LU R72, [R1+0x2b0] ;  /* 0x0002b00001487983 */ /* 0x000f620000300800 */
[----:B0-----:R-:W-:-:S03]  /*19a80*/  PRMT R31, RZ, 0x7610, R31 ;  /* 0x00007610ff1f7816 */ /* 0x001fc6000000001f */
[----:B------:R-:W5:Y:S06]  /*19a90*/  LDL.LU R74, [R1+0x2b4] ;  /* 0x0002b400014a7983 */ /* 0x000f6c0000300800 */
[----:B------:R-:W0:Y:S01]  /*19aa0*/  @!P3 LDC.64 R32, c[0x0][0x5c0] ;  /* 0x00017000ff20bb82 */ /* 0x000e220000000a00 */
[----:B------:R-:W-:Y:S02]  /*19ab0*/  ISETP.LT.OR P1, PT, R28, 0x19, !P4 ;  /* 0x000000191c00780c */ /* 0x000fe40006721670 */
[----:B------:R-:W-:Y:S01]  /*19ac0*/  @P2 LOP3.LUT R0, R0, 0x80, RZ, 0xfc, !PT ;  /* 0x0000008000002812 */ /* 0x000fe200078efcff */
[----:B------:R-:W2:Y:S04]  /*19ad0*/  @!P3 LDG.E.U8 R31, desc[UR6][R16.64+0x19] ;  /* 0x00001906101fb981 */ /* 0x000ea8000c1e1100 */
[----:B------:R-:W5:Y:S01]  /*19ae0*/  LDL.LU R75, [R1+0x2b8] ;  /* 0x0002b800014b7983 */ /* 0x000f620000300800 */
[----:B0-----:R-:W-:-:S05]  /*19af0*/  @!P3 IADD3 R32, P5, R14, R32, RZ ;  /* 0x000000200e20b210 */ /* 0x001fca0007fbe0ff */
[----:B------:R-:W-:Y:S01]  /*19b00*/  @!P3 IMAD.X R33, R29, 0x1, R33, P5 ;  /* 0x000000011d21b824 */ /* 0x000fe200028e0621 */
[----:B------:R-:W-:Y:S02]  /*19b10*/  LOP3.LUT R0, R0, 0xffffffbf, RZ, 0xc0, !PT ;  /* 0xffffffbf00007812 */ /* 0x000fe400078ec0ff */
[----:B--2---:R-:W-:-:S04]  /*19b20*/  LOP3.LUT R31, R31, 0xff, RZ, 0xc0, !PT ;  /* 0x000000ff1f1f7812 */ /* 0x004fc800078ec0ff */
[----:B------:R-:W-:-:S05]  /*19b30*/  F2FP.F16.E4M3.UNPACK_B R31, R31 ;  /* 0x0000001fff1f723e */ /* 0x000fca00020006ff */
[----:B------:R-:W-:-:S05]  /*19b40*/  HADD2.F32 R31, -RZ, R31.H0_H0 ;  /* 0x2000001fff1f7230 */ /* 0x000fca0000004100 */
[----:B------:R-:W-:-:S04]  /*19b50*/  FMUL R31, R31, UR5 ;  /* 0x000000051f1f7c20 */ /* 0x000fc80008400000 */
[----:B------:R-:W-:-:S05]  /*19b60*/  FFMA R31, R69, UR4, R31 ;  /* 0x00000004451f7c23 */ /* 0x000fca000800001f */
[----:B------:R-:W-:-:S05]  /*19b70*/  F2FP.SATFINITE.E4M3.F32.PACK_AB_MERGE_C R31, RZ, R31, RZ ;  /* 0x0000001fff1f723e */ /* 0x000fca00048070ff */
[----:B------:R0:W-:Y:S02]  /*19b80*/  @!P3 STG.E.U8 desc[UR6][R32.64+0x19], R31 ;  /* 0x0000191f2000b986 */ /* 0x0001e4000c101106 */
[----:B0-----:R-:W-:-:S06]  /*19b90*/  PRMT R31, RZ, 0x7610, R31 ;  /* 0x00007610ff1f7816 */ /* 0x001fcc000000001f */
[----:B------:R-:W2:Y:S01]  /*19ba0*/  @!P1 LDG.E.U8 R31, desc[UR6][R18.64+0x18] ;  /* 0x00001806121f9981 */ /* 0x000ea2000c1e1100 */
[----:B------:R-:W-:Y:S02]  /*19bb0*/  @P6 LOP3.LUT R0, R0, 0x40, RZ, 0xfc, !PT ;  /* 0x0000004000006812 */ /* 0x000fe400078efcff */
        /* <DEDUP_REMOVED lines=24> */
[----:B------:R-:W0:Y:S01]  /*19d40*/  @!P1 LDC.64 R32, c[0x0][0x5c0] ;  /* 0x00017000ff209b82 */ /* 0x000e220000000a00 */
[----:B------:R-:W-:-:S04]  /*19d50*/  LOP3.LUT R0, R0, 0xfffffeff, RZ, 0xc0, !PT ;  /* 0xfffffeff00007812 */ /* 0x000fc800078ec0ff */
[----:B------:R-:W-:Y:S02]  /*19d60*/  @P1 LOP3.LUT R0, R0, 0x100, RZ, 0xfc, !PT ;  /* 0x0000010000001812 */ /* 0x000fe400078efcff */
[----:B0-----:R-:W-:-:S04]  /*19d70*/  @!P1 IADD3 R60, P3, P5, R14, R32, R11 ;  /* 0x000000200e3c9210 */ /* 0x001fc80007d7e00b */
[----:B------:R-:W-:Y:S02]  /*19d80*/  @!P1 IADD3.X R61, R29, R33, R10, P3, P5 ;  /* 0x000000211d3d9210 */ /* 0x000fe40001fea40a */
[----:B------:R-:W-:Y:S02]  /*19d90*/  LOP3.LUT P1, RZ, R30, 0x100, RZ, 0xc0, !PT ;  /* 0x000001001eff7812 */ /* 0x000fe4000782c0ff */
[----:B--2---:R-:W-:-:S04]  /*19da0*/  LOP3.LUT R31, R31, 0xff, RZ, 0xc0, !PT ;  /* 0x000000ff1f1f7812 */ /* 0x004fc800078ec0ff */
[----:B------:R-:W-:-:S05]  /*19db0*/  F2FP.F16.E4M3.UNPACK_B R31, R31 ;  /* 0x0000001fff1f723e */ /* 0x000fca00020006ff */
[----:B------:R-:W-:-:S05]  /*19dc0*/  HADD2.F32 R31, -RZ, R31.H0_H0 ;  /* 0x2000001fff1f7230 */ /* 0x000fca0000004100 */
[----:B------:R-:W-:-:S04]  /*19dd0*/  FMUL R31, R31, UR5 ;  /* 0x000000051f1f7c20 */ /* 0x000fc80008400000 */
[----:B----4-:R-:W-:-:S05]  /*19de0*/  FFMA R31, R73, UR4, R31 ;  /* 0x00000004491f7c23 */ /* 0x010fca000800001f */
[----:B------:R-:W-:-:S05]  /*19df0*/  F2FP.SATFINITE.E4M3.F32.PACK_AB_MERGE_C R31, RZ, R31, RZ ;  /* 0x0000001fff1f723e */ /* 0x000fca00048070ff */
[----:B------:R0:W-:Y:S02]  /*19e00*/  @!P6 STG.E.U8 desc[UR6][R52.64+0x19], R31 ;  /* 0x0000191f3400e986 */ /* 0x0001e4000c101106 */
[----:B0-----:R-:W-:-:S06]  /*19e10*/  PRMT R31, RZ, 0x7610, R31 ;  /* 0x00007610ff1f7816 */ /* 0x001fcc000000001f */
[----:B------:R-:W2:Y:S01]  /*19e20*/  @!P1 LDG.E.U8 R31, desc[UR6][R20.64+0x10] ;  /* 0x00001006141f9981 */ /* 0x000ea2000c1e1100 */
[----:B------:R-:W-:Y:S02]  /*19e30*/  LOP3.LUT P2, RZ, R30, 0x200, RZ, 0xc0, !PT ;  /* 0x000002001eff7812 */ /* 0x000fe4000784c0ff */
[----:B------:R-:W-:-:S13]  /*19e40*/  ISETP.LT.OR P6, PT, R28, 0x22, !P0 ;  /* 0x000000221c00780c */ /* 0x000fda00047c1670 */
[----:B------:R-:W0:Y:S01]  /*19e50*/  @!P6 LDC.64 R32, c[0x0][0x5c0] ;  /* 0x00017000ff20eb82 */ /* 0x000e220000000a00 */
[----:B------:R-:W-:-:S04]  /*19e60*/  LOP3.LUT R0, R0, 0xffffffdf, RZ, 0xc0, !PT ;  /* 0xffffffdf00007812 */ /* 0x000fc800078ec0ff */
[----:B------:R-:W-:Y:S02]  /*19e70*/  @P6 LOP3.LUT R0, R0, 0x20, RZ, 0xfc, !PT ;  /* 0x0000002000006812 */ /* 0x000fe400078efcff */
[----:B0-----:R-:W-:Y:S02]  /*19e80*/  @!P6 IADD3 R52, P3, P5, R14, R32, R11 ;  /* 0x000000200e34e210 */ /* 0x001fe40007d7e00b */
[----:B--2---:R-:W-:-:S04]  /*19e90*/  LOP3.LUT R31, R31, 0xff, RZ, 0xc0, !PT ;  /* 0x000000ff1f1f7812 */ /* 0x004fc800078ec0ff */
[----:B------:R-:W-:-:S05]  /*19ea0*/  F2FP.F16.E4M3.UNPACK_B R31, R31 ;  /* 0x0000001fff1f723e */ /* 0x000fca00020006ff */
[----:B------:R-:W-:-:S05]  /*19eb0*/  HADD2.F32 R31, -RZ, R31.H0_H0 ;  /* 0x2000001fff1f7230 */ /* 0x000fca0000004100 */
[----:B------:R-:W-:-:S04]  /*19ec0*/  FMUL R31, R31, UR5 ;  /* 0x000000051f1f7c20 */ /* 0x000fc80008400000 */
[----:B-----5:R-:W-:-:S05]  /*19ed0*/  FFMA R31, R72, UR4, R31 ;  /* 0x00000004481f7c23 */ /* 0x020fca000800001f */
[----:B------:R-:W-:-:S05]  /*19ee0*/  F2FP.SATFINITE.E4M3.F32.PACK_AB_MERGE_C R31, RZ, R31, RZ ;  /* 0x0000001fff1f723e */ /* 0x000fca00048070ff */
[----:B------:R0:W-:Y:S02]  /*19ef0*/  @!P1 STG.E.U8 desc[UR6][R40.64+0x10], R31 ;  /* 0x0000101f28009986 */ /* 0x0001e4000c101106 */
[----:B0-----:R-:W-:-:S06]  /*19f00*/  PRMT R31, RZ, 0x7610, R31 ;  /* 0x00007610ff1f7816 */ /* 0x001fcc000000001f */
[----:B------:R-:W2:Y:S01]  /*19f10*/  @!P2 LDG.E.U8 R31, desc[UR6][R20.64+0x11] ;  /* 0x00001106141fa981 */ /* 0x000ea2000c1e1100 */
[----:B------:R-:W-:Y:S02]  /*19f20*/  @!P6 IADD3.X R53, R29, R33, R10, P3, P5 ;  /* 0x000000211d35e210 */ /* 0x000fe40001fea40a */
[----:B------:R-:W-:-:S13]  /*19f30*/  ISETP.LT.OR P6, PT, R28, 0x29, !P0 ;  /* 0x000000291c00780c */ /* 0x000fda00047c1670 */
[----:B------:R-:W0:Y:S01]  /*19f40*/  @!P6 LDC.64 R32, c[0x0][0x5c0] ;  /* 0x00017000ff20eb82 */ /* 0x000e220000000a00 */
[----:B------:R-:W-:Y:S02]  /*19f50*/  ISETP.LT.OR P0, PT, R28, 0x2a, !P0 ;  /* 0x0000002a1c00780c */ /* 0x000fe40004701670 */
[----:B0-----:R-:W-:-:S04]  /*19f60*/  @!P6 IADD3 R72, P3, P5, R14, R32, R11 ;  /* 0x000000200e48e210 */ /* 0x001fc80007d7e00b */
[----:B------:R-:W-:-:S07]  /*19f70*/  @!P6 IADD3.X R73, R29, R33, R10, P3, P5 ;  /* 0x000000211d49e210 */ /* 0x000fce0001fea40a */
[----:B------:R-:W0:Y:S01]  /*19f80*/  @!P0 LDC.64 R32, c[0x0][0x5c0] ;  /* 0x00017000ff208b82 */ /* 0x000e220000000a00 */
[----:B------:R-:W-:Y:S02]  /*19f90*/  LOP3.LUT P1, RZ, R30, 0x80, RZ, 0xc0, !PT ;  /* 0x000000801eff7812 */ /* 0x000fe4000782c0ff */
        /* <DEDUP_REMOVED lines=8> */
[----:B------:R-:W-:Y:S02]  /*1a020*/  FFMA R31, R74, UR4, R31 ;  /* 0x000000044a1f7c23 */ /* 0x000fe4000800001f */
[----:B------:R-:W2:Y:S03]  /*1a030*/  LDL.LU R74, [R1+0x2bc] ;  /* 0x0002bc00014a7983 */ /* 0x000ea60000300800 */
[----:B------:R-:W-:Y:S01]  /*1a040*/  F2FP.SATFINITE.E4M3.F32.PACK_AB_MERGE_C R31, RZ, R31, RZ ;  /* 0x0000001fff1f723e */ /* 0x000fe200048070ff */
[----:B------:R-:W3:Y:S04]  /*1a050*/  LDL.LU R78, [R1+0x2c0] ;  /* 0x0002c000014e7983 */ /* 0x000ee80000300800 */
[----:B------:R1:W-:Y:S01]  /*1a060*/  @!P2 STG.E.U8 desc[UR6][R38.64+0x11], R31 ;  /* 0x0000111f2600a986 */ /* 0x0003e2000c101106 */
[----:B------:R-:W-:-:S03]  /*1a070*/  LOP3.LUT R0, R0, 0xfffdffff, RZ, 0xc0, !PT ;  /* 0xfffdffff00007812 */ /* 0x000fc600078ec0ff */
[----:B------:R-:W4:Y:S01]  /*1a080*/  LDL.LU R83, [R1+0x2c4] ;  /* 0x0002c40001537983 */ /* 0x000f220000300800 */
[----:B-1----:R-:W-:-:S03]  /*1a090*/  @!P3 IADD3 R31, P2, P5, R3, R14, R9 ;  /* 0x0000000e031fb210 */ /* 0x002fc60007d5e009 */
[----:B------:R-:W5:Y:S01]  /*1a0a0*/  LDL.LU R82, [R1+0x2c8] ;  /* 0x0002c80001527983 */ /* 0x000f620000300800 */
[----:B------:R-:W-:Y:S02]  /*1a0b0*/  @!P3 IADD3.X R34, R2, R29, R8, P2, P5 ;  /* 0x0000001d0222b210 */ /* 0x000fe400017ea408 */
[----:B0-----:R-:W-:Y:S02]  /*1a0c0*/  @!P3 IADD3 R32, P2, R31, R32, RZ ;  /* 0x000000201f20b210 */ /* 0x001fe40007f5e0ff */
[----:B------:R-:W-:-:S06]  /*1a0d0*/  PRMT R31, RZ, 0x7610, R31 ;  /* 0x00007610ff1f7816 */ /* 0x000fcc000000001f */
[----:B------:R-:W2:Y:S01]  /*1a0e0*/  @!P3 LDG.E.U8 R31, desc[UR6][R22.64+0x10] ;  /* 0x00001006161fb981 */ /* 0x000ea2000c1e1100 */
[----:B------:R-:W-:Y:S01]  /*1a0f0*/  @!P3 IMAD.X R33, R34, 0x1, R33, P2 ;  /* 0x000000012221b824 */ /* 0x000fe200010e0621 */
[----:B------:R-:W-:Y:S02]  /*1a100*/  ISETP.LT.OR P2, PT, R28, 0x12, !P1 ;  /* 0x000000121c00780c */ /* 0x000fe40004f41670 */
[----:B------:R-:W-:Y:S02]  /*1a110*/  @P6 LOP3.LUT R0, R0, 0x20000, RZ, 0xfc, !PT ;  /* 0x0002000000006812 */ /* 0x000fe400078efcff */
[----:B--2---:R-:W-:-:S09]  /*1a120*/  LOP3.LUT R31, R31, 0xff, RZ, 0xc0, !PT ;  /* 0x000000ff1f1f7812 */ /* 0x004fd200078ec0ff */
        /* <DEDUP_REMOVED lines=8> */
[----:B------:R-:W2:Y:S01]  /*1a1b0*/  @!P2 LDG.E.U8 R31, desc[UR6][R22.64+0x11] ;  /* 0x00001106161fa981 */ /* 0x000ea2000c1e1100 */
[----:B------:R-:W-:-:S04]  /*1a1c0*/  LOP3.LUT R0, R0, 0xfffffffb, RZ, 0xc0, !PT ;  /* 0xfffffffb00007812 */ /* 0x000fc800078ec0ff */
[----:B------:R-:W-:Y:S02]  /*1a1d0*/  @P0 LOP3.LUT R0, R0, 0x4, RZ, 0xfc, !PT ;  /* 0x0000000400000812 */ /* 0x000fe400078efcff */
[----:B------:R-:W-:-:S13]  /*1a1e0*/  ISETP.LT.OR P0, PT, R28, 0x31, !P4 ;  /* 0x000000311c00780c */ /* 0x000fda0006701670 */
[----:B------:R-:W1:Y:S01]  /*1a1f0*/  @!P0 LDC.64 R32, c[0x0][0x5c0] ;  /* 0x00017000ff208b82 */ /* 0x000e620000000a00 */
[----:B------:R-:W-:-:S04]  /*1a200*/  @!P2 IADD3 R38, P5, P6, R3, R14, R9 ;  /* 0x0000000e0326a210 */ /* 0x000fc80007ebe009 */
[----:B------:R-:W-:Y:S02]  /*1a210*/  @!P2 IADD3.X R39, R2, R29, R8, P5, P6 ;  /* 0x0000001d0227a210 */ /* 0x000fe40002fec408 */
[----:B0-----:R-:W-:-:S05]  /*1a220*/  @!P2 IADD3 R34, P3, R38, R34, RZ ;  /* 0x000000222622a210 */ /* 0x001fca0007f7e0ff */
[----:B------:R-:W-:Y:S01]  /*1a230*/  @!P2 IMAD.X R35, R39, 0x1, R35, P3 ;  /* 0x000000012723a824 */ /* 0x000fe200018e0623 */
[----:B-1----:R-:W-:-:S04]  /*1a240*/  @!P0 IADD3 R76, P5, P6, R14, R32, R3 ;  /* 0x000000200e4c8210 */ /* 0x002fc80007ebe003 */
[----:B------:R-:W-:Y:S02]  /*1a250*/  @!P0 IADD3.X R77, R29, R33, R2, P5, P6 ;  /* 0x000000211d4d8210 */ /* 0x000fe40002fec402 */
[----:B------:R-:W-:Y:S02]  /*1a260*/  LOP3.LUT P5, RZ, R0, 0x200, RZ, 0xc0, !PT ;  /* 0x0000020000ff7812 */ /* 0x000fe400078ac0ff */
        /* <DEDUP_REMOVED lines=9> */
[----:B------:R-:W-:Y:S02]  /*1a300*/  LOP3.LUT P6, RZ, R0, 0x8, RZ, 0xc0, !PT ;  /* 0x0000000800ff7812 */ /* 0x000fe400078cc0ff */
[----:B------:R-:W-:-:S13]  /*1a310*/  ISETP.LT.OR P0, PT, R28, 0x32, !P4 ;  /* 0x000000321c00780c */ /* 0x000fda0006701670 */
[----:B------:R-:W0:Y:S02]  /*1a320*/  @!P0 LDC.64 R32, c[0x0][0x5c0] ;  /* 0x00017000ff208b82 */ /* 0x000e240000000a00 */
[----:B0-----:R-:W-:Y:S02]  /*1a330*/  @!P0 IADD3 R74, P2, P3, R14, R32, R3 ;  /* 0x000000200e4a8210 */ /* 0x001fe40007b5e003 */
[----:B--2---:R-:W-:-:S04]  /*1a340*/  LOP3.LUT R31, R31, 0xff, RZ, 0xc0, !PT ;  /* 0x000000ff1f1f7812 */ /* 0x004fc800078ec0ff */
[----:B------:R-:W-:-:S05]  /*1a350*/  F2FP.F16.E4M3.UNPACK_B R31, R31 ;  /* 0x0000001fff1f723e */ /* 0x000fca00020006ff */
[----:B------:R-:W-:-:S05]  /*1a360*/  HADD2.F32 R31, -RZ, R31.H0_H0 ;  /* 0x2000001fff1f7230 */ /* 0x000fca0000004100 */
[----:B------:R-:W-:-:S04]  /*1a370*/  FMUL R31, R31, UR5 ;  /* 0x000000051f1f7c20 */ /* 0x000fc80008400000 */
[----:B---3--:R-:W-:-:S05]  /*1a380*/  FFMA R31, R78, UR4, R31 ;  /* 0x000000044e1f7c23 */ /* 0x008fca000800001f */
        /* <DEDUP_REMOVED lines=19> */
[----:B----4-:R-:W-:Y:S02]  /*1a4c0*/  FFMA R31, R83, UR4, R31 ;  /* 0x00000004531f7c23 */ /* 0x010fe4000800001f */
[----:B------:R-:W2:Y:S03]  /*1a4d0*/  LDL.LU R83, [R1+0x2cc] ;  /* 0x0002cc0001537983 */ /* 0x000ea60000300800 */
[----:B------:R-:W-:-:S05]  /*1a4e0*/  F2FP.SATFINITE.E4M3.F32.PACK_AB_MERGE_C R31, RZ, R31, RZ ;  /* 0x0000001fff1f723e */ /* 0x000fca00048070ff */
[----:B------:R1:W-:Y:S02]  /*1a4f0*/  @!P6 STG.E.U8 desc[UR6][R54.64+0x19], R31 ;  /* 0x0000191f3600e986 */ /* 0x0003e4000c101106 */
[----:B-1----:R-:W-:-:S04]  /*1a500*/  @!P3 IADD3 R31, P2, P5, R3, R14, R9 ;  /* 0x0000000e031fb210 */ /* 0x002fc80007d5e009 */
[----:B------:R-:W-:Y:S02]  /*1a510*/  @!P3 IADD3.X R34, R2, R29, R8, P2, P5 ;  /* 0x0000001d0222b210 */ /* 0x000fe400017ea408 */
[----:B0-----:R-:W-:Y:S02]  /*1a520*/  @!P3 IADD3 R32, P2, R31, R32, RZ ;  /* 0x000000201f20b210 */ /* 0x001fe40007f5e0ff */
[----:B------:R-:W-:-:S06]  /*1a530*/  PRMT R31, RZ, 0x7610, R31 ;  /* 0x00007610ff1f7816 */ /* 0x000fcc000000001f */
[----:B------:R-:W3:Y:S01]  /*1a540*/  @!P3 LDG.E.U8 R31, desc[UR6][R22.64+0x18] ;  /* 0x00001806161fb981 */ /* 0x000ee2000c1e1100 */
[----:B------:R-:W-:Y:S01]  /*1a550*/  @!P3 IMAD.X R33, R34, 0x1, R33, P2 ;  /* 0x000000012221b824 */ /* 0x000fe200010e0621 */
[----:B------:R-:W-:Y:S02]  /*1a560*/  ISETP.LT.OR P2, PT, R28, 0x1a, !P1 ;  /* 0x0000001a1c00780c */ /* 0x000fe40004f41670 */
[----:B------:R-:W-:Y:S02]  /*1a570*/  LOP3.LUT P0, RZ, R30, 0x40, RZ, 0xc0, !PT ;  /* 0x000000401eff7812 */ /* 0x000fe4000780c0ff */
[----:B---3--:R-:W-:-:S09]  /*1a580*/  LOP3.LUT R31, R31, 0xff, RZ, 0xc0, !PT ;  /* 0x000000ff1f1f7812 */ /* 0x008fd200078ec0ff */
[----:B------:R-:W0:Y:S01]  /*1a590*/  @!P2 LDC.64 R34, c[0x0][0x5c0] ;  /* 0x00017000ff22ab82 */ /* 0x000e220000000a00 */
[----:B------:R-:W-:-:S05]  /*1a5a0*/  F2FP.F16.E4M3.UNPACK_B R31, R31 ;  /* 0x0000001fff1f723e */ /* 0x000fca00020006ff */
[----:B------:R-:W-:-:S05]  /*1a5b0*/  HADD2.F32 R31, -RZ, R31.H0_H0 ;  /* 0x2000001fff1f7230 */ /* 0x000fca0000004100 */
[----:B------:R-:W-:-:S04]  /*1a5c0*/  FMUL R31, R31, UR5 ;  /* 0x000000051f1f7c20 */ /* 0x000fc80008400000 */
[----:B-----5:R-:W-:Y:S01]  /*1a5d0*/  FFMA R31, R82, UR4, R31 ;  /* 0x00000004521f7c23 */ /* 0x020fe2000800001f */
[----:B------:R-:W-:Y:S01]  /*1a5e0*/  LOP3.LUT R30, R30, 0xffffffdf, RZ, 0xc0, !PT ;  /* 0xffffffdf1e1e7812 */ /* 0x000fe200078ec0ff */
[----:B------:R-:W3:Y:S03]  /*1a5f0*/  LDL.LU R82, [R1+0x2d0] ;  /* 0x0002d00001527983 */ /* 0x000ee60000300800 */
[----:B------:R-:W-:Y:S01]  /*1a600*/  F2FP.SATFINITE.E4M3.F32.PACK_AB_MERGE_C R31, RZ, R31, RZ ;  /* 0x0000001fff1f723e */ /* 0x000fe200048070ff */
[----:B------:R-:W4:Y:S04]  /*1a610*/  LDL.LU R85, [R1+0x2d4] ;  /* 0x0002d40001557983 */ /* 0x000f280000300800 */
[----:B------:R1:W-:Y:S01]  /*1a620*/  @!P3 STG.E.U8 desc[UR6][R32.64+0x18], R31 ;  /* 0x0000181f2000b986 */ /* 0x0003e2000c101106 */
[----:B------:R-:W-:-:S02]  /*1a630*/  @P4 LOP3.LUT R30, R30, 0x20, RZ, 0xfc, !PT ;  /* 0x000000201e1e4812 */ /* 0x000fc400078efcff */
[----:B------:R-:W-:Y:S01]  /*1a640*/  @!P2 IADD3 R38, P5, P6, R3, R14, R9 ;  /* 0x0000000e0326a210 */ /* 0x000fe20007ebe009 */
[----:B------:R-:W5:Y:S01]  /*1a650*/  LDL.LU R84, [R1+0x2d8] ;  /* 0x0002d80001547983 */ /* 0x000f620000300800 */
[----:B-1----:R-:W-:-:S03]  /*1a660*/  PRMT R31, RZ, 0x7610, R31 ;  /* 0x00007610ff1f7816 */ /* 0x002fc6000000001f */
[----:B------:R-:W5:Y:S01]  /*1a670*/  LDL.LU R87, [R1+0x2dc] ;  /* 0x0002dc0001577983 */ /* 0x000f620000300800 */
[----:B------:R-:W-:Y:S02]  /*1a680*/  LOP3.LUT R30, R30, 0xffffffef, RZ, 0xc0, !PT ;  /* 0xffffffef1e1e7812 */ /* 0x000fe400078ec0ff */
[----:B------:R-:W-:Y:S01]  /*1a690*/  LOP3.LUT R0, R0, 0xfffffdff, RZ, 0xc0, !PT ;  /* 0xfffffdff00007812 */ /* 0x000fe200078ec0ff */
[----:B------:R-:W5:Y:S04]  /*1a6a0*/  LDL.LU R86, [R1+0x2e0] ;  /* 0x0002e00001567983 */ /* 0x000f680000300800 */
[----:B------:R-:W2:Y:S01]  /*1a6b0*/  @!P2 LDG.E.U8 R31, desc[UR6][R22.64+0x19] ;  /* 0x00001906161fa981 */ /* 0x000ea2000c1e1100 */
[----:B------:R-:W-:Y:S02]  /*1a6c0*/  @P1 LOP3.LUT R30, R30, 0x10, RZ, 0xfc, !PT ;  /* 0x000000101e1e1812 */ /* 0x000fe400078efcff */
[----:B------:R-:W-:Y:S01]  /*1a6d0*/  ISETP.GE.AND P1, PT, R13, 0x81, PT ;  /* 0x000000810d00780c */ /* 0x000fe20003f26270 */
[----:B------:R-:W5:Y:S03]  /*1a6e0*/  LDL.LU R89, [R1+0x2e4] ;  /* 0x0002e40001597983 */ /* 0x000f660000300800 */
[----:B------:R-:W-:Y:S01]  /*1a6f0*/  ISETP.LT.OR P4, PT, R28, 0x31, !P1 ;  /* 0x000000311c00780c */ /* 0x000fe20004f81670 */
[----:B------:R-:W5:-:S12]  /*1a700*/  LDL.LU R88, [R1+0x2e8] ;  /* 0x0002e80001587983 */ /* 0x000f580000300800 */
[----:B------:R-:W1:Y:S01]  /*1a710*/  @!P4 LDC.64 R32, c[0x0][0x5c0] ;  /* 0x00017000ff20cb82 */ /* 0x000e620000000a00 */
[----:B------:R-:W-:Y:S02]  /*1a720*/  @!P2 IADD3.X R39, R2, R29, R8, P5, P6 ;  /* 0x0000001d0227a210 */ /* 0x000fe40002fec408 */
[----:B0-----:R-:W-:Y:S02]  /*1a730*/  @!P2 IADD3 R34, P3, R38, R34, RZ ;  /* 0x000000222622a210 */ /* 0x001fe40007f7e0ff */
[----:B------:R-:W-:-:S03]  /*1a740*/  @P4 LOP3.LUT R0, R0, 0x200, RZ, 0xfc, !PT ;  /* 0x0000020000004812 */ /* 0x000fc600078efcff */
        /* <DEDUP_REMOVED lines=45> */
[----:B----4-:R-:W-:-:S05]  /*1aa20*/  FFMA R31, R85, UR4, R31 ;  /* 0x00000004551f7c23 */ /* 0x010fca000800001f */
        /* <DEDUP_REMOVED lines=20> */
[----:B------:R-:W-:Y:S02]  /*1ab70*/  ISETP.GE.AND P4, PT, R13, 0x101, PT ;  /* 0x000001010d00780c */ /* 0x000fe40003f86270 */
[----:B------:R-:W-:Y:S02]  /*1ab80*/  @P1 LOP3.LUT R0, R0, 0x400, RZ, 0xfc, !PT ;  /* 0x0000040000001812 */ /* 0x000fe400078efcff */
[----:B------:R-:W-:-:S13]  /*1ab90*/  ISETP.LT.OR P1, PT, R28, 0x31, !P4 ;  /* 0x000000311c00780c */ /* 0x000fda0006721670 */
[----:B------:R-:W1:Y:S01]  /*1aba0*/  @!P1 LDC.64 R32, c[0x0][0x5c0] ;  /* 0x00017000ff209b82 */ /* 0x000e620000000a00 */
[----:B------:R-:W-:Y:S02]  /*1abb0*/  @!P2 IADD3 R38, P5, P6, R3, R14, R11 ;  /* 0x0000000e0326a210 */ /* 0x000fe40007ebe00b */
[----:B------:R-:W-:Y:S02]  /*1abc0*/  LOP3.LUT R0, R0, 0xff7fffff, RZ, 0xc0, !PT ;  /* 0xff7fffff00007812 */ /* 0x000fe400078ec0ff */
        /* <DEDUP_REMOVED lines=17> */
[----:B------:R-:W-:-:S04]  /*1ace0*/  ISETP.GE.AND P6, PT, R13, 0x101, PT ;  /* 0x000001010d00780c */ /* 0x000fc80003fc6270 */
        /* <DEDUP_REMOVED lines=23> */
[----:B------:R-:W-:Y:S02]  /*1ae60*/  ISETP.LT.OR P3, PT, R28, 0x19, !P0 ;  /* 0x000000191c00780c */ /* 0x000fe40004761670 */
[----:B------:R-:W-:-:S11]  /*1ae70*/  LOP3.LUT R0, R0, 0xfeffffff, RZ, 0xc0, !PT ;  /* 0xfeffffff00007812 */ /* 0x000fd600078ec0ff */
[----:B------:R-:W0:Y:S01]  /*1ae80*/  @!P3 LDC.64 R32, c[0x0][0x5c0] ;  /* 0x00017000ff20bb82 */ /* 0x000e220000000a00 */
[----:B------:R-:W-:-:S04]  /*1ae90*/  @P4 LOP3.LUT R0, R0, 0x1000000, RZ, 0xfc, !PT ;  /* 0x0100000000004812 */ /* 0x000fc800078efcff */
[----:B------:R-:W-:-:S04]  /*1aea0*/  LOP3.LUT R0, R0, 0xfffff7ff, RZ, 0xc0, !PT ;  /* 0xfffff7ff00007812 */ /* 0x000fc800078ec0ff */
[----:B------:R-:W-:Y:S02]  /*1aeb0*/  @P5 LOP3.LUT R0, R0, 0x800, RZ, 0xfc, !PT ;  /* 0x0000080000005812 */ /* 0x000fe400078efcff */
[----:B--2---:R-:W-:-:S04]  /*1aec0*/  LOP3.LUT R31, R31, 0xff, RZ, 0xc0, !PT ;  /* 0x000000ff1f1f7812 */ /* 0x004fc800078ec0ff */
[----:B------:R-:W-:-:S05]  /*1aed0*/  F2FP.F16.E4M3.UNPACK_B R31, R31 ;  /* 0x0000001fff1f723e */ /* 0x000fca00020006ff */
[----:B------:R-:W-:-:S05]  /*1aee0*/  HADD2.F32 R31, -RZ, R31.H0_H0 ;  /* 0x2000001fff1f7230 */ /* 0x000fca0000004100 */
[----:B------:R-:W-:-:S04]  /*1aef0*/  FMUL R31, R31, UR5 ;  /* 0x000000051f1f7c20 */ /* 0x000fc80008400000 */
[----:B------:R-:W-:Y:S02]  /*1af00*/  FFMA R31, R89, UR4, R31 ;  /* 0x00000004591f7c23 */ /* 0x000fe4000800001f */
        /* <DEDUP_REMOVED lines=16> */
[----:B------:R-:W-:Y:S01]  /*1b010*/  FFMA R31, R88, UR4, R31 ;  /* 0x00000004581f7c23 */ /* 0x000fe2000800001f */
[----:B------:R-:W-:Y:S01]  /*1b020*/  ISETP.LT.OR P1, PT, R28, 0x41, !P4 ;  /* 0x000000411c00780c */ /* 0x000fe20006721670 */
[----:B------:R-:W3:Y:S03]  /*1b030*/  LDL.LU R88, [R1+0x2f0] ;  /* 0x0002f00001587983 */ /* 0x000ee60000300800 */
[----:B------:R-:W-:-:S05]  /*1b040*/  F2FP.SATFINITE.E4M3.F32.PACK_AB_MERGE_C R31, RZ, R31, RZ ;  /* 0x0000001fff1f723e */ /* 0x000fca00048070ff */
[----:B------:R1:W-:Y:S02]  /*1b050*/  @!P3 STG.E.U8 desc[UR6][R32.64+0x18], R31 ;  /* 0x0000181f2000b986 */ /* 0x0003e4000c101106 */
[----:B-1----:R-:W-:Y:S02]  /*1b060*/  PRMT R31, RZ, 0x7610, R31 ;  /* 0x00007610ff1f7816 */ /* 0x002fe4000000001f */
[----:B------:R-:W1:Y:S04]  /*1b070*/  @!P1 LDC.64 R32, c[0x0][0x5c0] ;  /* 0x00017000ff209b82 */ /* 0x000e680000000a00 */
[----:B------:R-:W4:Y:S01]  /*1b080*/  @!P2 LDG.E.U8 R31, desc[UR6][R26.64+0x19] ;  /* 0x000019061a1fa981 */ /* 0x000f22000c1e1100 */
[----:B------:R-:W-:-:S04]  /*1b090*/  LOP3.LUT R30, R30, 0xfffffff7, RZ, 0xc0, !PT ;  /* 0xfffffff71e1e7812 */ /* 0x000fc800078ec0ff */
[----:B------:R-:W-:Y:S02]  /*1b0a0*/  @P0 LOP3.LUT R30, R30, 0x8, RZ, 0xfc, !PT ;  /* 0x000000081e1e0812 */ /* 0x000fe400078efcff */
[----:B------:R-:W-:Y:S02]  /*1b0b0*/  ISETP.LT.OR P0, PT, R28, 0x42, !P4 ;  /* 0x000000421c00780c */ /* 0x000fe40006701670 */
[----:B------:R-:W-:-:S04]  /*1b0c0*/  @!P2 IADD3 R38, P5, P6, R3, R14, R11 ;  /* 0x0000000e0326a210 */ /* 0x000fc80007ebe00b */
[----:B------:R-:W-:Y:S02]  /*1b0d0*/  @!P2 IADD3.X R39, R2, R29, R10, P5, P6 ;  /* 0x0000001d0227a210 */ /* 0x000fe40002fec40a */
[----:B-1----:R-:W-:-:S04]  /*1b0e0*/  @!P1 IADD3 R44, P5, P6, R14, R32, R3 ;  /* 0x000000200e2c9210 */ /* 0x002fc80007ebe003 */
[----:B------:R-:W-:Y:S02]  /*1b0f0*/  @!P1 IADD3.X R45, R29, R33, R2, P5, P6 ;  /* 0x000000211d2d9210 */ /* 0x000fe40002fec402 */
[----:B------:R-:W1:Y:S01]  /*1b100*/  @!P0 LDC.64 R32, c[0x0][0x5c0] ;  /* 0x00017000ff208b82 */ /* 0x000e620000000a00 */
[----:B0-----:R-:W-:-:S05]  /*1b110*/  @!P2 IADD3 R34, P3, R38, R34, RZ ;  /* 0x000000222622a210 */ /* 0x001fca0007f7e0ff */
[----:B------:R-:W-:Y:S01]  /*1b120*/  @!P2 IMAD.X R35, R39, 0x1, R35, P3 ;  /* 0x000000012723a824 */ /* 0x000fe200018e0623 */
[----:B------:R-:W-:Y:S02]  /*1b130*/  ISETP.GE.AND P1, PT, R13, 0x1, PT ;  /* 0x000000010d00780c */ /* 0x000fe40003f26270 */
[----:B----4-:R-:W-:-:S04]  /*1b140*/  LOP3.LUT R31, R31, 0xff, RZ, 0xc0, !PT ;  /* 0x000000ff1f1f7812 */ /* 0x010fc800078ec0ff */
[----:B------:R-:W-:-:S05]  /*1b150*/  F2FP.F16.E4M3.UNPACK_B R31, R31 ;  /* 0x0000001fff1f723e */ /* 0x000fca00020006ff */
[----:B------:R-:W-:-:S05]  /*1b160*/  HADD2.F32 R31, -RZ, R31.H0_H0 ;  /* 0x2000001fff1f7230 */ /* 0x000fca0000004100 */
[----:B------:R-:W-:-:S04]  /*1b170*/  FMUL R31, R31, UR5 ;  /* 0x000000051f1f7c20 */ /* 0x000fc80008400000 */
[----:B--2---:R-:W-:Y:S02]  /*1b180*/  FFMA R31, R89, UR4, R31 ;  /* 0x00000004591f7c23 */ /* 0x004fe4000800001f */
[----:B------:R-:W2:Y:S03]  /*1b190*/  LDL.LU R89, [R1+0x2f4] ;  /* 0x0002f40001597983 */ /* 0x000ea60000300800 */
[----:B------:R-:W-:-:S05]  /*1b1a0*/  F2FP.SATFINITE.E4M3.F32.PACK_AB_MERGE_C R31, RZ, R31, RZ ;  /* 0x0000001fff1f723e */ /* 0x000fca00048070ff */
[----:B------:R0:W-:Y:S01]  /*1b1b0*/  @!P2 STG.E.U8 desc[UR6][R34.64+0x19], R31 ;  /* 0x0000191f2200a986 */ /* 0x0001e2000c101106 */
[----:B-1----:R-:W-:-:S04]  /*1b1c0*/  @!P0 IADD3 R38, P2, P3, R14, R32, R3 ;  /* 0x000000200e268210 */ /* 0x002fc80007b5e003 */
[----:B------:R-:W-:Y:S02]  /*1b1d0*/  @!P0 IADD3.X R39, R29, R33, R2, P2, P3 ;  /* 0x000000211d278210 */ /* 0x000fe400017e6402 */
[----:B------:R-:W-:Y:S02]  /*1b1e0*/  ISETP.LT.OR P2, PT, R28, 0x21, !P1 ;  /* 0x000000211c00780c */ /* 0x000fe40004f41670 */
[----:B0-----:R-:W-:-:S11]  /*1b1f0*/  PRMT R31, RZ, 0x7610, R31 ;  /* 0x00007610ff1f7816 */ /* 0x001fd6000000001f */
[----:B------:R-:W4:Y:S01]  /*1b200*/  @!P2 LDG.E.U8 R31, desc[UR6][R16.64+0x20] ;  /* 0x00002006101fa981 */ /* 0x000f22000c1e1100 */
[----:B------:R-:W0:Y:S02]  /*1b210*/  @!P2 LDC.64 R32, c[0x0][0x5c0] ;  /* 0x00017000ff20ab82 */ /* 0x000e240000000a00 */
[----:B0-----:R-:W-:-:S05]  /*1b220*/  @!P2 IADD3 R32, P3, R14, R32, RZ ;  /* 0x000000200e20a210 */ /* 0x001fca0007f7e0ff */
[----:B------:R-:W-:Y:S01]  /*1b230*/  @!P2 IMAD.X R33, R29, 0x1, R33, P3 ;  /* 0x000000011d21a824 */ /* 0x000fe200018e0621 */
[----:B----4-:R-:W-:-:S04]  /*1b240*/  LOP3.LUT R31, R31, 0xff, RZ, 0xc0, !PT ;  /* 0x000000ff1f1f7812 */ /* 0x010fc800078ec0ff */
[----:B------:R-:W-:-:S05]  /*1b250*/  F2FP.F16.E4M3.UNPACK_B R31, R31 ;  /* 0x0000001fff1f723e */ /* 0x000fca00020006ff */
[----:B------:R-:W-:-:S05]  /*1b260*/  HADD2.F32 R31, -RZ, R31.H0_H0 ;  /* 0x2000001fff1f7230 */ /* 0x000fca0000004100 */
[----:B------:R-:W-:-:S04]  /*1b270*/  FMUL R31, R31, UR5 ;  /* 0x000000051f1f7c20 */ /* 0x000fc80008400000 */
[----:B---3--:R-:W-:Y:S01]  /*1b280*/  FFMA R31, R88, UR4, R31 ;  /* 0x00000004581f7c23 */ /* 0x008fe2000800001f */
        /* <DEDUP_REMOVED lines=31> */
[----:B---3--:R-:W-:-:S05]  /*1b480*/  FFMA R31, R88, UR4, R31 ;  /* 0x00000004581f7c23 */ /* 0x008fca000800001f */
[----:B------:R-:W-:-:S05]  /*1b490*/  F2FP.SATFINITE.E4M3.F32.PACK_AB_MERGE_C R31, RZ, R31, RZ ;  /* 0x0000001fff1f723e */ /* 0x000fca00048070ff */
[----:B------:R1:W-:Y:S01]  /*1b4a0*/  @!P6 STG.E.U8 desc[UR6][R62.64+0x20], R31 ;  /* 0x0000201f3e00e986 */ /* 0x0003e2000c101106 */
[----:B------:R-:W-:Y:S02]  /*1b4b0*/  ISETP.LT.OR P6, PT, R28, 0x22, !P4 ;  /* 0x000000221c00780c */ /* 0x000fe400067c1670 */
[----:B-1----:R-:W-:-:S11]  /*1b4c0*/  PRMT R31, RZ, 0x7610, R31 ;  /* 0x00007610ff1f7816 */ /* 0x002fd6000000001f */
[----:B------:R-:W2:Y:S01]  /*1b4d0*/  @!P6 LDG.E.U8 R31, desc[UR6][R18.64+0x21] ;  /* 0x00002106121fe981 */ /* 0x000ea2000c1e1100 */
[----:B0-----:R-:W-:Y:S02]  /*1b4e0*/  @!P5 IADD3 R88, P2, P3, R14, R32, R3 ;  /* 0x000000200e58d210 */ /* 0x001fe40007b5e003 */
[----:B------:R-:W-:Y:S02]  /*1b4f0*/  ISETP.GE.AND P0, PT, R13, 0x81, PT ;  /* 0x000000810d00780c */ /* 0x000fe40003f06270 */
[----:B------:R-:W-:Y:S02]  /*1b500*/  @!P5 IADD3.X R89, R29, R33, R2, P2, P3 ;  /* 0x000000211d59d210 */ /* 0x000fe400017e6402 */
[----:B------:R-:W-:-:S13]  /*1b510*/  ISETP.LT.OR P5, PT, R28, 0x41, !P0 ;  /* 0x000000411c00780c */ /* 0x000fda00047a1670 */
[----:B------:R-:W0:Y:S01]  /*1b520*/  @!P5 LDC.64 R32, c[0x0][0x5c0] ;  /* 0x00017000ff20db82 */ /* 0x000e220000000a00 */
[----:B------:R-:W-:-:S04]  /*1b530*/  LOP3.LUT R0, R0, 0xffffefff, RZ, 0xc0, !PT ;  /* 0xffffefff00007812 */ /* 0x000fc800078ec0ff */
[----:B------:R-:W-:Y:S02]  /*1b540*/  @P5 LOP3.LUT R0, R0, 0x1000, RZ, 0xfc, !PT ;  /* 0x0000100000005812 */ /* 0x000fe400078efcff */
[----:B0-----:R-:W-:-:S04]  /*1b550*/  @!P5 IADD3 R92, P2, P3, R14, R32, R9 ;  /* 0x000000200e5cd210 */ /* 0x001fc80007b5e009 */
[----:B------:R-:W-:Y:S02]  /*1b560*/  @!P5 IADD3.X R93, R29, R33, R8, P2, P3 ;  /* 0x000000211d5dd210 */ /* 0x000fe400017e6408 */
        /* <DEDUP_REMOVED lines=10> */
[----:B----4-:R-:W-:Y:S01]  /*1b610*/  FFMA R31, R94, UR4, R31 ;  /* 0x000000045e1f7c23 */ /* 0x010fe2000800001f */
[----:B0-----:R-:W-:Y:S01]  /*1b620*/  @!P2 IADD3 R32, P3, R14, R32, RZ ;  /* 0x000000200e20a210 */ /* 0x001fe20007f7e0ff */
[----:B------:R-:W2:Y:S03]  /*1b630*/  LDL.LU R94, [R1+0x304] ;  /* 0x00030400015e7983 */ /* 0x000ea60000300800 */
[----:B------:R-:W-:Y:S01]  /*1b640*/  F2FP.SATFINITE.E4M3.F32.PACK_AB_MERGE_C R31, RZ, R31, RZ ;  /* 0x0000001fff1f723e */ /* 0x000fe200048070ff */
[----:B------:R-:W-:Y:S01]  /*1b650*/  @!P2 IMAD.X R33, R29, 0x1, R33, P3 ;  /* 0x000000011d21a824 */ /* 0x000fe200018e0621 */
[----:B------:R-:W3:Y:S04]  /*1b660*/  LDL.LU R96, [R1+0x308] ;  /* 0x0003080001607983 */ /* 0x000ee80000300800 */
[----:B------:R0:W-:Y:S04]  /*1b670*/  @!P6 STG.E.U8 desc[UR6][R36.64+0x21], R31 ;  /* 0x0000211f2400e986 */ /* 0x0001e8000c101106 */
[----:B------:R-:W4:Y:S01]  /*1b680*/  LDL.LU R99, [R1+0x30c] ;  /* 0x00030c0001637983 */ /* 0x000f220000300800 */
[----:B------:R-:W-:-:S03]  /*1b690*/  LOP3.LUT R0, R0, 0xfffffffe, RZ, 0xc0, !PT ;  /* 0xfffffffe00007812 */ /* 0x000fc600078ec0ff */
[----:B------:R-:W4:Y:S01]  /*1b6a0*/  LDL.LU R98, [R1+0x310] ;  /* 0x0003100001627983 */ /* 0x000f220000300800 */
[----:B0-----:R-:W-:-:S03]  /*1b6b0*/  PRMT R31, RZ, 0x7610, R31 ;  /* 0x00007610ff1f7816 */ /* 0x001fc6000000001f */
[----:B------:R-:W4:Y:S01]  /*1b6c0*/  LDL.LU R101, [R1+0x314] ;  /* 0x0003140001657983 */ /* 0x000f220000300800 */
[----:B------:R-:W-:-:S03]  /*1b6d0*/  @P5 LOP3.LUT R0, R0, 0x1, RZ, 0xfc, !PT ;  /* 0x0000000100005812 */ /* 0x000fc600078efcff */
[----:B------:R-:W5:Y:S01]  /*1b6e0*/  @!P2 LDG.E.U8 R31, desc[UR6][R16.64+0x28] ;  /* 0x00002806101fa981 */ /* 0x000f62000c1e1100 */
[----:B------:R-:W-:-:S03]  /*1b6f0*/  ISETP.GE.AND P6, PT, R13, 0x101, PT ;  /* 0x000001010d00780c */ /* 0x000fc60003fc6270 */
[----:B------:R-:W4:Y:S01]  /*1b700*/  LDL.LU R100, [R1+0x318] ;  /* 0x0003180001647983 */ /* 0x000f220000300800 */
[----:B------:R-:W-:Y:S02]  /*1b710*/  ISETP.LT.OR P5, PT, R28, 0x49, !P0 ;  /* 0x000000491c00780c */ /* 0x000fe400047a1670 */
[----:B-----5:R-:W-:Y:S01]  /*1b720*/  LOP3.LUT R31, R31, 0xff, RZ, 0xc0, !PT ;  /* 0x000000ff1f1f7812 */ /* 0x020fe200078ec0ff */
[----:B------:R-:W5:Y:S03]  /*1b730*/  LDL.LU R103, [R1+0x31c] ;  /* 0x00031c0001677983 */ /* 0x000f660000300800 */
[----:B------:R-:W-:Y:S01]  /*1b740*/  F2FP.F16.E4M3.UNPACK_B R31, R31 ;  /* 0x0000001fff1f723e */ /* 0x000fe200020006ff */
[----:B------:R-:W5:Y:S04]  /*1b750*/  LDL.LU R102, [R1+0x320] ;  /* 0x0003200001667983 */ /* 0x000f680000300800 */
[----:B------:R-:W-:Y:S01]  /*1b760*/  HADD2.F32 R31, -RZ, R31.H0_H0 ;  /* 0x2000001fff1f7230 */ /* 0x000fe20000004100 */
[----:B------:R-:W-:Y:S01]  /*1b770*/  LOP3.LUT R0, R0, 0xdfffffff, RZ, 0xc0, !PT ;  /* 0xdfffffff00007812 */ /* 0x000fe200078ec0ff */
[----:B------:R-:W5:Y:S03]  /*1b780*/  LDL.LU R107, [R1+0x324] ;  /* 0x00032400016b7983 */ /* 0x000f660000300800 */
[----:B------:R-:W-:Y:S01]  /*1b790*/  FMUL R31, R31, UR5 ;  /* 0x000000051f1f7c20 */ /* 0x000fe20008400000 */
[----:B------:R-:W-:Y:S01]  /*1b7a0*/  @P5 LOP3.LUT R0, R0, 0x20000000, RZ, 0xfc, !PT ;  /* 0x2000000000005812 */ /* 0x000fe200078efcff */
[----:B------:R-:W5:Y:S02]  /*1b7b0*/  LDL.LU R106, [R1+0x328] ;  /* 0x00032800016a7983 */ /* 0x000f640000300800 */
[----:B------:R-:W-:-:S05]  /*1b7c0*/  FFMA R31, R95, UR4, R31 ;  /* 0x000000045f1f7c23 */ /* 0x000fca000800001f */
[----:B------:R-:W-:-:S05]  /*1b7d0*/  F2FP.SATFINITE.E4M3.F32.PACK_AB_MERGE_C R31, RZ, R31, RZ ;  /* 0x0000001fff1f723e */ /* 0x000fca00048070ff */
[----:B------:R0:W-:Y:S01]  /*1b7e0*/  @!P2 STG.E.U8 desc[UR6][R32.64+0x28], R31 ;  /* 0x0000281f2000a986 */ /* 0x0001e2000c101106 */
[----:B------:R-:W-:Y:S02]  /*1b7f0*/  ISETP.LT.OR P2, PT, R28, 0x2a, !P1 ;  /* 0x0000002a1c00780c */ /* 0x000fe40004f41670 */
[----:B0-----:R-:W-:-:S11]  /*1b800*/  PRMT R31, RZ, 0x7610, R31 ;  /* 0x00007610ff1f7816 */ /* 0x001fd6000000001f */
[----:B------:R-:W0:Y:S01]  /*1b810*/  @!P2 LDC.64 R32, c[0x0][0x5c0] ;  /* 0x00017000ff20ab82 */ /* 0x000e220000000a00 */
[----:B------:R-:W2:Y:S01]  /*1b820*/  @!P2 LDG.E.U8 R31, desc[UR6][R16.64+0x29] ;  /* 0x00002906101fa981 */ /* 0x000ea2000c1e1100 */
[----:B------:R-:W-:Y:S02]  /*1b830*/  ISETP.LT.OR P1, PT, R28, 0x29, !P4 ;  /* 0x000000291c00780c */ /* 0x000fe40006721670 */
        /* <DEDUP_REMOVED lines=11> */
[----:B------:R-:W2:Y:S02]  /*1b8f0*/  @!P1 LDG.E.U8 R31, desc[UR6][R18.64+0x28] ;  /* 0x00002806121f9981 */ /* 0x000ea4000c1e1100 */
        /* <DEDUP_REMOVED lines=10> */
[----:B0-----:R-:W-:-:S04]  /*1b9a0*/  @!P5 IADD3 R94, P2, P3, R14, R32, R9 ;  /* 0x000000200e5ed210 */ /* 0x001fc80007b5e009 */
[----:B------:R-:W-:Y:S02]  /*1b9b0*/  @!P5 IADD3.X R95, R29, R33, R8, P2, P3 ;  /* 0x000000211d5fd210 */ /* 0x000fe400017e6408 */
[----:B------:R-:W-:Y:S02]  /*1b9c0*/  LOP3.LUT P5, RZ, R0, 0x80, RZ, 0xc0, !PT ;  /* 0x0000008000ff7812 */ /* 0x000fe400078ac0ff */
[----:B------:R-:W-:-:S13]  /*1b9d0*/  ISETP.LT.OR P0, PT, R28, 0x4a, !P0 ;  /* 0x0000004a1c00780c */ /* 0x000fda0004701670 */
[----:B------:R-:W0:Y:S01]  /*1b9e0*/  @!P0 LDC.64 R32, c[0x0][0x5c0] ;  /* 0x00017000ff208b82 */ /* 0x000e220000000a00 */
[----:B--2---:R-:W-:-:S04]  /*1b9f0*/  LOP3.LUT R31, R31, 0xff, RZ, 0xc0, !PT ;  /* 0x000000ff1f1f7812 */ /* 0x004fc800078ec0ff */
[----:B------:R-:W-:-:S05]  /*1ba00*/  F2FP.F16.E4M3.UNPACK_B R31, R31 ;  /* 0x0000001fff1f723e */ /* 0x000fca00020006ff */
[----:B------:R-:W-:-:S05]  /*1ba10*/  HADD2.F32 R31, -RZ, R31.H0_H0 ;  /* 0x2000001fff1f7230 */ /* 0x000fca0000004100 */
[----:B------:R-:W-:-:S04]  /*1ba20*/  FMUL R31, R31, UR5 ;  /* 0x000000051f1f7c20 */ /* 0x000fc80008400000 */
[----:B----4-:R-:W-:-:S05]  /*1ba30*/  FFMA R31, R99, UR4, R31 ;  /* 0x00000004631f7c23 */ /* 0x010fca000800001f */
[----:B------:R-:W-:-:S05]  /*1ba40*/  F2FP.SATFINITE.E4M3.F32.PACK_AB_MERGE_C R31, RZ, R31, RZ ;  /* 0x0000001fff1f723e */ /* 0x000fca00048070ff */
[----:B------:R1:W-:Y:S02]  /*1ba50*/  @!P1 STG.E.U8 desc[UR6][R64.64+0x29], R31 ;  /* 0x0000291f40009986 */ /* 0x0003e4000c101106 */
[----:B-1----:R-:W-:-:S06]  /*1ba60*/  PRMT R31, RZ, 0x7610, R31 ;  /* 0x00007610ff1f7816 */ /* 0x002fcc000000001f */
[----:B------:R-:W2:Y:S01]  /*1ba70*/  @!P5 LDG.E.U8 R31, desc[UR6][R20.64+0x20] ;  /* 0x00002006141fd981 */ /* 0x000ea2000c1e1100 */
[----:B------:R-:W-:Y:S02]  /*1ba80*/  LOP3.LUT R0, R0, 0xefffffff, RZ, 0xc0, !PT ;  /* 0xefffffff00007812 */ /* 0x000fe400078ec0ff */
[----:B0-----:R-:W-:Y:S02]  /*1ba90*/  @!P0 IADD3 R96, P2, P3, R14, R32, R9 ;  /* 0x000000200e608210 */ /* 0x001fe40007b5e009 */
[----:B------:R-:W-:Y:S02]  /*1baa0*/  @P0 LOP3.LUT R0, R0, 0x10000000, RZ, 0xfc, !PT ;  /* 0x1000000000000812 */ /* 0x000fe400078efcff */
[----:B------:R-:W-:Y:S02]  /*1bab0*/  @!P0 IADD3.X R97, R29, R33, R8, P2, P3 ;  /* 0x000000211d618210 */ /* 0x000fe400017e6408 */
[----:B------:R-:W-:-:S13]  /*1bac0*/  ISETP.LT.OR P0, PT, R28, 0x41, !P6 ;  /* 0x000000411c00780c */ /* 0x000fda0007701670 */
[----:B------:R-:W0:Y:S01]  /*1bad0*/  @!P0 LDC.64 R32, c[0x0][0x5c0] ;  /* 0x00017000ff208b82 */ /* 0x000e220000000a00 */
[----:B------:R-:W-:-:S04]  /*1bae0*/  LOP3.LUT R0, R0, 0xffffbfff, RZ, 0xc0, !PT ;  /* 0xffffbfff00007812 */ /* 0x000fc800078ec0ff */
[----:B------:R-:W-:Y:S02]  /*1baf0*/  @P0 LOP3.LUT R0, R0, 0x4000, RZ, 0xfc, !PT ;  /* 0x0000400000000812 */ /* 0x000fe400078efcff */
        /* <DEDUP_REMOVED lines=20> */
[----:B------:R-:W-:Y:S02]  /*1bc40*/  ISETP.LT.OR P5, PT, R28, 0x4a, !P6 ;  /* 0x0000004a1c00780c */ /* 0x000fe400077a1670 */
[----:B0-----:R-:W-:-:S04]  /*1bc50*/  @!P1 IADD3 R98, P2, P3, R14, R32, R11 ;  /* 0x000000200e629210 */ /* 0x001fc80007b5e00b */
[----:B------:R-:W-:-:S07]  /*1bc60*/  @!P1 IADD3.X R99, R29, R33, R10, P2, P3 ;  /* 0x000000211d639210 */ /* 0x000fce00017e640a */
[----:B------:R-:W0:Y:S01]  /*1bc70*/  @!P5 LDC.64 R32, c[0x0][0x5c0] ;  /* 0x00017000ff20db82 */ /* 0x000e220000000a00 */
[----:B------:R-:W-:-:S04]  /*1bc80*/  LOP3.LUT R0, R0, 0xbfffffff, RZ, 0xc0, !PT ;  /* 0xbfffffff00007812 */ /* 0x000fc800078ec0ff */
[----:B------:R-:W-:Y:S02]  /*1bc90*/  @P1 LOP3.LUT R0, R0, 0x40000000, RZ, 0xfc, !PT ;  /* 0x4000000000001812 */ /* 0x000fe400078efcff */
[----:B------:R-:W-:Y:S02]  /*1bca0*/  LOP3.LUT P1, RZ, R30, 0x10, RZ, 0xc0, !PT ;  /* 0x000000101eff7812 */ /* 0x000fe4000782c0ff */
        /* <DEDUP_REMOVED lines=10> */
[----:B------:R-:W-:-:S05]  /*1bd50*/  FFMA R31, R101, UR4, R31 ;  /* 0x00000004651f7c23 */ /* 0x000fca000800001f */
        /* <DEDUP_REMOVED lines=8> */
[C---:B------:R-:W-:Y:S02]  /*1bde0*/  ISETP.LT.OR P2, PT, R28.reuse, 0x22, !P1 ;  /* 0x000000221c00780c */ /* 0x040fe40004f41670 */
[----:B------:R-:W-:-:S11]  /*1bdf0*/  ISETP.LT.OR P0, PT, R28, 0x51, !P4 ;  /* 0x000000511c00780c */ /* 0x000fd60006701670 */
        /* <DEDUP_REMOVED lines=8> */
[----:B-1----:R-:W-:Y:S01]  /*1be80*/  PRMT R31, RZ, 0x7610, R31 ;  /* 0x00007610ff1f7816 */ /* 0x002fe2000000001f */
[----:B------:R-:W1:Y:S05]  /*1be90*/  @!P0 LDC.64 R32, c[0x0][0x5c0] ;  /* 0x00017000ff208b82 */ /* 0x000e6a0000000a00 */
[----:B------:R-:W2:Y:S01]  /*1bea0*/  @!P2 LDG.E.U8 R31, desc[UR6][R22.64+0x21] ;  /* 0x00002106161fa981 */ /* 0x000ea2000c1e1100 */
        /* <DEDUP_REMOVED lines=80> */
[----:B------:R-:W5:Y:S01]  /*1c3b0*/  LDL.LU R112, [R1+0x348] ;  /* 0x0003480001707983 */ /* 0x000f620000300800 */
[----:B------:R-:W-:-:S02]  /*1c3c0*/  @!P2 IADD3.X R37, R2, R29, R8, P5, P6 ;  /* 0x0000001d0225a210 */ /* 0x000fc40002fec408 */
[----:B0-----:R-:W-:Y:S01]  /*1c3d0*/  @!P2 IADD3 R34, P3, R36, R34, RZ ;  /* 0x000000222422a210 */ /* 0x001fe20007f7e0ff */
[----:B------:R-:W5:Y:S08]  /*1c3e0*/  LDL.LU R114, [R1+0x34c] ;  /* 0x00034c0001727983 */ /* 0x000f700000300800 */
[----:B------:R-:W0:Y:S01]  /*1c3f0*/  @!P4 LDC.64 R32, c[0x0][0x5c0] ;  /* 0x00017000ff20cb82 */ /* 0x000e220000000a00 */
[----:B------:R-:W-:Y:S01]  /*1c400*/  @P4 LOP3.LUT R0, R0, 0x8000, RZ, 0xfc, !PT ;  /* 0x0000800000004812 */ /* 0x000fe200078efcff */
[----:B------:R-:W-:Y:S01]  /*1c410*/  @!P2 IMAD.X R35, R37, 0x1, R35, P3 ;  /* 0x000000012523a824 */ /* 0x000fe200018e0623 */
[----:B------:R-:W-:Y:S01]  /*1c420*/  LOP3.LUT R4, R4, 0xfffffff7, RZ, 0xc0, !PT ;  /* 0xfffffff704047812 */ /* 0x000fe200078ec0ff */
[----:B------:R-:W5:Y:S01]  /*1c430*/  LDL.LU R115, [R1+0x350] ;  /* 0x0003500001737983 */ /* 0x000f620000300800 */
[----:B0-----:R-:W-:-:S04]  /*1c440*/  @!P4 IADD3 R70, P5, P6, R14, R32, R9 ;  /* 0x000000200e46c210 */ /* 0x001fc80007ebe009 */
        /* <DEDUP_REMOVED lines=83> */
[----:B------:R-:W-:-:S04]  /*1c980*/  LOP3.LUT R4, R4, 0xffffffef, RZ, 0xc0, !PT ;  /* 0xffffffef04047812 */ /* 0x000fc800078ec0ff */
[----:B------:R-:W-:Y:S02]  /*1c990*/  @P1 LOP3.LUT R4, R4, 0x10, RZ, 0xfc, !PT ;  /* 0x0000001004041812 */ /* 0x000fe400078efcff */
[----:B------:R-:W-:Y:S02]  /*1c9a0*/  LOP3.LUT P1, RZ, R0, 0x4, RZ, 0xc0, !PT ;  /* 0x0000000400ff7812 */ /* 0x000fe4000782c0ff */
[----:B------:R-:W-:-:S04]  /*1c9b0*/  ISETP.GE.AND P6, PT, R13, 0x101, PT ;  /* 0x000001010d00780c */ /* 0x000fc80003fc6270 */
        /* <DEDUP_REMOVED lines=13> */
[----:B0-----:R-:W-:-:S04]  /*1ca90*/  @!P4 IADD3 R52, P2, P3, R14, R32, R11 ;  /* 0x000000200e34c210 */ /* 0x001fc80007b5e00b */
        /* <DEDUP_REMOVED lines=38> */
[----:B------:R-:W-:Y:S02]  /*1cd00*/  @P4 LOP3.LUT R4, R4, 0x20, RZ, 0xfc, !PT ;  /* 0x0000002004044812 */ /* 0x000fe400078efcff */
[----:B------:R-:W-:-:S04]  /*1cd10*/  LOP3.LUT P4, RZ, R30, 0x4, RZ, 0xc0, !PT ;  /* 0x000000041eff7812 */ /* 0x000fc8000788c0ff */
[----:B------:R-:W-:Y:S02]  /*1cd20*/  ISETP.LT.OR P1, PT, R28, 0x61, !P4 ;  /* 0x000000611c00780c */ /* 0x000fe40006721670 */
[----:B------:R-:W-:-:S11]  /*1cd30*/  LOP3.LUT R30, R30, 0xfffffffe, RZ, 0xc0, !PT ;  /* 0xfffffffe1e1e7812 */ /* 0x000fd600078ec0ff */
[----:B------:R-:W1:Y:S01]  /*1cd40*/  @!P1 LDC.64 R32, c[0x0][0x5c0] ;  /* 0x00017000ff209b82 */ /* 0x000e620000000a00 */
        /* <DEDUP_REMOVED lines=19> */
[----:B-1----:R-:W-:-:S02]  /*1ce80*/  @!P0 IADD3 R40, P2, P3, R14, R32, R3 ;  /* 0x000000200e288210 */ /* 0x002fc40007b5e003 */
[C---:B------:R-:W-:Y:S01]  /*1ce90*/  ISETP.LT.OR P6, PT, R28.reuse, 0x31, !P4 ;  /* 0x000000311c00780c */ /* 0x040fe200067c1670 */
[----:B------:R-:W4:Y:S01]  /*1cea0*/  LDL.LU R118, [R1+0x35c] ;  /* 0x00035c0001767983 */ /* 0x000f220000300800 */
[----:B------:R-:W-:Y:S02]  /*1ceb0*/  @!P0 IADD3.X R41, R29, R33, R2, P2, P3 ;  /* 0x000000211d298210 */ /* 0x000fe400017e6402 */
[----:B------:R-:W-:Y:S01]  /*1cec0*/  ISETP.LT.OR P2, PT, R28, 0x31, !P1 ;  /* 0x000000311c00780c */ /* 0x000fe20004f41670 */
[----:B------:R-:W5:Y:S01]  /*1ced0*/  LDL.LU R119, [R1+0x360] ;  /* 0x0003600001777983 */ /* 0x000f620000300800 */
[----:B0-----:R-:W-:-:S11]  /*1cee0*/  PRMT R31, RZ, 0x7610, R31 ;  /* 0x00007610ff1f7816 */ /* 0x001fd6000000001f */
[----:B------:R-:W2:Y:S01]  /*1cef0*/  @!P2 LDG.E.U8 R31, desc[UR6][R16.64+0x30] ;  /* 0x00003006101fa981 */ /* 0x000ea2000c1e1100 */
[----:B------:R-:W0:Y:S02]  /*1cf00*/  @!P2 LDC.64 R32, c[0x0][0x5c0] ;  /* 0x00017000ff20ab82 */ /* 0x000e240000000a00 */
        /* <DEDUP_REMOVED lines=24> */
[----:B------:R-:W-:-:S13]  /*1d090*/  ISETP.LT.OR P0, PT, R28, 0x69, !P4 ;  /* 0x000000691c00780c */ /* 0x000fda0006701670 */
[----:B------:R-:W0:Y:S01]  /*1d0a0*/  @!P0 LDC.64 R32, c[0x0][0x5c0] ;  /* 0x00017000ff208b82 */ /* 0x000e220000000a00 */
[----:B------:R-:W-:Y:S02]  /*1d0b0*/  ISETP.LT.OR P5, PT, R28, 0x6a, !P4 ;  /* 0x0000006a1c00780c */ /* 0x000fe400067a1670 */
[----:B0-----:R-:W-:Y:S02]  /*1d0c0*/  @!P0 IADD3 R114, P2, P3, R14, R32, R3 ;  /* 0x000000200e728210 */ /* 0x001fe40007b5e003 */
        /* <DEDUP_REMOVED lines=8> */
[----:B0-----:R-:W-:-:S11]  /*1d150*/  PRMT R31, RZ, 0x7610, R31 ;  /* 0x00007610ff1f7816 */ /* 0x001fd6000000001f */
[----:B------:R-:W2:Y:S01]  /*1d160*/  @!P6 LDG.E.U8 R31, desc[UR6][R18.64+0x31] ;  /* 0x00003106121fe981 */ /* 0x000ea2000c1e1100 */
[----:B------:R-:W-:Y:S02]  /*1d170*/  @!P0 IADD3.X R115, R29, R33, R2, P2, P3 ;  /* 0x000000211d738210 */ /* 0x000fe400017e6402 */
[----:B------:R-:W0:Y:S01]  /*1d180*/  @!P5 LDC.64 R32, c[0x0][0x5c0] ;  /* 0x00017000ff20db82 */ /* 0x000e220000000a00 */
[----:B------:R-:W-:Y:S02]  /*1d190*/  ISETP.GE.AND P0, PT, R13, 0x81, PT ;  /* 0x000000810d00780c */ /* 0x000fe40003f06270 */
[----:B0-----:R-:W-:-:S04]  /*1d1a0*/  @!P5 IADD3 R116, P2, P3, R14, R32, R3 ;  /* 0x000000200e74d210 */ /* 0x001fc80007b5e003 */
        /* <DEDUP_REMOVED lines=15> */
[----:B------:R-:W-:Y:S01]  /*1d2a0*/  F2FP.SATFINITE.E4M3.F32.PACK_AB_MERGE_C R31, RZ, R31, RZ ;  /* 0x0000001fff1f723e */ /* 0x000fe200048070ff */
[----:B------:R-:W3:Y:S04]  /*1d2b0*/  LDL.LU R121, [R1+0x368] ;  /* 0x0003680001797983 */ /* 0x000ee80000300800 */
[----:B------:R0:W-:Y:S04]  /*1d2c0*/  @!P6 STG.E.U8 desc[UR6][R74.64+0x31], R31 ;  /* 0x0000311f4a00e986 */ /* 0x0001e8000c101106 */
[----:B------:R-:W4:Y:S01]  /*1d2d0*/  LDL.LU R120, [R1+0x36c] ;  /* 0x00036c0001787983 */ /* 0x000f220000300800 */
[----:B0-----:R-:W-:-:S04]  /*1d2e0*/  @!P5 IADD3 R74, P2, P3, R14, R32, R9 ;  /* 0x000000200e4ad210 */ /* 0x001fc80007b5e009 */
[----:B------:R-:W-:Y:S02]  /*1d2f0*/  @!P5 IADD3.X R75, R29, R33, R8, P2, P3 ;  /* 0x000000211d4bd210 */ /* 0x000fe400017e6408 */
[----:B------:R-:W-:Y:S02]  /*1d300*/  ISETP.LT.OR P2, PT, R28, 0x39, !P1 ;  /* 0x000000391c00780c */ /* 0x000fe40004f41670 */
[----:B------:R-:W-:-:S11]  /*1d310*/  PRMT R31, RZ, 0x7610, R31 ;  /* 0x00007610ff1f7816 */ /* 0x000fd6000000001f */
[----:B------:R-:W5:Y:S01]  /*1d320*/  @!P2 LDG.E.U8 R31, desc[UR6][R16.64+0x38] ;  /* 0x00003806101fa981 */ /* 0x000f62000c1e1100 */
[----:B------:R-:W0:Y:S02]  /*1d330*/  @!P2 LDC.64 R32, c[0x0][0x5c0] ;  /* 0x00017000ff20ab82 */ /* 0x000e240000000a00 */
[----:B0-----:R-:W-:-:S05]  /*1d340*/  @!P2 IADD3 R32, P3, R14, R32, RZ ;  /* 0x000000200e20a210 */ /* 0x001fca0007f7e0ff */
[----:B------:R-:W-:Y:S01]  /*1d350*/  @!P2 IMAD.X R33, R29, 0x1, R33, P3 ;  /* 0x000000011d21a824 */ /* 0x000fe200018e0621 */
[----:B-----5:R-:W-:-:S04]  /*1d360*/  LOP3.LUT R31, R31, 0xff, RZ, 0xc0, !PT ;  /* 0x000000ff1f1f7812 */ /* 0x020fc800078ec0ff */
        /* <DEDUP_REMOVED lines=9> */
[----:B------:R-:W5:Y:S01]  /*1d400*/  @!P2 LDG.E.U8 R31, desc[UR6][R16.64+0x39] ;  /* 0x00003906101fa981 */ /* 0x000f62000c1e1100 */
[----:B------:R-:W-:Y:S02]  /*1d410*/  ISETP.LT.OR P1, PT, R28, 0x39, !P4 ;  /* 0x000000391c00780c */ /* 0x000fe40006721670 */
[----:B0-----:R-:W-:-:S05]  /*1d420*/  @!P2 IADD3 R32, P3, R14, R32, RZ ;  /* 0x000000200e20a210 */ /* 0x001fca0007f7e0ff */
[----:B------:R-:W-:Y:S01]  /*1d430*/  @!P2 IMAD.X R33, R29, 0x1, R33, P3 ;  /* 0x000000011d21a824 */ /* 0x000fe200018e0621 */
[----:B-----5:R-:W-:-:S04]  /*1d440*/  LOP3.LUT R31, R31, 0xff, RZ, 0xc0, !PT ;  /* 0x000000ff1f1f7812 */ /* 0x020fc800078ec0ff */
[----:B------:R-:W-:-:S05]  /*1d450*/  F2FP.F16.E4M3.UNPACK_B R31, R31 ;  /* 0x0000001fff1f723e */ /* 0x000fca00020006ff */
[----:B------:R-:W-:-:S05]  /*1d460*/  HADD2.F32 R31, -RZ, R31.H0_H0 ;  /* 0x2000001fff1f7230 */ /* 0x000fca0000004100 */
[----:B------:R-:W-:-:S04]  /*1d470*/  FMUL R31, R31, UR5 ;  /* 0x000000051f1f7c20 */ /* 0x000fc80008400000 */
[----:B--2---:R-:W-:-:S05]  /*1d480*/  FFMA R31, R118, UR4, R31 ;  /* 0x00000004761f7c23 */ /* 0x004fca000800001f */
[----:B------:R-:W-:-:S05]  /*1d490*/  F2FP.SATFINITE.E4M3.F32.PACK_AB_MERGE_C R31, RZ, R31, RZ ;  /* 0x0000001fff1f723e */ /* 0x000fca00048070ff */
[----:B------:R0:W-:Y:S02]  /*1d4a0*/  @!P2 STG.E.U8 desc[UR6][R32.64+0x39], R31 ;  /* 0x0000391f2000a986 */ /* 0x0001e4000c101106 */
[----:B0-----:R-:W-:-:S06]  /*1d4b0*/  PRMT R31, RZ, 0x7610, R31 ;  /* 0x00007610ff1f7816 */ /* 0x001fcc000000001f */
[----:B------:R-:W2:Y:S02]  /*1d4c0*/  @!P1 LDG.E.U8 R31, desc[UR6][R18.64+0x38] ;  /* 0x00003806121f9981 */ /* 0x000ea4000c1e1100 */
[----:B--2---:R-:W-:-:S04]  /*1d4d0*/  LOP3.LUT R31, R31, 0xff, RZ, 0xc0, !PT ;  /* 0x000000ff1f1f7812 */ /* 0x004fc800078ec0ff */
[----:B------:R-:W-:-:S05]  /*1d4e0*/  F2FP.F16.E4M3.UNPACK_B R31, R31 ;  /* 0x0000001fff1f723e */ /* 0x000fca00020006ff */
[----:B------:R-:W-:-:S05]  /*1d4f0*/  HADD2.F32 R31, -RZ, R31.H0_H0 ;  /* 0x2000001fff1f7230 */ /* 0x000fca0000004100 */
[----:B------:R-:W-:-:S04]  /*1d500*/  FMUL R31, R31, UR5 ;  /* 0x000000051f1f7c20 */ /* 0x000fc80008400000 */
[----:B---3--:R-:W-:Y:S01]  /*1d510*/  FFMA R31, R121, UR4, R31 ;  /* 0x00000004791f7c23 */ /* 0x008fe2000800001f */
[----:B------:R-:W-:Y:S01]  /*1d520*/  LOP3.LUT R0, R0, 0xfffbffff, RZ, 0xc0, !PT ;  /* 0xfffbffff00007812 */ /* 0x000fe200078ec0ff */
[----:B------:R-:W2:Y:S03]  /*1d530*/  LDL.LU R121, [R1+0x370] ;  /* 0x0003700001797983 */ /* 0x000ea60000300800 */
[----:B------:R-:W-:-:S05]  /*1d540*/  F2FP.SATFINITE.E4M3.F32.PACK_AB_MERGE_C R31, RZ, R31, RZ ;  /* 0x0000001fff1f723e */ /* 0x000fca00048070ff */
[----:B------:R0:W-:Y:S01]  /*1d550*/  @!P1 STG.E.U8 desc[UR6][R78.64+0x38], R31 ;  /* 0x0000381f4e009986 */ /* 0x0001e2000c101106 */
[----:B------:R-:W-:Y:S02]  /*1d560*/  ISETP.LT.OR P1, PT, R28, 0x3a, !P4 ;  /* 0x0000003a1c00780c */ /* 0x000fe40006721670 */
[----:B0-----:R-:W-:-:S11]  /*1d570*/  PRMT R31, RZ, 0x7610, R31 ;  /* 0x00007610ff1f7816 */ /* 0x001fd6000000001f */
[----:B------:R-:W3:Y:S01]  /*1d580*/  @!P1 LDG.E.U8 R31, desc[UR6][R18.64+0x39] ;  /* 0x00003906121f9981 */ /* 0x000ee2000c1e1100 */
[----:B------:R-:W-:Y:S02]  /*1d590*/  @P5 LOP3.LUT R0, R0, 0x40000, RZ, 0xfc, !PT ;  /* 0x0004000000005812 */ /* 0x000fe400078efcff */
[----:B------:R-:W-:-:S13]  /*1d5a0*/  ISETP.LT.OR P5, PT, R28, 0x69, !P0 ;  /* 0x000000691c00780c */ /* 0x000fda00047a1670 */
[----:B------:R-:W0:Y:S01]  /*1d5b0*/  @!P5 LDC.64 R32, c[0x0][0x5c0] ;  /* 0x00017000ff20db82 */ /* 0x000e220000000a00 */
[----:B------:R-:W-:-:S04]  /*1d5c0*/  LOP3.LUT R4, R4, 0xffffefff, RZ, 0xc0, !PT ;  /* 0xffffefff04047812 */ /* 0x000fc800078ec0ff */
[----:B------:R-:W-:Y:S02]  /*1d5d0*/  @P5 LOP3.LUT R4, R4, 0x1000, RZ, 0xfc, !PT ;  /* 0x0000100004045812 */ /* 0x000fe400078efcff */
[----:B0-----:R-:W-:-:S04]  /*1d5e0*/  @!P5 IADD3 R118, P2, P3, R14, R32, R9 ;  /* 0x000000200e76d210 */ /* 0x001fc80007b5e009 */
[----:B------:R-:W-:Y:S02]  /*1d5f0*/  @!P5 IADD3.X R119, R29, R33, R8, P2, P3 ;  /* 0x000000211d77d210 */ /* 0x000fe400017e6408 */
[----:B------:R-:W-:Y:S02]  /*1d600*/  LOP3.LUT P5, RZ, R0, 0x200, RZ, 0xc0, !PT ;  /* 0x0000020000ff7812 */ /* 0x000fe400078ac0ff */
[----:B---3--:R-:W-:-:S04]  /*1d610*/  LOP3.LUT R31, R31, 0xff, RZ, 0xc0, !PT ;  /* 0x000000ff1f1f7812 */ /* 0x008fc800078ec0ff */
[----:B------:R-:W-:-:S05]  /*1d620*/  F2FP.F16.E4M3.UNPACK_B R31, R31 ;  /* 0x0000001fff1f723e */ /* 0x000fca00020006ff */
[----:B------:R-:W-:-:S05]  /*1d630*/  HADD2.F32 R31, -RZ, R31.H0_H0 ;  /* 0x2000001fff1f7230 */ /* 0x000fca0000004100 */
[----:B------:R-:W-:-:S04]  /*1d640*/  FMUL R31, R31, UR5 ;  /* 0x000000051f1f7c20 */ /* 0x000fc80008400000 */
[----:B----4-:R-:W-:Y:S01]  /*1d650*/  FFMA R31, R120, UR4, R31 ;  /* 0x00000004781f7c23 */ /* 0x010fe2000800001f */
[----:B------:R-:W-:Y:S01]  /*1d660*/  ISETP.LT.OR P0, PT, R28, 0x6a, !P0 ;  /* 0x0000006a1c00780c */ /* 0x000fe20004701670 */
[----:B------:R-:W3:Y:S03]  /*1d670*/  LDL.LU R120, [R1+0x374] ;  /* 0x0003740001787983 */ /* 0x000ee60000300800 */
[----:B------:R-:W-:-:S05]  /*1d680*/  F2FP.SATFINITE.E4M3.F32.PACK_AB_MERGE_C R31, RZ, R31, RZ ;  /* 0x0000001fff1f723e */ /* 0x000fca00048070ff */
[----:B------:R0:W-:Y:S04]  /*1d690*/  @!P1 STG.E.U8 desc[UR6][R80.64+0x39], R31 ;  /* 0x0000391f50009986 */ /* 0x0001e8000c101106 */
[----:B------:R-:W1:Y:S01]  /*1d6a0*/  @!P0 LDC.64 R32, c[0x0][0x5c0] ;  /* 0x00017000ff208b82 */ /* 0x000e620000000a00 */
[----:B0-----:R-:W-:-:S06]  /*1d6b0*/  PRMT R31, RZ, 0x7610, R31 ;  /* 0x00007610ff1f7816 */ /* 0x001fcc000000001f */
[----:B------:R-:W4:Y:S01]  /*1d6c0*/  @!P5 LDG.E.U8 R31, desc[UR6][R20.64+0x30] ;  /* 0x00003006141fd981 */ /* 0x000f22000c1e1100 */
[----:B------:R-:W-:Y:S02]  /*1d6d0*/  LOP3.LUT R4, R4, 0xfffff7ff, RZ, 0xc0, !PT ;  /* 0xfffff7ff04047812 */ /* 0x000fe400078ec0ff */
[----:B------:R-:W-:Y:S02]  /*1d6e0*/  ISETP.GE.AND P6, PT, R13, 0x101, PT ;  /* 0x000001010d00780c */ /* 0x000fe40003fc6270 */
[----:B------:R-:W-:Y:S02]  /*1d6f0*/  @P0 LOP3.LUT R4, R4, 0x800, RZ, 0xfc, !PT ;  /* 0x0000080004040812 */ /* 0x000fe400078efcff */
[----:B-1----:R-:W-:-:S04]  /*1d700*/  @!P0 IADD3 R122, P2, P3, R14, R32, R9 ;  /* 0x000000200e7a8210 */ /* 0x002fc80007b5e009 */
        /* <DEDUP_REMOVED lines=10> */
[----:B----4-:R-:W-:-:S04]  /*1d7b0*/  LOP3.LUT R31, R31, 0xff, RZ, 0xc0, !PT ;  /* 0x000000ff1f1f7812 */ /* 0x010fc800078ec0ff */
[----:B------:R-:W-:-:S05]  /*1d7c0*/  F2FP.F16.E4M3.UNPACK_B R31, R31 ;  /* 0x0000001fff1f723e */ /* 0x000fca00020006ff */
[----:B------:R-:W-:-:S05]  /*1d7d0*/  HADD2.F32 R31, -RZ, R31.H0_H0 ;  /* 0x2000001fff1f7230 */ /* 0x000fca0000004100 */
[----:B------:R-:W-:-:S04]  /*1d7e0*/  FMUL R31, R31, UR5 ;  /* 0x000000051f1f7c20 */ /* 0x000fc80008400000 */
[----:B--2---:R-:W-:Y:S01]  /*1d7f0*/  FFMA R31, R121, UR4, R31 ;  /* 0x00000004791f7c23 */ /* 0x004fe2000800001f */
[----:B------:R-:W-:Y:S01]  /*1d800*/  LOP3.LUT R0, R0, 0xffefffff, RZ, 0xc0, !PT ;  /* 0xffefffff00007812 */ /* 0x000fe200078ec0ff */
[----:B------:R-:W2:Y:S03]  /*1d810*/  LDL.LU R121, [R1+0x378] ;  /* 0x0003780001797983 */ /* 0x000ea60000300800 */
[----:B------:R-:W-:-:S05]  /*1d820*/  F2FP.SATFINITE.E4M3.F32.PACK_AB_MERGE_C R31, RZ, R31, RZ ;  /* 0x0000001fff1f723e */ /* 0x000fca00048070ff */
[----:B------:R1:W-:Y:S02]  /*1d830*/  @!P5 STG.E.U8 desc[UR6][R54.64+0x30], R31 ;  /* 0x0000301f3600d986 */ /* 0x0003e4000c101106 */
[----:B-1----:R-:W-:-:S06]  /*1d840*/  PRMT R31, RZ, 0x7610, R31 ;  /* 0x00007610ff1f7816 */ /* 0x002fcc000000001f */
[----:B------:R-:W4:Y:S01]  /*1d850*/  @!P0 LDG.E.U8 R31, desc[UR6][R20.64+0x31] ;  /* 0x00003106141f8981 */ /* 0x000f22000c1e1100 */
        /* <DEDUP_REMOVED lines=22> */
[----:B---3--:R-:W-:Y:S02]  /*1d9c0*/  FFMA R31, R120, UR4, R31 ;  /* 0x00000004781f7c23 */ /* 0x008fe4000800001f */
[----:B------:R-:W3:Y:S03]  /*1d9d0*/  LDL.LU R120, [R1+0x37c] ;  /* 0x00037c0001787983 */ /* 0x000ee60000300800 */
[----:B------:R-:W-:-:S05]  /*1d9e0*/  F2FP.SATFINITE.E4M3.F32.PACK_AB_MERGE_C R31, RZ, R31, RZ ;  /* 0x0000001fff1f723e */ /* 0x000fca00048070ff */
[----:B------:R1:W-:Y:S02]  /*1d9f0*/  @!P0 STG.E.U8 desc[UR6][R46.64+0x31], R31 ;  /* 0x0000311f2e008986 */ /* 0x0003e4000c101106 */
[----:B-1----:R-:W-:-:S04]  /*1da00*/  @!P3 IADD3 R31, P2, P5, R3, R14, R9 ;  /* 0x0000000e031fb210 */ /* 0x002fc80007d5e009 */
[----:B------:R-:W-:Y:S02]  /*1da10*/  @!P3 IADD3.X R34, R2, R29, R8, P2, P5 ;  /* 0x0000001d0222b210 */ /* 0x000fe400017ea408 */
[----:B0-----:R-:W-:Y:S02]  /*1da20*/  @!P3 IADD3 R32, P2, R31, R32, RZ ;  /* 0x000000201f20b210 */ /* 0x001fe40007f5e0ff */
[----:B------:R-:W-:-:S06]  /*1da30*/  PRMT R31, RZ, 0x7610, R31 ;  /* 0x00007610ff1f7816 */ /* 0x000fcc000000001f */
[----:B------:R-:W4:Y:S01]  /*1da40*/  @!P3 LDG.E.U8 R31, desc[UR6][R22.64+0x30] ;  /* 0x00003006161fb981 */ /* 0x000f22000c1e1100 */
[----:B------:R-:W-:Y:S01]  /*1da50*/  @!P3 IMAD.X R33, R34, 0x1, R33, P2 ;  /* 0x000000012221b824 */ /* 0x000fe200010e0621 */
[C---:B------:R-:W-:Y:S02]  /*1da60*/  ISETP.LT.OR P2, PT, R28.reuse, 0x32, !P1 ;  /* 0x000000321c00780c */ /* 0x040fe40004f41670 */
[----:B------:R-:W-:-:S11]  /*1da70*/  ISETP.LT.OR P0, PT, R28, 0x71, !P4 ;  /* 0x000000711c00780c */ /* 0x000fd60006701670 */
[----:B------:R-:W0:Y:S01]  /*1da80*/  @!P2 LDC.64 R34, c[0x0][0x5c0] ;  /* 0x00017000ff22ab82 */ /* 0x000e220000000a00 */
[----:B----4-:R-:W-:-:S04]  /*1da90*/  LOP3.LUT R31, R31, 0xff, RZ, 0xc0, !PT ;  /* 0x000000ff1f1f7812 */ /* 0x010fc800078ec0ff */
[----:B------:R-:W-:-:S05]  /*1daa0*/  F2FP.F16.E4M3.UNPACK_B R31, R31 ;  /* 0x0000001fff1f723e */ /* 0x000fca00020006ff */
[----:B------:R-:W-:-:S05]  /*1dab0*/  HADD2.F32 R31, -RZ, R31.H0_H0 ;  /* 0x2000001fff1f7230 */ /* 0x000fca0000004100 */
[----:B------:R-:W-:-:S04]  /*1dac0*/  FMUL R31, R31, UR5 ;  /* 0x000000051f1f7c20 */ /* 0x000fc80008400000 */
[----:B--2---:R-:W-:Y:S01]  /*1dad0*/  FFMA R31, R121, UR4, R31 ;  /* 0x00000004791f7c23 */ /* 0x004fe2000800001f */
[----:B------:R-:W-:Y:S01]  /*1dae0*/  @!P2 IADD3 R36, P5, P6, R3, R14, R9 ;  /* 0x0000000e0324a210 */ /* 0x000fe20007ebe009 */
[----:B------:R-:W2:Y:S03]  /*1daf0*/  LDL.LU R121, [R1+0x380] ;  /* 0x0003800001797983 */ /* 0x000ea60000300800 */
[----:B------:R-:W-:-:S05]  /*1db00*/  F2FP.SATFINITE.E4M3.F32.PACK_AB_MERGE_C R31, RZ, R31, RZ ;  /* 0x0000001fff1f723e */ /* 0x000fca00048070ff */
[----:B------:R1:W-:Y:S02]  /*1db10*/  @!P3 STG.E.U8 desc[UR6][R32.64+0x30], R31 ;  /* 0x0000301f2000b986 */ /* 0x0003e4000c101106 */
[----:B-1----:R-:W-:Y:S01]  /*1db20*/  PRMT R31, RZ, 0x7610, R31 ;  /* 0x00007610ff1f7816 */ /* 0x002fe2000000001f */
[----:B------:R-:W1:Y:S05]  /*1db30*/  @!P0 LDC.64 R32, c[0x0][0x5c0] ;  /* 0x00017000ff208b82 */ /* 0x000e6a0000000a00 */
[----:B------:R-:W4:Y:S01]  /*1db40*/  @!P2 LDG.E.U8 R31, desc[UR6][R22.64+0x31] ;  /* 0x00003106161fa981 */ /* 0x000f22000c1e1100 */
[----:B------:R-:W-:Y:S02]  /*1db50*/  @!P2 IADD3.X R37, R2, R29, R8, P5, P6 ;  /* 0x0000001d0225a210 */ /* 0x000fe40002fec408 */
[----:B0-----:R-:W-:-:S05]  /*1db60*/  @!P2 IADD3 R34, P3, R36, R34, RZ ;  /* 0x000000222422a210 */ /* 0x001fca0007f7e0ff */
        /* <DEDUP_REMOVED lines=8> */
[----:B---3--:R-:W-:Y:S01]  /*1dbf0*/  FFMA R31, R120, UR4, R31 ;  /* 0x00000004781f7c23 */ /* 0x008fe2000800001f */
[----:B------:R-:W-:Y:S01]  /*1dc00*/  ISETP.LT.OR P0, PT, R28, 0x72, !P4 ;  /* 0x000000721c00780c */ /* 0x000fe20006701670 */
[----:B------:R-:W3:Y:S03]  /*1dc10*/  LDL.LU R120, [R1+0x384] ;  /* 0x0003840001787983 */ /* 0x000ee60000300800 */
[----:B------:R-:W-:-:S05]  /*1dc20*/  F2FP.SATFINITE.E4M3.F32.PACK_AB_MERGE_C R31, RZ, R31, RZ ;  /* 0x0000001fff1f723e */ /* 0x000fca00048070ff */
[----:B------:R0:W-:Y:S04]  /*1dc30*/  @!P2 STG.E.U8 desc[UR6][R34.64+0x31], R31 ;  /* 0x0000311f2200a986 */ /* 0x0001e8000c101106 */
[----:B------:R-:W1:Y:S01]  /*1dc40*/  @!P0 LDC.64 R32, c[0x0][0x5c0] ;  /* 0x00017000ff208b82 */ /* 0x000e620000000a00 */
[----:B0-----:R-:W-:-:S06]  /*1dc50*/  PRMT R31, RZ, 0x7610, R31 ;  /* 0x00007610ff1f7816 */ /* 0x001fcc000000001f */
[----:B------:R-:W4:Y:S01]  /*1dc60*/  @!P5 LDG.E.U8 R31, desc[UR6][R20.64+0x38] ;  /* 0x00003806141fd981 */ /* 0x000f22000c1e1100 */
[C---:B------:R-:W-:Y:S02]  /*1dc70*/  LOP3.LUT P6, RZ, R0.reuse, 0x400, RZ, 0xc0, !PT ;  /* 0x0000040000ff7812 */ /* 0x040fe400078cc0ff */
[----:B------:R-:W-:Y:S02]  /*1dc80*/  LOP3.LUT R0, R0, 0xfffffff7, RZ, 0xc0, !PT ;  /* 0xfffffff700007812 */ /* 0x000fe400078ec0ff */
[----:B-1----:R-:W-:Y:S02]  /*1dc90*/  @!P0 IADD3 R130, P2, P3, R14, R32, R3 ;  /* 0x000000200e828210 */ /* 0x002fe40007b5e003 */
        /* <DEDUP_REMOVED lines=17> */
[----:B------:R0:W-:Y:S01]  /*1ddb0*/  @!P5 STG.E.U8 desc[UR6][R82.64+0x38], R31 ;  /* 0x0000381f5200d986 */ /* 0x0001e2000c101106 */
[----:B------:R-:W-:-:S13]  /*1ddc0*/  ISETP.LT.OR P5, PT, R28, 0x7a, !P4 ;  /* 0x0000007a1c00780c */ /* 0x000fda00067a1670 */
[----:B0-----:R-:W0:Y:S02]  /*1ddd0*/  @!P5 LDC.64 R30, c[0x0][0x5c0] ;  /* 0x00017000ff1edb82 */ /* 0x001e240000000a00 */
[----:B0-----:R-:W-:Y:S02]  /*1dde0*/  @!P5 IADD3 R148, P2, P3, R14, R30, R3 ;  /* 0x0000001e0e94d210 */ /* 0x001fe40007b5e003 */
[----:B------:R-:W-:-:S06]  /*1ddf0*/  PRMT R30, RZ, 0x7610, R30 ;  /* 0x00007610ff1e7816 */ /* 0x000fcc000000001e */
[----:B------:R-:W4:Y:S01]  /*1de00*/  @!P6 LDG.E.U8 R30, desc[UR6][R20.64+0x39] ;  /* 0x00003906141ee981 */ /* 0x000f22000c1e1100 */
[----:B------:R-:W-:Y:S02]  /*1de10*/  @!P5 IADD3.X R149, R29, R31, R2, P2, P3 ;  /* 0x0000001f1d95d210 */ /* 0x000fe400017e6402 */
[----:B------:R-:W-:Y:S02]  /*1de20*/  ISETP.LT.OR P3, PT, R28, 0x39, !P1 ;  /* 0x000000391c00780c */ /* 0x000fe40004f61670 */
[----:B------:R-:W-:-:S11]  /*1de30*/  @P5 LOP3.LUT R5, R5, 0x800, RZ, 0xfc, !PT ;  /* 0x0000080005055812 */ /* 0x000fd600078efcff */
[----:B------:R-:W-:-:S04]  /*1de40*/  @!P3 IADD3 R32, P2, P5, R3, R14, R9 ;  /* 0x0000000e0320b210 */ /* 0x000fc80007d5e009 */
[----:B------:R-:W-:Y:S02]  /*1de50*/  @!P3 IADD3.X R33, R2, R29, R8, P2, P5 ;  /* 0x0000001d0221b210 */ /* 0x000fe400017ea408 */
[----:B----4-:R-:W-:-:S04]  /*1de60*/  LOP3.LUT R30, R30, 0xff, RZ, 0xc0, !PT ;  /* 0x000000ff1e1e7812 */ /* 0x010fc800078ec0ff */
[----:B------:R-:W-:-:S05]  /*1de70*/  F2FP.F16.E4M3.UNPACK_B R30, R30 ;  /* 0x0000001eff1e723e */ /* 0x000fca00020006ff */
[----:B------:R-:W-:-:S05]  /*1de80*/  HADD2.F32 R30, -RZ, R30.H0_H0 ;  /* 0x2000001eff1e7230 */ /* 0x000fca0000004100 */
[----:B------:R-:W-:-:S04]  /*1de90*/  FMUL R30, R30, UR5 ;  /* 0x000000051e1e7c20 */ /* 0x000fc80008400000 */
[----:B---3--:R-:W-:Y:S01]  /*1dea0*/  FFMA R30, R120, UR4, R30 ;  /* 0x00000004781e7c23 */ /* 0x008fe2000800001e */
[----:B------:R-:W-:Y:S01]  /*1deb0*/  LOP3.LUT R7, R7, 0x7fffffff, RZ, 0xc0, !PT ;  /* 0x7fffffff07077812 */ /* 0x000fe200078ec0ff */
[----:B------:R-:W3:Y:S03]  /*1dec0*/  LDL.LU R120, [R1+0x38c] ;  /* 0x00038c0001787983 */ /* 0x000ee60000300800 */
[----:B------:R-:W-:-:S05]  /*1ded0*/  F2FP.SATFINITE.E4M3.F32.PACK_AB_MERGE_C R30, RZ, R30, RZ ;  /* 0x0000001eff1e723e */ /* 0x000fca00048070ff */
[----:B------:R0:W-:Y:S02]  /*1dee0*/  @!P6 STG.E.U8 desc[UR6][R56.64+0x39], R30 ;  /* 0x0000391e3800e986 */ /* 0x0001e4000c101106 */
[----:B0-----:R-:W0:Y:S02]  /*1def0*/  @!P3 LDC.64 R30, c[0x0][0x5c0] ;  /* 0x00017000ff1ebb82 */ /* 0x001e240000000a00 */
[----:B0-----:R-:W-:Y:S02]  /*1df00*/  @!P3 IADD3 R30, P2, R32, R30, RZ ;  /* 0x0000001e201eb210 */ /* 0x001fe40007f5e0ff */
[----:B------:R-:W-:-:S06]  /*1df10*/  PRMT R32, RZ, 0x7610, R32 ;  /* 0x00007610ff207816 */ /* 0x000fcc0000000020 */
[----:B------:R-:W4:Y:S01]  /*1df20*/  @!P3 LDG.E.U8 R32, desc[UR6][R22.64+0x38] ;  /* 0x000038061620b981 */ /* 0x000f22000c1e1100 */
[----:B------:R-:W-:Y:S01]  /*1df30*/  @P4 LOP3.LUT R7, R7, 0x80000000, RZ, 0xfc, !PT ;  /* 0x8000000007074812 */ /* 0x000fe200078efcff */
[----:B------:R-:W-:-:S03]  /*1df40*/  @!P3 IMAD.X R31, R33, 0x1, R31, P2 ;  /* 0x00000001211fb824 */ /* 0x000fc600010e061f */
[----:B------:R-:W-:Y:S02]  /*1df50*/  LOP3.LUT R7, R7, 0xbfffffff, RZ, 0xc0, !PT ;  /* 0xbfffffff07077812 */ /* 0x000fe400078ec0ff */
[----:B------:R-:W-:Y:S02]  /*1df60*/  ISETP.LT.OR P2, PT, R28, 0x3a, !P1 ;  /* 0x0000003a1c00780c */ /* 0x000fe40004f41670 */
[----:B------:R-:W-:Y:S02]  /*1df70*/  @P1 LOP3.LUT R7, R7, 0x40000000, RZ, 0xfc, !PT ;  /* 0x4000000007071812 */ /* 0x000fe400078efcff */
[----:B------:R-:W-:-:S04]  /*1df80*/  ISETP.GE.AND P1, PT, R13, 0x81, PT ;  /* 0x000000810d00780c */ /* 0x000fc80003f26270 */
[----:B------:R-:W-:-:S05]  /*1df90*/  ISETP.LT.OR P4, PT, R28, 0x71, !P1 ;  /* 0x000000711c00780c */ /* 0x000fca0004f81670 */
[----:B------:R-:W-:-:S04]  /*1dfa0*/  @!P2 IADD3 R34, P5, P6, R3, R14, R9 ;  /* 0x0000000e0322a210 */ /* 0x000fc80007ebe009 */
[----:B------:R-:W-:Y:S02]  /*1dfb0*/  @!P2 IADD3.X R35, R2, R29, R8, P5, P6 ;  /* 0x0000001d0223a210 */ /* 0x000fe40002fec408 */
        /* <DEDUP_REMOVED lines=9> */
[----:B0-----:R-:W0:Y:S08]  /*1e050*/  @!P4 LDC.64 R30, c[0x0][0x5c0] ;  /* 0x00017000ff1ecb82 */ /* 0x001e300000000a00 */
[----:B------:R-:W1:Y:S01]  /*1e060*/  @!P2 LDC.64 R32, c[0x0][0x5c0] ;  /* 0x00017000ff20ab82 */ /* 0x000e620000000a00 */
[----:B0-----:R-:W-:-:S02]  /*1e070*/  @!P4 IADD3 R144, P5, P6, R14, R30, R9 ;  /* 0x0000001e0e90c210 */ /* 0x001fc40007ebe009 */
[----:B------:R-:W-:-:S06]  /*1e080*/  PRMT R30, RZ, 0x7610, R30 ;  /* 0x00007610ff1e7816 */ /* 0x000fcc000000001e */
[----:B------:R-:W4:Y:S01]  /*1e090*/  @!P2 LDG.E.U8 R30, desc[UR6][R22.64+0x39] ;  /* 0x00003906161ea981 */ /* 0x000f22000c1e1100 */
[----:B------:R-:W-:Y:S02]  /*1e0a0*/  @!P4 IADD3.X R145, R29, R31, R8, P5, P6 ;  /* 0x0000001f1d91c210 */ /* 0x000fe40002fec408 */
[----:B------:R-:W-:Y:S02]  /*1e0b0*/  ISETP.LT.OR P5, PT, R28, 0x72, !P1 ;  /* 0x000000721c00780c */ /* 0x000fe40004fa1670 */
[----:B-1----:R-:W-:-:S05]  /*1e0c0*/  @!P2 IADD3 R32, P3, R34, R32, RZ ;  /* 0x000000202220a210 */ /* 0x002fca0007f7e0ff */
[----:B------:R-:W-:Y:S01]  /*1e0d0*/  @!P2 IMAD.X R33, R35, 0x1, R33, P3 ;  /* 0x000000012321a824 */ /* 0x000fe200018e0621 */
[----:B------:R-:W-:-:S04]  /*1e0e0*/  @P4 LOP3.LUT R0, R0, 0x400000, RZ, 0xfc, !PT ;  /* 0x0040000000004812 */ /* 0x000fc800078efcff */
[----:B------:R-:W-:Y:S02]  /*1e0f0*/  LOP3.LUT P6, RZ, R0, 0x800000, RZ, 0xc0, !PT ;  /* 0x0080000000ff7812 */ /* 0x000fe400078cc0ff */
[----:B----4-:R-:W-:-:S04]  /*1e100*/  LOP3.LUT R30, R30, 0xff, RZ, 0xc0, !PT ;  /* 0x000000ff1e1e7812 */ /* 0x010fc800078ec0ff */
[----:B------:R-:W-:-:S05]  /*1e110*/  F2FP.F16.E4M3.UNPACK_B R30, R30 ;  /* 0x0000001eff1e723e */ /* 0x000fca00020006ff */
[----:B------:R-:W-:-:S05]  /*1e120*/  HADD2.F32 R30, -RZ, R30.H0_H0 ;  /* 0x2000001eff1e7230 */ /* 0x000fca0000004100 */
[----:B------:R-:W-:-:S04]  /*1e130*/  FMUL R30, R30, UR5 ;  /* 0x000000051e1e7c20 */ /* 0x000fc80008400000 */
[----:B---3--:R-:W-:Y:S01]  /*1e140*/  FFMA R30, R120, UR4, R30 ;  /* 0x00000004781e7c23 */ /* 0x008fe2000800001e */
[----:B------:R-:W-:Y:S01]  /*1e150*/  LOP3.LUT P4, RZ, R0, 0x2, RZ, 0xc0, !PT ;  /* 0x0000000200ff7812 */ /* 0x000fe2000788c0ff */
[----:B------:R-:W3:Y:S03]  /*1e160*/  LDL.LU R120, [R1+0x394] ;  /* 0x0003940001787983 */ /* 0x000ee60000300800 */
[----:B------:R-:W-:-:S05]  /*1e170*/  F2FP.SATFINITE.E4M3.F32.PACK_AB_MERGE_C R30, RZ, R30, RZ ;  /* 0x0000001eff1e723e */ /* 0x000fca00048070ff */
[----:B------:R0:W-:Y:S02]  /*1e180*/  @!P2 STG.E.U8 desc[UR6][R32.64+0x39], R30 ;  /* 0x0000391e2000a986 */ /* 0x0001e4000c101106 */
[----:B0-----:R-:W0:Y:S02]  /*1e190*/  @!P5 LDC.64 R30, c[0x0][0x5c0] ;  /* 0x00017000ff1edb82 */ /* 0x001e240000000a00 */
[----:B0-----:R-:W-:Y:S02]  /*1e1a0*/  @!P5 IADD3 R82, P2, P3, R14, R30, R9 ;  /* 0x0000001e0e52d210 */ /* 0x001fe40007b5e009 */
[----:B------:R-:W-:-:S06]  /*1e1b0*/  PRMT R30, RZ, 0x7610, R30 ;  /* 0x00007610ff1e7816 */ /* 0x000fcc000000001e */
[----:B------:R-:W4:Y:S01]  /*1e1c0*/  @!P6 LDG.E.U8 R30, desc[UR6][R24.64+0x30] ;  /* 0x00003006181ee981 */ /* 0x000f22000c1e1100 */
[----:B------:R-:W-:Y:S02]  /*1e1d0*/  LOP3.LUT R0, R0, 0xfffffbff, RZ, 0xc0, !PT ;  /* 0xfffffbff00007812 */ /* 0x000fe400078ec0ff */
[----:B------:R-:W-:Y:S02]  /*1e1e0*/  @!P5 IADD3.X R83, R29, R31, R8, P2, P3 ;  /* 0x0000001f1d53d210 */ /* 0x000fe400017e6408 */
[----:B------:R-:W-:Y:S02]  /*1e1f0*/  @P5 LOP3.LUT R0, R0, 0x400, RZ, 0xfc, !PT ;  /* 0x0000040000005812 */ /* 0x000fe400078efcff */
[C---:B------:R-:W-:Y:S02]  /*1e200*/  ISETP.LT.OR P5, PT, R28.reuse, 0x79, !P1 ;  /* 0x000000791c00780c */ /* 0x040fe40004fa1670 */
[----:B------:R-:W-:Y:S02]  /*1e210*/  ISETP.LT.OR P1, PT, R28, 0x7a, !P1 ;  /* 0x0000007a1c00780c */ /* 0x000fe40004f21670 */
[----:B----4-:R-:W-:-:S04]  /*1e220*/  LOP3.LUT R30, R30, 0xff, RZ, 0xc0, !PT ;  /* 0x000000ff1e1e7812 */ /* 0x010fc800078ec0ff */
[----:B------:R-:W-:-:S05]  /*1e230*/  F2FP.F16.E4M3.UNPACK_B R30, R30 ;  /* 0x0000001eff1e723e */ /* 0x000fca00020006ff */
[----:B------:R-:W-:-:S05]  /*1e240*/  HADD2.F32 R30, -RZ, R30.H0_H0 ;  /* 0x2000001eff1e7230 */ /* 0x000fca0000004100 */
[----:B------:R-:W-:-:S04]  /*1e250*/  FMUL R30, R30, UR5 ;  /* 0x000000051e1e7c20 */ /* 0x000fc80008400000 */
[----:B--2---:R-:W-:Y:S02]  /*1e260*/  FFMA R32, R121, UR4, R30 ;  /* 0x0000000479207c23 */ /* 0x004fe4000800001e */
[----:B------:R-:W0:Y:S01]  /*1e270*/  @!P5 LDC.64 R30, c[0x0][0x5c0] ;  /* 0x00017000ff1edb82 */ /* 0x000e220000000a00 */
[----:B------:R-:W-:Y:S01]  /*1e280*/  LOP3.LUT R5, R5, 0xfffdffff, RZ, 0xc0, !PT ;  /* 0xfffdffff05057812 */ /* 0x000fe200078ec0ff */
[----:B------:R-:W2:Y:S01]  /*1e290*/  LDL.LU R121, [R1+0x398] ;  /* 0x0003980001797983 */ /* 0x000ea20000300800 */
[----:B0-----:R-:W-:-:S04]  /*1e2a0*/  @!P5 IADD3 R152, P2, P3, R14, R30, R9 ;  /* 0x0000001e0e98d210 */ /* 0x001fc80007b5e009 */
[----:B------:R-:W-:Y:S02]  /*1e2b0*/  @!P5 IADD3.X R153, R29, R31, R8, P2, P3 ;  /* 0x0000001f1d99d210 */ /* 0x000fe400017e6408 */
[----:B------:R-:W0:Y:S01]  /*1e2c0*/  @!P1 LDC.64 R30, c[0x0][0x5c0] ;  /* 0x00017000ff1e9b82 */ /* 0x000e220000000a00 */
[----:B------:R-:W-:-:S05]  /*1e2d0*/  F2FP.SATFINITE.E4M3.F32.PACK_AB_MERGE_C R32, RZ, R32, RZ ;  /* 0x00000020ff20723e */ /* 0x000fca00048070ff */
[----:B------:R1:W-:Y:S01]  /*1e2e0*/  @!P6 STG.E.U8 desc[UR6][R84.64+0x30], R32 ;  /* 0x000030205400e986 */ /* 0x0003e2000c101106 */
[----:B0-----:R-:W-:Y:S02]  /*1e2f0*/  @!P1 IADD3 R154, P2, P3, R14, R30, R9 ;  /* 0x0000001e0e9a9210 */ /* 0x001fe40007b5e009 */
[----:B------:R-:W-:-:S06]  /*1e300*/  PRMT R30, RZ, 0x7610, R30 ;  /* 0x00007610ff1e7816 */ /* 0x000fcc000000001e */
[----:B------:R-:W4:Y:S01]  /*1e310*/  @!P4 LDG.E.U8 R30, desc[UR6][R24.64+0x31] ;  /* 0x00003106181ec981 */ /* 0x000f22000c1e1100 */
[----:B------:R-:W-:Y:S02]  /*1e320*/  @!P1 IADD3.X R155, R29, R31, R8, P2, P3 ;  /* 0x0000001f1d9b9210 */ /* 0x000fe400017e6408 */
[----:B------:R-:W-:Y:S02]  /*1e330*/  ISETP.LT.OR P3, PT, R28, 0x31, !P0 ;  /* 0x000000311c00780c */ /* 0x000fe40004761670 */
[----:B------:R-:W-:-:S11]  /*1e340*/  @P5 LOP3.LUT R5, R5, 0x20000, RZ, 0xfc, !PT ;  /* 0x0002000005055812 */ /* 0x000fd600078efcff */
[----:B-1----:R-:W-:-:S04]  /*1e350*/  @!P3 IADD3 R32, P2, P5, R3, R14, R11 ;  /* 0x0000000e0320b210 */ /* 0x002fc80007d5e00b */
        /* <DEDUP_REMOVED lines=14> */
[----:B------:R-:W-:Y:S02]  /*1e440*/  ISETP.GE.AND P4, PT, R13, 0x101, PT ;  /* 0x000001010d00780c */ /* 0x000fe40003f86270 */
[----:B------:R-:W-:Y:S02]  /*1e450*/  @P1 LOP3.LUT R0, R0, 0x800000, RZ, 0xfc, !PT ;  /* 0x0080000000001812 */ /* 0x000fe400078efcff */
[C---:B------:R-:W-:Y:S01]  /*1e460*/  ISETP.LT.OR P1, PT, R28.reuse, 0x71, !P4 ;  /* 0x000000711c00780c */ /* 0x040fe20006721670 */
[----:B------:R-:W-:Y:S01]  /*1e470*/  @!P3 IMAD.X R31, R33, 0x1, R31, P2 ;  /* 0x00000001211fb824 */ /* 0x000fe200010e061f */
[----:B------:R-:W-:-:S13]  /*1e480*/  ISETP.LT.OR P2, PT, R28, 0x32, !P0 ;  /* 0x000000321c00780c */ /* 0x000fda0004741670 */
[----:B------:R-:W-:-:S04]  /*1e490*/  @!P2 IADD3 R34, P5, P6, R3, R14, R11 ;  /* 0x0000000e0322a210 */ /* 0x000fc80007ebe00b */
[----:B------:R-:W-:Y:S02]  /*1e4a0*/  @!P2 IADD3.X R35, R2, R29, R10, P5, P6 ;  /* 0x0000001d0223a210 */ /* 0x000fe40002fec40a */
[----:B----4-:R-:W-:-:S04]  /*1e4b0*/  LOP3.LUT R32, R32, 0xff, RZ, 0xc0, !PT ;  /* 0x000000ff20207812 */ /* 0x010fc800078ec0ff */
[----:B------:R-:W-:-:S05]  /*1e4c0*/  F2FP.F16.E4M3.UNPACK_B R32, R32 ;  /* 0x00000020ff20723e */ /* 0x000fca00020006ff */
[----:B------:R-:W-:-:S05]  /*1e4d0*/  HADD2.F32 R32, -RZ, R32.H0_H0 ;  /* 0x20000020ff207230 */ /* 0x000fca0000004100 */
[----:B------:R-:W-:-:S04]  /*1e4e0*/  FMUL R32, R32, UR5 ;  /* 0x0000000520207c20 */ /* 0x000fc80008400000 */
[----:B--2---:R-:W-:Y:S02]  /*1e4f0*/  FFMA R32, R121, UR4, R32 ;  /* 0x0000000479207c23 */ /* 0x004fe40008000020 */
        /* <DEDUP_REMOVED lines=9> */
[----:B------:R-:W-:Y:S02]  /*1e590*/  ISETP.GE.AND P6, PT, R13, 0x101, PT ;  /* 0x000001010d00780c */ /* 0x000fe40003fc6270 */
[----:B-1----:R-:W-:Y:S02]  /*1e5a0*/  @!P2 IADD3 R32, P3, R34, R32, RZ ;  /* 0x000000202220a210 */ /* 0x002fe40007f7e0ff */
[----:B------:R-:W-:-:S03]  /*1e5b0*/  ISETP.LT.OR P4, PT, R28, 0x72, !P6 ;  /* 0x000000721c00780c */ /* 0x000fc60007781670 */
[----:B------:R-:W-:Y:S01]  /*1e5c0*/  @!P2 IMAD.X R33, R35, 0x1, R33, P3 ;  /* 0x000000012321a824 */ /* 0x000fe200018e0621 */
[----:B------:R-:W-:Y:S02]  /*1e5d0*/  LOP3.LUT P5, RZ, R0, 0x1000000, RZ, 0xc0, !PT ;  /* 0x0100000000ff7812 */ /* 0x000fe400078ac0ff */
        /* <DEDUP_REMOVED lines=10> */
[----:B0-----:R-:W-:Y:S02]  /*1e680*/  @!P4 IADD3 R156, P2, P3, R14, R30, R11 ;  /* 0x0000001e0e9cc210 */ /* 0x001fe40007b5e00b */
[----:B------:R-:W-:-:S06]  /*1e690*/  PRMT R30, RZ, 0x7610, R30 ;  /* 0x00007610ff1e7816 */ /* 0x000fcc000000001e */
[----:B------:R-:W4:Y:S01]  /*1e6a0*/  @!P5 LDG.E.U8 R30, desc[UR6][R24.64+0x38] ;  /* 0x00003806181ed981 */ /* 0x000f22000c1e1100 */
[----:B------:R-:W-:-:S04]  /*1e6b0*/  @P1 LOP3.LUT R5, R5, 0x400000, RZ, 0xfc, !PT ;  /* 0x0040000005051812 */ /* 0x000fc800078efcff */
[----:B------:R-:W-:Y:S02]  /*1e6c0*/  LOP3.LUT R5, R5, 0xfff7ffff, RZ, 0xc0, !PT ;  /* 0xfff7ffff05057812 */ /* 0x000fe400078ec0ff */
[----:B------:R-:W-:Y:S02]  /*1e6d0*/  @!P4 IADD3.X R157, R29, R31, R10, P2, P3 ;  /* 0x0000001f1d9dc210 */ /* 0x000fe400017e640a */
[----:B------:R-:W-:Y:S02]  /*1e6e0*/  @P4 LOP3.LUT R5, R5, 0x80000, RZ, 0xfc, !PT ;  /* 0x0008000005054812 */ /* 0x000fe400078efcff */
[----:B------:R-:W-:Y:S02]  /*1e6f0*/  ISETP.LT.OR P4, PT, R28, 0x79, !P6 ;  /* 0x000000791c00780c */ /* 0x000fe40007781670 */
[----:B------:R-:W-:Y:S02]  /*1e700*/  LOP3.LUT P1, RZ, R0, 0x800, RZ, 0xc0, !PT ;  /* 0x0000080000ff7812 */ /* 0x000fe4000782c0ff */
        /* <DEDUP_REMOVED lines=8> */
[----:B------:R-:W-:-:S05]  /*1e790*/  F2FP.SATFINITE.E4M3.F32.PACK_AB_MERGE_C R32, RZ, R32, RZ ;  /* 0x00000020ff20723e */ /* 0x000fca00048070ff */
[----:B------:R1:W-:Y:S01]  /*1e7a0*/  @!P5 STG.E.U8 desc[UR6][R86.64+0x38], R32 ;  /* 0x000038205600d986 */ /* 0x0003e2000c101106 */
[----:B------:R-:W-:Y:S02]  /*1e7b0*/  ISETP.LT.OR P5, PT, R28, 0x7a, !P6 ;  /* 0x0000007a1c00780c */ /* 0x000fe400077a1670 */
[----:B0-----:R-:W-:-:S04]  /*1e7c0*/  @!P4 IADD3 R160, P2, P3, R14, R30, R11 ;  /* 0x0000001e0ea0c210 */ /* 0x001fc80007b5e00b */
[----:B------:R-:W-:-:S07]  /*1e7d0*/  @!P4 IADD3.X R161, R29, R31, R10, P2, P3 ;  /* 0x0000001f1da1c210 */ /* 0x000fce00017e640a */
[----:B------:R-:W1:Y:S02]  /*1e7e0*/  @!P5 LDC.64 R30, c[0x0][0x5c0] ;  /* 0x00017000ff1edb82 */ /* 0x000e640000000a00 */
[----:B-1----:R-:W-:Y:S02]  /*1e7f0*/  @!P5 IADD3 R86, P2, P3, R14, R30, R11 ;  /* 0x0000001e0e56d210 */ /* 0x002fe40007b5e00b */
[----:B------:R-:W-:-:S06]  /*1e800*/  PRMT R30, RZ, 0x7610, R30 ;  /* 0x00007610ff1e7816 */ /* 0x000fcc000000001e */
[----:B------:R-:W4:Y:S01]  /*1e810*/  @!P1 LDG.E.U8 R30, desc[UR6][R24.64+0x39] ;  /* 0x00003906181e9981 */ /* 0x000f22000c1e1100 */
[----:B------:R-:W-:Y:S02]  /*1e820*/  @!P5 IADD3.X R87, R29, R31, R10, P2, P3 ;  /* 0x0000001f1d57d210 */ /* 0x000fe400017e640a */
[----:B------:R-:W-:Y:S02]  /*1e830*/  ISETP.LT.OR P3, PT, R28, 0x39, !P0 ;  /* 0x000000391c00780c */ /* 0x000fe40004761670 */
[----:B------:R-:W-:-:S04]  /*1e840*/  @P4 LOP3.LUT R5, R5, 0x8000000, RZ, 0xfc, !PT ;  /* 0x0800000005054812 */ /* 0x000fc800078efcff */
[----:B------:R-:W-:-:S04]  /*1e850*/  LOP3.LUT R5, R5, 0xfbffffff, RZ, 0xc0, !PT ;  /* 0xfbffffff05057812 */ /* 0x000fc800078ec0ff */
[----:B------:R-:W-:-:S03]  /*1e860*/  @P5 LOP3.LUT R5, R5, 0x4000000, RZ, 0xfc, !PT ;  /* 0x0400000005055812 */ /* 0x000fc600078efcff */
[----:B------:R-:W-:-:S04]  /*1e870*/  @!P3 IADD3 R32, P2, P5, R3, R14, R11 ;  /* 0x0000000e0320b210 */ /* 0x000fc80007d5e00b */
[----:B------:R-:W-:Y:S02]  /*1e880*/  @!P3 IADD3.X R33, R2, R29, R10, P2, P5 ;  /* 0x0000001d0221b210 */ /* 0x000fe400017ea40a */
        /* <DEDUP_REMOVED lines=10> */
[----:B0-----:R-:W-:Y:S02]  /*1e930*/  @!P3 IADD3 R30, P2, R32, R30, RZ ;  /* 0x0000001e201eb210 */ /* 0x001fe40007f5e0ff */
[----:B------:R-:W-:-:S06]  /*1e940*/  PRMT R32, RZ, 0x7610, R32 ;  /* 0x00007610ff207816 */ /* 0x000fcc0000000020 */
[----:B------:R-:W4:Y:S01]  /*1e950*/  @!P3 LDG.E.U8 R32, desc[UR6][R26.64+0x38] ;  /* 0x000038061a20b981 */ /* 0x000f22000c1e1100 */
        /* <DEDUP_REMOVED lines=19> */
[----:B------:R-:W-:Y:S02]  /*1ea90*/  @P0 LOP3.LUT R7, R7, 0x20000000, RZ, 0xfc, !PT ;  /* 0x2000000007070812 */ /* 0x000fe400078efcff */
[----:B------:R-:W-:Y:S02]  /*1eaa0*/  ISETP.LT.OR P0, PT, R28, 0x82, !P4 ;  /* 0x000000821c00780c */ /* 0x000fe40006701670 */
[----:B-1----:R-:W-:-:S05]  /*1eab0*/  @!P2 IADD3 R32, P3, R34, R32, RZ ;  /* 0x000000202220a210 */ /* 0x002fca0007f7e0ff */
[----:B------:R-:W-:Y:S01]  /*1eac0*/  @!P2 IMAD.X R33, R35, 0x1, R33, P3 ;  /* 0x000000012321a824 */ /* 0x000fe200018e0621 */
[----:B------:R-:W-:Y:S02]  /*1ead0*/  @!P1 IADD3.X R171, R29, R31, R2, P5, P6 ;  /* 0x0000001f1dab9210 */ /* 0x000fe40002fec402 */
[----:B------:R-:W-:-:S04]  /*1eae0*/  LOP3.LUT R6, R6, 0xfffffff7, RZ, 0xc0, !PT ;  /* 0xfffffff706067812 */ /* 0x000fc800078ec0ff */
[----:B------:R-:W-:Y:S02]  /*1eaf0*/  @P1 LOP3.LUT R6, R6, 0x8, RZ, 0xfc, !PT ;  /* 0x0000000806061812 */ /* 0x000fe400078efcff */
[----:B------:R-:W-:Y:S02]  /*1eb00*/  ISETP.GE.AND P1, PT, R13, 0x1, PT ;  /* 0x000000010d00780c */ /* 0x000fe40003f26270 */
        /* <DEDUP_REMOVED lines=8> */
[----:B0-----:R-:W0:Y:S02]  /*1eb90*/  @!P0 LDC.64 R30, c[0x0][0x5c0] ;  /* 0x00017000ff1e8b82 */ /* 0x001e240000000a00 */
[----:B0-----:R-:W-:-:S04]  /*1eba0*/  @!P0 IADD3 R168, P2, P3, R14, R30, R3 ;  /* 0x0000001e0ea88210 */ /* 0x001fc80007b5e003 */
[----:B------:R-:W-:Y:S02]  /*1ebb0*/  @!P0 IADD3.X R169, R29, R31, R2, P2, P3 ;  /* 0x0000001f1da98210 */ /* 0x000fe400017e6402 */
[----:B------:R-:W-:Y:S02]  /*1ebc0*/  ISETP.LT.OR P2, PT, R28, 0x41, !P1 ;  /* 0x000000411c00780c */ /* 0x000fe40004f41670 */
[----:B------:R-:W-:-:S11]  /*1ebd0*/  PRMT R30, RZ, 0x7610, R30 ;  /* 0x00007610ff1e7816 */ /* 0x000fd6000000001e */
[----:B------:R-:W4:Y:S02]  /*1ebe0*/  @!P2 LDG.E.U8 R30, desc[UR6][R16.64+0x40] ;  /* 0x00004006101ea981 */ /* 0x000f24000c1e1100 */
        /* <DEDUP_REMOVED lines=8> */
[----:B------:R-:W-:Y:S02]  /*1ec70*/  F2FP.SATFINITE.E4M3.F32.PACK_AB_MERGE_C R32, RZ, R32, RZ ;  /* 0x00000020ff20723e */ /* 0x000fe400048070ff */
[----:B0-----:R-:W-:-:S05]  /*1ec80*/  @!P2 IADD3 R30, P3, R14, R30, RZ ;  /* 0x0000001e0e1ea210 */ /* 0x001fca0007f7e0ff */
[----:B------:R-:W-:-:S05]  /*1ec90*/  @!P2 IMAD.X R31, R29, 0x1, R31, P3 ;  /* 0x000000011d1fa824 */ /* 0x000fca00018e061f */
[----:B------:R0:W-:Y:S01]  /*1eca0*/  @!P2 STG.E.U8 desc[UR6][R30.64+0x40], R32 ;  /* 0x000040201e00a986 */ /* 0x0001e2000c101106 */
[----:B------:R-:W-:Y:S02]  /*1ecb0*/  ISETP.LT.OR P2, PT, R28, 0x42, !P1 ;  /* 0x000000421c00780c */ /* 0x000fe40004f41670 */
[----:B0-----:R-:W-:-:S11]  /*1ecc0*/  PRMT R32, RZ, 0x7610, R32 ;  /* 0x00007610ff207816 */ /* 0x001fd60000000020 */
[----:B------:R-:W0:Y:S01]  /*1ecd0*/  @!P2 LDC.64 R30, c[0x0][0x5c0] ;  /* 0x00017000ff1eab82 */ /* 0x000e220000000a00 */
[----:B------:R-:W4:Y:S01]  /*1ece0*/  @!P2 LDG.E.U8 R32, desc[UR6][R16.64+0x41] ;  /* 0x000041061020a981 */ /* 0x000f22000c1e1100 */
[----:B------:R-:W-:Y:S02]  /*1ecf0*/  @P0 LOP3.LUT R0, R0, 0x800, RZ, 0xfc, !PT ;  /* 0x0000080000000812 */ /* 0x000fe400078efcff */
[----:B------:R-:W-:Y:S02]  /*1ed00*/  ISETP.LT.OR P0, PT, R28, 0x89, !P4 ;  /* 0x000000891c00780c */ /* 0x000fe40006701670 */
[----:B0-----:R-:W-:-:S05]  /*1ed10*/  @!P2 IADD3 R30, P3, R14, R30, RZ ;  /* 0x0000001e0e1ea210 */ /* 0x001fca0007f7e0ff */
[----:B------:R-:W-:Y:S01]  /*1ed20*/  @!P2 IMAD.X R31, R29, 0x1, R31, P3 ;  /* 0x000000011d1fa824 */ /* 0x000fe200018e061f */
[----:B------:R-:W-:Y:S02]  /*1ed30*/  ISETP.LT.OR P6, PT, R28, 0x41, !P4 ;  /* 0x000000411c00780c */ /* 0x000fe400067c1670 */
        /* <DEDUP_REMOVED lines=8> */
[----:B------:R0:W-:Y:S02]  /*1edc0*/  @!P2 STG.E.U8 desc[UR6][R30.64+0x41], R32 ;  /* 0x000041201e00a986 */ /* 0x0001e4000c101106 */
[----:B0-----:R-:W0:Y:S02]  /*1edd0*/  @!P0 LDC.64 R30, c[0x0][0x5c0] ;  /* 0x00017000ff1e8b82 */ /* 0x001e240000000a00 */
[----:B0-----:R-:W-:Y:S02]  /*1ede0*/  @!P0 IADD3 R176, P2, P3, R14, R30, R3 ;  /* 0x0000001e0eb08210 */ /* 0x001fe40007b5e003 */
[----:B------:R-:W-:-:S06]  /*1edf0*/  PRMT R30, RZ, 0x7610, R30 ;  /* 0x00007610ff1e7816 */ /* 0x000fcc000000001e */
[----:B------:R-:W4:Y:S01]  /*1ee00*/  @!P6 LDG.E.U8 R30, desc[UR6][R18.64+0x40] ;  /* 0x00004006121ee981 */ /* 0x000f22000c1e1100 */
[----:B------:R-:W-:Y:S02]  /*1ee10*/  @!P0 IADD3.X R177, R29, R31, R2, P2, P3 ;  /* 0x0000001f1db18210 */ /* 0x000fe400017e6402 */
[----:B------:R-:W-:-:S04]  /*1ee20*/  LOP3.LUT R6, R6, 0xffffffbf, RZ, 0xc0, !PT ;  /* 0xffffffbf06067812 */ /* 0x000fc800078ec0ff */
[----:B------:R-:W-:Y:S02]  /*1ee30*/  @P0 LOP3.LUT R6, R6, 0x40, RZ, 0xfc, !PT ;  /* 0x0000004006060812 */ /* 0x000fe400078efcff */
[----:B------:R-:W-:Y:S02]  /*1ee40*/  ISETP.GE.AND P0, PT, R13, 0x81, PT ;  /* 0x000000810d00780c */ /* 0x000fe40003f06270 */
[----:B------:R-:W-:-:S04]  /*1ee50*/  LOP3.LUT R6, R6, 0xffffff7f, RZ, 0xc0, !PT ;  /* 0xffffff7f06067812 */ /* 0x000fc800078ec0ff */
[----:B------:R-:W-:Y:S02]  /*1ee60*/  @P5 LOP3.LUT R6, R6, 0x80, RZ, 0xfc, !PT ;  /* 0x0000008006065812 */ /* 0x000fe400078efcff */
        /* <DEDUP_REMOVED lines=10> */
[----:B------:R-:W-:-:S13]  /*1ef10*/  ISETP.LT.OR P5, PT, R28, 0x81, !P0 ;  /* 0x000000811c00780c */ /* 0x000fda00047a1670 */
[----:B------:R-:W0:Y:S01]  /*1ef20*/  @!P5 LDC.64 R30, c[0x0][0x5c0] ;  /* 0x00017000ff1edb82 */ /* 0x000e220000000a00 */
[----:B------:R-:W-:-:S05]  /*1ef30*/  F2FP.SATFINITE.E4M3.F32.PACK_AB_MERGE_C R32, RZ, R32, RZ ;  /* 0x00000020ff20723e */ /* 0x000fca00048070ff */
[----:B------:R-:W-:Y:S01]  /*1ef40*/  @!P6 STG.E.U8 desc[UR6][R44.64+0x40], R32 ;  /* 0x000040202c00e986 */ /* 0x000fe2000c101106 */
[----:B------:R-:W-:Y:S02]  /*1ef50*/  ISETP.LT.OR P6, PT, R28, 0x42, !P4 ;  /* 0x000000421c00780c */ /* 0x000fe400067c1670 */
[----:B0-----:R-:W-:Y:S02]  /*1ef60*/  @!P5 IADD3 R178, P2, P3, R14, R30, R9 ;  /* 0x0000001e0eb2d210 */ /* 0x001fe40007b5e009 */
[----:B------:R-:W-:-:S09]  /*1ef70*/  PRMT R30, RZ, 0x7610, R30 ;  /* 0x00007610ff1e7816 */ /* 0x000fd2000000001e */
[----:B------:R-:W4:Y:S01]  /*1ef80*/  @!P6 LDG.E.U8 R30, desc[UR6][R18.64+0x41] ;  /* 0x00004106121ee981 */ /* 0x000f22000c1e1100 */
[----:B------:R-:W-:Y:S02]  /*1ef90*/  @P5 LOP3.LUT R6, R6, 0x400, RZ, 0xfc, !PT ;  /* 0x0000040006065812 */ /* 0x000fe400078efcff */
[----:B------:R-:W-:Y:S02]  /*1efa0*/  @!P5 IADD3.X R179, R29, R31, R8, P2, P3 ;  /* 0x0000001f1db3d210 */ /* 0x000fe400017e6408 */
[----:B------:R-:W-:Y:S02]  /*1efb0*/  ISETP.LT.OR P5, PT, R28, 0x82, !P0 ;  /* 0x000000821c00780c */ /* 0x000fe400047a1670 */
        /* <DEDUP_REMOVED lines=60> */
[----:B------:R-:W-:Y:S01]  /*1f380*/  LOP3.LUT P5, RZ, R0, 0x1000, RZ, 0xc0, !PT ;  /* 0x0000100000ff7812 */ /* 0x000fe200078ac0ff */
        /* <DEDUP_REMOVED lines=20> */
[----:B------:R0:W-:Y:S01]  /*1f4d0*/  @!P1 STG.E.U8 desc[UR6][R88.64+0x49], R30 ;  /* 0x0000491e58009986 */ /* 0x0001e2000c101106 */
[----:B------:R-:W-:-:S13]  /*1f4e0*/  ISETP.LT.OR P1, PT, R28, 0x82, !P6 ;  /* 0x000000821c00780c */ /* 0x000fda0007721670 */
        /* <DEDUP_REMOVED lines=23> */
[----:B------:R-:W0:Y:S02]  /*1f660*/  @!P5 LDC.64 R30, c[0x0][0x5c0] ;  /* 0x00017000ff1edb82 */ /* 0x000e240000000a00 */
[----:B0-----:R-:W-:Y:S02]  /*1f670*/  @!P5 IADD3 R196, P2, P3, R14, R30, R11 ;  /* 0x0000001e0ec4d210 */ /* 0x001fe40007b5e00b */
[----:B------:R-:W-:-:S06]  /*1f680*/  PRMT R30, RZ, 0x7610, R30 ;  /* 0x00007610ff1e7816 */ /* 0x000fcc000000001e */
[----:B------:R-:W4:Y:S01]  /*1f690*/  @!P0 LDG.E.U8 R30, desc[UR6][R20.64+0x41] ;  /* 0x00004106141e8981 */ /* 0x000f22000c1e1100 */
[----:B------:R-:W-:Y:S02]  /*1f6a0*/  @P1 LOP3.LUT R6, R6, 0x10000000, RZ, 0xfc, !PT ;  /* 0x1000000006061812 */ /* 0x000fe400078efcff */
[----:B------:R-:W-:Y:S02]  /*1f6b0*/  LOP3.LUT P1, RZ, R7, 0x40000000, RZ, 0xc0, !PT ;  /* 0x4000000007ff7812 */ /* 0x000fe4000782c0ff */
[----:B------:R-:W-:Y:S02]  /*1f6c0*/  @!P5 IADD3.X R197, R29, R31, R10, P2, P3 ;  /* 0x0000001f1dc5d210 */ /* 0x000fe400017e640a */
[----:B------:R-:W-:Y:S02]  /*1f6d0*/  ISETP.LT.OR P3, PT, R28, 0x41, !P1 ;  /* 0x000000411c00780c */ /* 0x000fe40004f61670 */
[----:B------:R-:W-:-:S04]  /*1f6e0*/  LOP3.LUT R6, R6, 0xf7ffffff, RZ, 0xc0, !PT ;  /* 0xf7ffffff06067812 */ /* 0x000fc800078ec0ff */
[----:B------:R-:W-:-:S07]  /*1f6f0*/  @P5 LOP3.LUT R6, R6, 0x8000000, RZ, 0xfc, !PT ;  /* 0x0800000006065812 */ /* 0x000fce00078efcff */
[----:B-1----:R-:W-:-:S04]  /*1f700*/  @!P3 IADD3 R32, P2, P5, R3, R14, R9 ;  /* 0x0000000e0320b210 */ /* 0x002fc80007d5e009 */
[----:B------:R-:W-:Y:S02]  /*1f710*/  @!P3 IADD3.X R33, R2, R29, R8, P2, P5 ;  /* 0x0000001d0221b210 */ /* 0x000fe400017ea408 */
        /* <DEDUP_REMOVED lines=32> */
[----:B------:R-:W-:Y:S02]  /*1f920*/  @!P0 IADD3.X R209, R29, R31, R2, P5, P6 ;  /* 0x0000001f1dd18210 */ /* 0x000fe40002fec402 */
[----:B------:R-:W-:Y:S02]  /*1f930*/  ISETP.LT.OR P0, PT, R28, 0x92, !P4 ;  /* 0x000000921c00780c */ /* 0x000fe40006701670 */
[----:B-1----:R-:W-:-:S05]  /*1f940*/  @!P2 IADD3 R32, P3, R34, R32, RZ ;  /* 0x000000202220a210 */ /* 0x002fca0007f7e0ff */
        /* <DEDUP_REMOVED lines=15> */
[----:B------:R-:W-:Y:S02]  /*1fa40*/  @P0 LOP3.LUT R6, R6, 0x40000000, RZ, 0xfc, !PT ;  /* 0x4000000006060812 */ /* 0x000fe400078efcff */
[----:B------:R-:W-:Y:S02]  /*1fa50*/  @!P0 IADD3.X R205, R29, R31, R2, P2, P3 ;  /* 0x0000001f1dcd8210 */ /* 0x000fe400017e6402 */
        /* <DEDUP_REMOVED lines=19> */
[----:B------:R-:W-:Y:S02]  /*1fb90*/  @!P5 IADD3.X R221, R29, R31, R2, P2, P3 ;  /* 0x0000001f1dddd210 */ /* 0x000fe400017e6402 */
[----:B------:R-:W-:Y:S02]  /*1fba0*/  ISETP.LT.OR P3, PT, R28, 0x49, !P1 ;  /* 0x000000491c00780c */ /* 0x000fe40004f61670 */
[----:B------:R-:W-:-:S04]  /*1fbb0*/  @P0 LOP3.LUT R6, R6, 0x80000000, RZ, 0xfc, !PT ;  /* 0x8000000006060812 */ /* 0x000fc800078efcff */
[----:B------:R-:W-:-:S04]  /*1fbc0*/  LOP3.LUT R6, R6, 0xdfffffff, RZ, 0xc0, !PT ;  /* 0xdfffffff06067812 */ /* 0x000fc800078ec0ff */
[----:B------:R-:W-:-:S03]  /*1fbd0*/  @P5 LOP3.LUT R6, R6, 0x20000000, RZ, 0xfc, !PT ;  /* 0x2000000006065812 */ /* 0x000fc600078efcff */
[----:B-1----:R-:W-:-:S04]  /*1fbe0*/  @!P3 IADD3 R32, P2, P5, R3, R14, R9 ;  /* 0x0000000e0320b210 */ /* 0x002fc80007d5e009 */
        /* <DEDUP_REMOVED lines=14> */
[----:B------:R-:W-:-:S04]  /*1fcd0*/  LOP3.LUT R7, R7, 0xefffffff, RZ, 0xc0, !PT ;  /* 0xefffffff07077812 */ /* 0x000fc800078ec0ff */
        /* <DEDUP_REMOVED lines=44> */
[C---:B------:R-:W-:Y:S02]  /*1ffa0*/  ISETP.LT.OR P5, PT, R28.reuse, 0x99, !P1 ;  /* 0x000000991c00780c */ /* 0x040fe40004fa1670 */
[----:B------:R-:W-:Y:S02]  /*1ffb0*/  ISETP.LT.OR P1, PT, R28, 0x9a, !P1 ;  /* 0x0000009a1c00780c */ /* 0x000fe40004f21670 */
[----:B------:R-:W-:-:S02]  /*1ffc0*/  LOP3.LUT P4, RZ, R0, 0x2000, RZ, 0xc0, !PT ;  /* 0x0000200000ff7812 */ /* 0x000fc4000788c0ff */
        /* <DEDUP_REMOVED lines=140> */
[----:B------:R-:W-:-:S03]  /*20890*/  LOP3.LUT R6, R6, 0xffffbfff, RZ, 0xc0, !PT ;  /* 0xffffbfff06067812 */ /* 0x000fc600078ec0ff */
[----:B------:R-:W-:Y:S01]  /*208a0*/  @!P1 STL.64 [R1], R36 ;  /* 0x0000002401009387 */ /* 0x000fe20000100a00 */
        /* <DEDUP_REMOVED lines=75> */
[----:B------:R-:W-:-:S03]  /*20d60*/  @P5 LOP3.LUT R6, R6, 0x100, RZ, 0xfc, !PT ;  /* 0x0000010006065812 */ /* 0x000fc600078efcff */
[----:B------:R-:W-:Y:S01]  /*20d70*/  @!P5 STL.64 [R1+0x8], R34 ;  /* 0x000008220100d387 */ /* 0x000fe20000100a00 */
        /* <DEDUP_REMOVED lines=50> */
[----:B------:R-:W-:-:S03]  /*210a0*/  LOP3.LUT R6, R6, 0xffffffef, RZ, 0xc0, !PT ;  /* 0xffffffef06067812 */ /* 0x000fc600078ec0ff */
[----:B------:R0:W-:Y:S01]  /*210b0*/  @!P5 STL.64 [R1+0x18], R34 ;  /* 0x000018220100d387 */ /* 0x0001e20000100a00 */
        /* <DEDUP_REMOVED lines=10> */
[----:B------:R-:W2:Y:S01]  /*21160*/  LDL.LU R121, [R1+0x430] ;  /* 0x0004300001797983 */ /* 0x000ea20000300800 */
[----:B0-----:R-:W-:-:S04]  /*21170*/  @!P0 IADD3 R34, P2, P3, R14, R30, R9 ;  /* 0x0000001e0e228210 */ /* 0x001fc80007b5e009 */
[----:B------:R-:W-:-:S05]  /*21180*/  @!P0 IADD3.X R35, R29, R31, R8, P2, P3 ;  /* 0x0000001f1d238210 */ /* 0x000fca00017e6408 */
[----:B------:R0:W-:Y:S01]  /*21190*/  @!P0 STL.64 [R1+0x10], R34 ;  /* 0x0000102201008387 */ /* 0x0001e20000100a00 */
        /* <DEDUP_REMOVED lines=9> */
[----:B------:R-:W-:Y:S02]  /*21230*/  LOP3.LUT P5, RZ, R0, 0x8000, RZ, 0xc0, !PT ;  /* 0x0000800000ff7812 */ /* 0x000fe400078ac0ff */
[----:B----4-:R-:W-:-:S04]  /*21240*/  LOP3.LUT R30, R30, 0xff, RZ, 0xc0, !PT ;  /* 0x000000ff1e1e7812 */ /* 0x010fc800078ec0ff */
[----:B------:R-:W-:-:S05]  /*21250*/  F2FP.F16.E4M3.UNPACK_B R30, R30 ;  /* 0x0000001eff1e723e */ /* 0x000fca00020006ff */
[----:B------:R-:W-:-:S05]  /*21260*/  HADD2.F32 R30, -RZ, R30.H0_H0 ;  /* 0x2000001eff1e7230 */ /* 0x000fca0000004100 */
[----:B------:R-:W-:-:S04]  /*21270*/  FMUL R30, R30, UR5 ;  /* 0x000000051e1e7c20 */ /* 0x000fc80008400000 */
[----:B---3--:R-:W-:-:S05]  /*21280*/  FFMA R30, R120, UR4, R30 ;  /* 0x00000004781e7c23 */ /* 0x008fca000800001e */
[----:B------:R-:W-:-:S05]  /*21290*/  F2FP.SATFINITE.E4M3.F32.PACK_AB_MERGE_C R30, RZ, R30, RZ ;  /* 0x0000001eff1e723e */ /* 0x000fca00048070ff */
[----:B------:R0:W-:Y:S01]  /*212a0*/  @!P1 STG.E.U8 desc[UR6][R104.64+0x59], R30 ;  /* 0x0000591e68009986 */ /* 0x0001e2000c101106 */
[----:B------:R-:W-:-:S13]  /*212b0*/  ISETP.LT.OR P1, PT, R28, 0xa2, !P6 ;  /* 0x000000a21c00780c */ /* 0x000fda0007721670 */
[----:B0-----:R-:W0:Y:S02]  /*212c0*/  @!P1 LDC.64 R30, c[0x0][0x5c0] ;  /* 0x00017000ff1e9b82 */ /* 0x001e240000000a00 */
[----:B0-----:R-:W-:Y:S02]  /*212d0*/  @!P1 IADD3 R32, P2, P3, R14, R30, R11 ;  /* 0x0000001e0e209210 */ /* 0x001fe40007b5e00b */
[----:B------:R-:W-:-:S06]  /*212e0*/  PRMT R30, RZ, 0x7610, R30 ;  /* 0x00007610ff1e7816 */ /* 0x000fcc000000001e */
[----:B------:R-:W3:Y:S01]  /*212f0*/  @!P5 LDG.E.U8 R30, desc[UR6][R20.64+0x50] ;  /* 0x00005006141ed981 */ /* 0x000ee2000c1e1100 */
[----:B------:R-:W-:-:S04]  /*21300*/  LOP3.LUT R6, R6, 0xfffffffd, RZ, 0xc0, !PT ;  /* 0xfffffffd06067812 */ /* 0x000fc800078ec0ff */
[----:B------:R-:W-:Y:S02]  /*21310*/  @P0 LOP3.LUT R6, R6, 0x2, RZ, 0xfc, !PT ;  /* 0x0000000206060812 */ /* 0x000fe400078efcff */
[----:B------:R-:W-:Y:S02]  /*21320*/  @!P1 IADD3.X R33, R29, R31, R10, P2, P3 ;  /* 0x0000001f1d219210 */ /* 0x000fe400017e640a */
[----:B------:R-:W-:Y:S01]  /*21330*/  LOP3.LUT R6, R6, 0xfffffffe, RZ, 0xc0, !PT ;  /* 0xfffffffe06067812 */ /* 0x000fe200078ec0ff */
[----:B------:R-:W-:Y:S03]  /*21340*/  @!P0 STL.64 [R1+0x30], R34 ;  /* 0x0000302201008387 */ /* 0x000fe60000100a00 */
[----:B------:R-:W-:Y:S01]  /*21350*/  @P1 LOP3.LUT R6, R6, 0x1, RZ, 0xfc, !PT ;  /* 0x0000000106061812 */ /* 0x000fe200078efcff */
[----:B------:R-:W4:Y:S04]  /*21360*/  LDL.LU R120, [R1+0x434] ;  /* 0x0004340001787983 */ /* 0x000f280000300800 */
[----:B------:R2:W-:Y:S01]  /*21370*/  @!P1 STL.64 [R1+0x28], R32 ;  /* 0x0000282001009387 */ /* 0x0005e20000100a00 */
[----:B------:R-:W-:-:S02]  /*21380*/  ISETP.LT.OR P1, PT, R28, 0xa9, !P6 ;  /* 0x000000a91c00780c */ /* 0x000fc40007721670 */
[----:B------:R-:W-:Y:S02]  /*21390*/  LOP3.LUT P0, RZ, R0, 0x40, RZ, 0xc0, !PT ;  /* 0x0000004000ff7812 */ /* 0x000fe4000780c0ff */
[----:B---3--:R-:W-:-:S04]  /*213a0*/  LOP3.LUT R30, R30, 0xff, RZ, 0xc0, !PT ;  /* 0x000000ff1e1e7812 */ /* 0x008fc800078ec0ff */
[----:B------:R-:W-:-:S05]  /*213b0*/  F2FP.F16.E4M3.UNPACK_B R30, R30 ;  /* 0x0000001eff1e723e */ /* 0x000fca00020006ff */
[----:B------:R-:W-:-:S05]  /*213c0*/  HADD2.F32 R30, -RZ, R30.H0_H0 ;  /* 0x2000001eff1e7230 */ /* 0x000fca0000004100 */
[----:B------:R-:W-:-:S04]  /*213d0*/  FMUL R30, R30, UR5 ;  /* 0x000000051e1e7c20 */ /* 0x000fc80008400000 */
[----:B--2---:R-:W-:Y:S02]  /*213e0*/  FFMA R32, R121, UR4, R30 ;  /* 0x0000000479207c23 */ /* 0x004fe4000800001e */
[----:B------:R-:W0:Y:S01]  /*213f0*/  @!P1 LDC.64 R30, c[0x0][0x5c0] ;  /* 0x00017000ff1e9b82 */ /* 0x000e220000000a00 */
[----:B------:R-:W2:Y:S02]  /*21400*/  LDL.LU R121, [R1+0x438] ;  /* 0x0004380001797983 */ /* 0x000ea40000300800 */
[----:B------:R-:W-:-:S05]  /*21410*/  F2FP.SATFINITE.E4M3.F32.PACK_AB_MERGE_C R32, RZ, R32, RZ ;  /* 0x00000020ff20723e */ /* 0x000fca00048070ff */
[----:B------:R-:W-:Y:S01]  /*21420*/  @!P5 STG.E.U8 desc[UR6][R70.64+0x50], R32 ;  /* 0x000050204600d986 */ /* 0x000fe2000c101106 */
[----:B------:R-:W-:Y:S02]  /*21430*/  ISETP.LT.OR P5, PT, R28, 0xaa, !P6 ;  /* 0x000000aa1c00780c */ /* 0x000fe400077a1670 */
[----:B0-----:R-:W-:-:S04]  /*21440*/  @!P1 IADD3 R34, P2, P3, R14, R30, R11 ;  /* 0x0000001e0e229210 */ /* 0x001fc80007b5e00b */
[----:B------:R-:W-:-:S07]  /*21450*/  @!P1 IADD3.X R35, R29, R31, R10, P2, P3 ;  /* 0x0000001f1d239210 */ /* 0x000fce00017e640a */
[----:B------:R-:W0:Y:S01]  /*21460*/  @!P5 LDC.64 R30, c[0x0][0x5c0] ;  /* 0x00017000ff1edb82 */ /* 0x000e220000000a00 */
[----:B------:R0:W-:Y:S02]  /*21470*/  @!P1 STL.64 [R1+0x40], R34 ;  /* 0x0000402201009387 */ /* 0x0001e40000100a00 */
[----:B0-----:R-:W-:Y:S02]  /*21480*/  @!P5 IADD3 R34, P2, P3, R14, R30, R11 ;  /* 0x0000001e0e22d210 */ /* 0x001fe40007b5e00b */
[----:B------:R-:W-:-:S06]  /*21490*/  PRMT R30, RZ, 0x7610, R30 ;  /* 0x00007610ff1e7816 */ /* 0x000fcc000000001e */
[----:B------:R-:W3:Y:S01]  /*214a0*/  @!P0 LDG.E.U8 R30, desc[UR6][R20.64+0x51] ;  /* 0x00005106141e8981 */ /* 0x000ee2000c1e1100 */
[----:B------:R-:W-:-:S04]  /*214b0*/  LOP3.LUT R5, R5, 0x7fffffff, RZ, 0xc0, !PT ;  /* 0x7fffffff05057812 */ /* 0x000fc800078ec0ff */
[----:B------:R-:W-:Y:S02]  /*214c0*/  @P1 LOP3.LUT R5, R5, 0x80000000, RZ, 0xfc, !PT ;  /* 0x8000000005051812 */ /* 0x000fe400078efcff */
[----:B------:R-:W-:Y:S02]  /*214d0*/  LOP3.LUT P1, RZ, R7, 0x8000000, RZ, 0xc0, !PT ;  /* 0x0800000007ff7812 */ /* 0x000fe4000782c0ff */
[----:B------:R-:W-:Y:S02]  /*214e0*/  @!P5 IADD3.X R35, R29, R31, R10, P2, P3 ;  /* 0x0000001f1d23d210 */ /* 0x000fe400017e640a */
[----:B------:R-:W-:Y:S02]  /*214f0*/  ISETP.LT.OR P3, PT, R28, 0x51, !P1 ;  /* 0x000000511c00780c */ /* 0x000fe40004f61670 */
[----:B------:R-:W-:Y:S01]  /*21500*/  LOP3.LUT R5, R5, 0xbfffffff, RZ, 0xc0, !PT ;  /* 0xbfffffff05057812 */ /* 0x000fe200078ec0ff */
[----:B------:R-:W-:Y:S03]  /*21510*/  @!P5 STL.64 [R1+0x50], R34 ;  /* 0x000050220100d387 */ /* 0x000fe60000100a00 */
[----:B------:R-:W-:-:S07]  /*21520*/  @P5 LOP3.LUT R5, R5, 0x40000000, RZ, 0xfc, !PT ;  /* 0x4000000005055812 */ /* 0x000fce00078efcff */
[----:B------:R-:W-:-:S04]  /*21530*/  @!P3 IADD3 R32, P2, P5, R3, R14, R9 ;  /* 0x0000000e0320b210 */ /* 0x000fc80007d5e009 */
[----:B------:R-:W-:Y:S02]  /*21540*/  @!P3 IADD3.X R33, R2, R29, R8, P2, P5 ;  /* 0x0000001d0221b210 */ /* 0x000fe400017ea408 */
[----:B---3--:R-:W-:-:S04]  /*21550*/  LOP3.LUT R30, R30, 0xff, RZ, 0xc0, !PT ;  /* 0x000000ff1e1e7812 */ /* 0x008fc800078ec0ff */
[----:B------:R-:W-:-:S05]  /*21560*/  F2FP.F16.E4M3.UNPACK_B R30, R30 ;  /* 0x0000001eff1e723e */ /* 0x000fca00020006ff */
[----:B------:R-:W-:-:S05]  /*21570*/  HADD2.F32 R30, -RZ, R30.H0_H0 ;  /* 0x2000001eff1e7230 */ /* 0x000fca0000004100 */
[----:B------:R-:W-:-:S04]  /*21580*/  FMUL R30, R30, UR5 ;  /* 0x000000051e1e7c20 */ /* 0x000fc80008400000 */
[----:B----4-:R-:W-:Y:S02]  /*21590*/  FFMA R30, R120, UR4, R30 ;  /* 0x00000004781e7c23 */ /* 0x010fe4000800001e */
        /* <DEDUP_REMOVED lines=27> */
[----:B------:R-:W-:-:S03]  /*21750*/  @P0 LOP3.LUT R5, R5, 0x20000000, RZ, 0xfc, !PT ;  /* 0x2000000005050812 */ /* 0x000fc600078efcff */
[----:B------:R-:W-:Y:S01]  /*21760*/  @!P0 STL.64 [R1+0x68], R36 ;  /* 0x0000682401008387 */ /* 0x000fe20000100a00 */
        /* <DEDUP_REMOVED lines=18> */
[----:B------:R-:W-:-:S03]  /*21890*/  @P0 LOP3.LUT R5, R5, 0x2000000, RZ, 0xfc, !PT ;  /* 0x0200000005050812 */ /* 0x000fc600078efcff */
[----:B------:R0:W-:Y:S01]  /*218a0*/  @!P0 STL.64 [R1+0x58], R34 ;  /* 0x0000582201008387 */ /* 0x0001e20000100a00 */
        /* <DEDUP_REMOVED lines=18> */
[----:B------:R-:W4:Y:S01]  /*219d0*/  @!P6 LDG.E.U8 R30, desc[UR6][R20.64+0x59] ;  /* 0x00005906141ee981 */ /* 0x000f22000c1e1100 */
[----:B------:R-:W-:Y:S02]  /*219e0*/  @!P5 IADD3.X R35, R29, R31, R2, P2, P3 ;  /* 0x0000001f1d23d210 */ /* 0x000fe400017e6402 */
[----:B------:R-:W-:Y:S02]  /*219f0*/  ISETP.LT.OR P3, PT, R28, 0x59, !P1 ;  /* 0x000000591c00780c */ /* 0x000fe40004f61670 */
[----:B------:R-:W-:-:S04]  /*21a00*/  LOP3.LUT R5, R5, 0xefffffff, RZ, 0xc0, !PT ;  /* 0xefffffff05057812 */ /* 0x000fc800078ec0ff */
[----:B------:R-:W-:-:S04]  /*21a10*/  @P0 LOP3.LUT R5, R5, 0x10000000, RZ, 0xfc, !PT ;  /* 0x1000000005050812 */ /* 0x000fc800078efcff */
[----:B------:R-:W-:Y:S01]  /*21a20*/  LOP3.LUT R5, R5, 0xfeffffff, RZ, 0xc0, !PT ;  /* 0xfeffffff05057812 */ /* 0x000fe200078ec0ff */
[----:B------:R-:W-:Y:S03]  /*21a30*/  @!P5 STL.64 [R1+0x78], R34 ;  /* 0x000078220100d387 */ /* 0x000fe60000100a00 */
[----:B------:R-:W-:Y:S02]  /*21a40*/  @P5 LOP3.LUT R5, R5, 0x1000000, RZ, 0xfc, !PT ;  /* 0x0100000005055812 */ /* 0x000fe400078efcff */
        /* <DEDUP_REMOVED lines=47> */
[----:B---3--:R-:W-:-:S05]  /*21d40*/  FFMA R30, R120, UR4, R30 ;  /* 0x00000004781e7c23 */ /* 0x008fca000800001e */
[----:B------:R-:W-:-:S05]  /*21d50*/  F2FP.SATFINITE.E4M3.F32.PACK_AB_MERGE_C R30, RZ, R30, RZ ;  /* 0x0000001eff1e723e */ /* 0x000fca00048070ff */
[----:B------:R0:W-:Y:S02]  /*21d60*/  @!P2 STG.E.U8 desc[UR6][R32.64+0x59], R30 ;  /* 0x0000591e2000a986 */ /* 0x0001e4000c101106 */
        /* <DEDUP_REMOVED lines=13> */
[----:B------:R-:W-:Y:S02]  /*21e40*/  ISETP.LT.OR P1, PT, R28, 0xba, !P1 ;  /* 0x000000ba1c00780c */ /* 0x000fe40004f21670 */
[----:B------:R-:W-:Y:S02]  /*21e50*/  LOP3.LUT P4, RZ, R0, 0x20, RZ, 0xc0, !PT ;  /* 0x0000002000ff7812 */ /* 0x000fe4000788c0ff */
[----:B---3--:R-:W-:-:S04]  /*21e60*/  LOP3.LUT R30, R30, 0xff, RZ, 0xc0, !PT ;  /* 0x000000ff1e1e7812 */ /* 0x008fc800078ec0ff */
[----:B------:R-:W-:-:S05]  /*21e70*/  F2FP.F16.E4M3.UNPACK_B R30, R30 ;  /* 0x0000001eff1e723e */ /* 0x000fca00020006ff */
[----:B------:R-:W-:-:S05]  /*21e80*/  HADD2.F32 R30, -RZ, R30.H0_H0 ;  /* 0x2000001eff1e7230 */ /* 0x000fca0000004100 */
[----:B------:R-:W-:-:S04]  /*21e90*/  FMUL R30, R30, UR5 ;  /* 0x000000051e1e7c20 */ /* 0x000fc80008400000 */
[----:B--2---:R-:W-:Y:S02]  /*21ea0*/  FFMA R32, R121, UR4, R30 ;  /* 0x0000000479207c23 */ /* 0x004fe4000800001e */
[----:B------:R-:W0:Y:S01]  /*21eb0*/  @!P5 LDC.64 R30, c[0x0][0x5c0] ;  /* 0x00017000ff1edb82 */ /* 0x000e220000000a00 */
[----:B------:R-:W2:Y:S01]  /*21ec0*/  LDL.LU R121, [R1+0x458] ;  /* 0x0004580001797983 */ /* 0x000ea20000300800 */
[----:B0-----:R-:W-:-:S04]  /*21ed0*/  @!P5 IADD3 R34, P2, P3, R14, R30, R9 ;  /* 0x0000001e0e22d210 */ /* 0x001fc80007b5e009 */
[----:B------:R-:W-:Y:S02]  /*21ee0*/  @!P5 IADD3.X R35, R29, R31, R8, P2, P3 ;  /* 0x0000001f1d23d210 */ /* 0x000fe400017e6408 */
[----:B------:R-:W0:Y:S01]  /*21ef0*/  @!P1 LDC.64 R30, c[0x0][0x5c0] ;  /* 0x00017000ff1e9b82 */ /* 0x000e220000000a00 */
[----:B------:R-:W-:Y:S02]  /*21f00*/  F2FP.SATFINITE.E4M3.F32.PACK_AB_MERGE_C R32, RZ, R32, RZ ;  /* 0x00000020ff20723e */ /* 0x000fe400048070ff */
[----:B------:R0:W-:Y:S04]  /*21f10*/  @!P5 STL.64 [R1+0x38], R34 ;  /* 0x000038220100d387 */ /* 0x0001e80000100a00 */
[----:B------:R1:W-:Y:S01]  /*21f20*/  @!P6 STG.E.U8 desc[UR6][R108.64+0x50], R32 ;  /* 0x000050206c00e986 */ /* 0x0003e2000c101106 */
[----:B0-----:R-:W-:-:S02]  /*21f30*/  @!P1 IADD3 R34, P2, P3, R14, R30, R9 ;  /* 0x0000001e0e229210 */ /* 0x001fc40007b5e009 */
[----:B------:R-:W-:-:S06]  /*21f40*/  PRMT R30, RZ, 0x7610, R30 ;  /* 0x00007610ff1e7816 */ /* 0x000fcc000000001e */
[----:B------:R-:W3:Y:S01]  /*21f50*/  @!P4 LDG.E.U8 R30, desc[UR6][R24.64+0x51] ;  /* 0x00005106181ec981 */ /* 0x000ee2000c1e1100 */
[----:B------:R-:W-:Y:S02]  /*21f60*/  @!P1 IADD3.X R35, R29, R31, R8, P2, P3 ;  /* 0x0000001f1d239210 */ /* 0x000fe400017e6408 */
[----:B------:R-:W-:Y:S02]  /*21f70*/  ISETP.LT.OR P3, PT, R28, 0x51, !P0 ;  /* 0x000000511c00780c */ /* 0x000fe40004761670 */
[----:B------:R-:W-:-:S04]  /*21f80*/  LOP3.LUT R5, R5, 0xffefffff, RZ, 0xc0, !PT ;  /* 0xffefffff05057812 */ /* 0x000fc800078ec0ff */
[----:B------:R-:W-:-:S07]  /*21f90*/  @P5 LOP3.LUT R5, R5, 0x100000, RZ, 0xfc, !PT ;  /* 0x0010000005055812 */ /* 0x000fce00078efcff */
[----:B-1----:R-:W-:-:S04]  /*21fa0*/  @!P3 IADD3 R32, P2, P5, R3, R14, R11 ;  /* 0x0000000e0320b210 */ /* 0x002fc80007d5e00b */
[----:B------:R-:W-:Y:S02]  /*21fb0*/  @!P3 IADD3.X R33, R2, R29, R10, P2, P5 ;  /* 0x0000001d0221b210 */ /* 0x000fe400017ea40a */
[----:B---3--:R-:W-:-:S04]  /*21fc0*/  LOP3.LUT R30, R30, 0xff, RZ, 0xc0, !PT ;  /* 0x000000ff1e1e7812 */ /* 0x008fc800078ec0ff */
[----:B------:R-:W-:-:S05]  /*21fd0*/  F2FP.F16.E4M3.UNPACK_B R30, R30 ;  /* 0x0000001eff1e723e */ /* 0x000fca00020006ff */
[----:B------:R-:W-:-:S05]  /*21fe0*/  HADD2.F32 R30, -RZ, R30.H0_H0 ;  /* 0x2000001eff1e7230 */ /* 0x000fca0000004100 */
[----:B------:R-:W-:-:S04]  /*21ff0*/  FMUL R30, R30, UR5 ;  /* 0x000000051e1e7c20 */ /* 0x000fc80008400000 */
[----:B----4-:R-:W-:-:S05]  /*22000*/  FFMA R30, R120, UR4, R30 ;  /* 0x00000004781e7c23 */ /* 0x010fca000800001e */
[----:B------:R-:W-:-:S05]  /*22010*/  F2FP.SATFINITE.E4M3.F32.PACK_AB_MERGE_C R30, RZ, R30, RZ ;  /* 0x0000001eff1e723e */ /* 0x000fca00048070ff */
[----:B------:R0:W-:Y:S02]  /*22020*/  @!P4 STG.E.U8 desc[UR6][R52.64+0x51], R30 ;  /* 0x0000511e3400c986 */ /* 0x0001e4000c101106 */
[----:B0-----:R-:W0:Y:S02]  /*22030*/  @!P3 LDC.64 R30, c[0x0][0x5c0] ;  /* 0x00017000ff1ebb82 */ /* 0x001e240000000a00 */
[----:B0-----:R-:W-:Y:S02]  /*22040*/  @!P3 IADD3 R30, P2, R32, R30, RZ ;  /* 0x0000001e201eb210 */ /* 0x001fe40007f5e0ff */
[----:B------:R-:W-:-:S06]  /*22050*/  PRMT R32, RZ, 0x7610, R32 ;  /* 0x00007610ff207816 */ /* 0x000fcc0000000020 */
[----:B------:R-:W3:Y:S01]  /*22060*/  @!P3 LDG.E.U8 R32, desc[UR6][R26.64+0x50] ;  /* 0x000050061a20b981 */ /* 0x000ee2000c1e1100 */
[----:B------:R-:W-:Y:S02]  /*22070*/  LOP3.LUT R5, R5, 0xfffbffff, RZ, 0xc0, !PT ;  /* 0xfffbffff05057812 */ /* 0x000fe400078ec0ff */
[----:B------:R-:W-:Y:S01]  /*22080*/  ISETP.GE.AND P4, PT, R13, 0x101, PT ;  /* 0x000001010d00780c */ /* 0x000fe20003f86270 */
[----:B------:R0:W-:Y:S01]  /*22090*/  @!P1 STL.64 [R1+0x20], R34 ;  /* 0x0000202201009387 */ /* 0x0001e20000100a00 */
[----:B------:R-:W-:Y:S02]  /*220a0*/  @P1 LOP3.LUT R5, R5, 0x40000, RZ, 0xfc, !PT ;  /* 0x0004000005051812 */ /* 0x000fe400078efcff */
[C---:B------:R-:W-:Y:S01]  /*220b0*/  ISETP.LT.OR P1, PT, R28.reuse, 0xb1, !P4 ;  /* 0x000000b11c00780c */ /* 0x040fe20006721670 */
[----:B------:R-:W-:Y:S01]  /*220c0*/  @!P3 IMAD.X R31, R33, 0x1, R31, P2 ;  /* 0x00000001211fb824 */ /* 0x000fe200010e061f */
[----:B------:R-:W-:Y:S01]  /*220d0*/  ISETP.LT.OR P2, PT, R28, 0x52, !P0 ;  /* 0x000000521c00780c */ /* 0x000fe20004741670 */
[----:B------:R-:W4:-:S12]  /*220e0*/  LDL.LU R120, [R1+0x45c] ;  /* 0x00045c0001787983 */ /* 0x000f180000300800 */
[----:B0-----:R-:W-:-:S04]  /*220f0*/  @!P2 IADD3 R34, P5, P6, R3, R14, R11 ;  /* 0x0000000e0322a210 */ /* 0x001fc80007ebe00b */
[----:B------:R-:W-:Y:S02]  /*22100*/  @!P2 IADD3.X R35, R2, R29, R10, P5, P6 ;  /* 0x0000001d0223a210 */ /* 0x000fe40002fec40a */
[----:B---3--:R-:W-:-:S04]  /*22110*/  LOP3.LUT R32, R32, 0xff, RZ, 0xc0, !PT ;  /* 0x000000ff20207812 */ /* 0x008fc800078ec0ff */
        /* <DEDUP_REMOVED lines=11> */
[----:B------:R-:W3:Y:S01]  /*221d0*/  @!P2 LDG.E.U8 R30, desc[UR6][R26.64+0x51] ;  /* 0x000051061a1ea981 */ /* 0x000ee2000c1e1100 */
[----:B------:R-:W-:Y:S02]  /*221e0*/  @!P1 IADD3.X R225, R29, R31, R10, P5, P6 ;  /* 0x0000001f1de19210 */ /* 0x000fe40002fec40a */
[----:B------:R-:W-:Y:S02]  /*221f0*/  ISETP.GE.AND P6, PT, R13, 0x101, PT ;  /* 0x000001010d00780c */ /* 0x000fe40003fc6270 */
[----:B-1----:R-:W-:Y:S02]  /*22200*/  @!P2 IADD3 R32, P3, R34, R32, RZ ;  /* 0x000000202220a210 */ /* 0x002fe40007f7e0ff */
[----:B------:R-:W-:-:S03]  /*22210*/  ISETP.LT.OR P4, PT, R28, 0xb2, !P6 ;  /* 0x000000b21c00780c */ /* 0x000fc60007781670 */
[----:B------:R-:W-:Y:S01]  /*22220*/  @!P2 IMAD.X R33, R35, 0x1, R33, P3 ;  /* 0x000000012321a824 */ /* 0x000fe200018e0621 */
[----:B------:R-:W-:Y:S02]  /*22230*/  LOP3.LUT P5, RZ, R4, 0x20, RZ, 0xc0, !PT ;  /* 0x0000002004ff7812 */ /* 0x000fe400078ac0ff */
[----:B---3--:R-:W-:-:S04]  /*22240*/  LOP3.LUT R30, R30, 0xff, RZ, 0xc0, !PT ;  /* 0x000000ff1e1e7812 */ /* 0x008fc800078ec0ff */
[----:B------:R-:W-:-:S05]  /*22250*/  F2FP.F16.E4M3.UNPACK_B R30, R30 ;  /* 0x0000001eff1e723e */ /* 0x000fca00020006ff */
[----:B------:R-:W-:-:S05]  /*22260*/  HADD2.F32 R30, -RZ, R30.H0_H0 ;  /* 0x2000001eff1e7230 */ /* 0x000fca0000004100 */
[----:B------:R-:W-:-:S04]  /*22270*/  FMUL R30, R30, UR5 ;  /* 0x000000051e1e7c20 */ /* 0x000fc80008400000 */
[----:B----4-:R-:W-:Y:S01]  /*22280*/  FFMA R30, R120, UR4, R30 ;  /* 0x00000004781e7c23 */ /* 0x010fe2000800001e */
        /* <DEDUP_REMOVED lines=277> */
[----:B------:R-:W-:Y:S01]  /*233e0*/  F2FP.SATFINITE.E4M3.F32.PACK_AB_MERGE_C R30, RZ, R30, RZ ;  /* 0x0000001eff1e723e */ /* 0x000fe200048070ff */
[----:B------:R-:W4:Y:S04]  /*233f0*/  LDL.LU R55, [R1+0x4a0] ;  /* 0x0004a00001377983 */ /* 0x000f280000300800 */
[----:B------:R0:W-:Y:S01]  /*23400*/  @!P0 STG.E.U8 desc[UR6][R74.64+0x61], R30 ;  /* 0x0000611e4a008986 */ /* 0x0001e2000c101106 */
[----:B------:R-:W-:-:S03]  /*23410*/  LOP3.LUT R4, R4, 0xbfffffff, RZ, 0xc0, !PT ;  /* 0xbfffffff04047812 */ /* 0x000fc600078ec0ff */
[----:B------:R-:W5:Y:S01]  /*23420*/  LDL.LU R54, [R1+0x4a4] ;  /* 0x0004a40001367983 */ /* 0x000f620000300800 */
[----:B0-----:R-:W0:Y:S02]  /*23430*/  @!P3 LDC.64 R30, c[0x0][0x5c0] ;  /* 0x00017000ff1ebb82 */ /* 0x001e240000000a00 */
[----:B0-----:R-:W-:Y:S02]  /*23440*/  @!P3 IADD3 R30, P2, R32, R30, RZ ;  /* 0x0000001e201eb210 */ /* 0x001fe40007f5e0ff */
[----:B------:R-:W-:-:S06]  /*23450*/  PRMT R32, RZ, 0x7610, R32 ;  /* 0x00007610ff207816 */ /* 0x000fcc0000000020 */
[----:B------:R-:W2:Y:S01]  /*23460*/  @!P3 LDG.E.U8 R32, desc[UR6][R22.64+0x60] ;  /* 0x000060061620b981 */ /* 0x000ea2000c1e1100 */
[C---:B------:R-:W-:Y:S01]  /*23470*/  ISETP.LT.OR P0, PT, R28.reuse, 0xd1, !P4 ;  /* 0x000000d11c00780c */ /* 0x040fe20006701670 */
[----:B------:R-:W-:Y:S01]  /*23480*/  @!P3 IMAD.X R31, R33, 0x1, R31, P2 ;  /* 0x00000001211fb824 */ /* 0x000fe200010e061f */
[----:B------:R-:W-:-:S13]  /*23490*/  ISETP.LT.OR P2, PT, R28, 0x62, !P1 ;  /* 0x000000621c00780c */ /* 0x000fda0004f41670 */
[----:B------:R-:W-:-:S04]  /*234a0*/  @!P2 IADD3 R34, P5, P6, R3, R14, R9 ;  /* 0x0000000e0322a210 */ /* 0x000fc80007ebe009 */
[----:B------:R-:W-:Y:S02]  /*234b0*/  @!P2 IADD3.X R35, R2, R29, R8, P5, P6 ;  /* 0x0000001d0223a210 */ /* 0x000fe40002fec408 */
[----:B--2---:R-:W-:-:S04]  /*234c0*/  LOP3.LUT R32, R32, 0xff, RZ, 0xc0, !PT ;  /* 0x000000ff20207812 */ /* 0x004fc800078ec0ff */
[----:B------:R-:W-:-:S05]  /*234d0*/  F2FP.F16.E4M3.UNPACK_B R32, R32 ;  /* 0x00000020ff20723e */ /* 0x000fca00020006ff */
[----:B------:R-:W-:-:S05]  /*234e0*/  HADD2.F32 R32, -RZ, R32.H0_H0 ;  /* 0x20000020ff207230 */ /* 0x000fca0000004100 */
[----:B------:R-:W-:-:S04]  /*234f0*/  FMUL R32, R32, UR5 ;  /* 0x0000000520207c20 */ /* 0x000fc80008400000 */
[----:B------:R-:W-:-:S05]  /*23500*/  FFMA R32, R121, UR4, R32 ;  /* 0x0000000479207c23 */ /* 0x000fca0008000020 */
[----:B------:R-:W-:-:S05]  /*23510*/  F2FP.SATFINITE.E4M3.F32.PACK_AB_MERGE_C R32, RZ, R32, RZ ;  /* 0x00000020ff20723e */ /* 0x000fca00048070ff */
[----:B------:R0:W-:Y:S02]  /*23520*/  @!P3 STG.E.U8 desc[UR6][R30.64+0x60], R32 ;  /* 0x000060201e00b986 */ /* 0x0001e4000c101106 */
[----:B0-----:R-:W0:Y:S08]  /*23530*/  @!P0 LDC.64 R30, c[0x0][0x5c0] ;  /* 0x00017000ff1e8b82 */ /* 0x001e300000000a00 */
[----:B------:R-:W1:Y:S01]  /*23540*/  @!P2 LDC.64 R32, c[0x0][0x5c0] ;  /* 0x00017000ff20ab82 */ /* 0x000e620000000a00 */
[----:B0-----:R-:W-:-:S02]  /*23550*/  @!P0 IADD3 R126, P5, P6, R14, R30, R3 ;  /* 0x0000001e0e7e8210 */ /* 0x001fc40007ebe003 */
[----:B------:R-:W-:-:S06]  /*23560*/  PRMT R30, RZ, 0x7610, R30 ;  /* 0x00007610ff1e7816 */ /* 0x000fcc000000001e */
[----:B------:R-:W2:Y:S01]  /*23570*/  @!P2 LDG.E.U8 R30, desc[UR6][R22.64+0x61] ;  /* 0x00006106161ea981 */ /* 0x000ea2000c1e1100 */
[----:B------:R-:W-:Y:S02]  /*23580*/  @P0 LOP3.LUT R4, R4, 0x40000000, RZ, 0xfc, !PT ;  /* 0x4000000004040812 */ /* 0x000fe400078efcff */
[----:B------:R-:W-:Y:S02]  /*23590*/  @!P0 IADD3.X R127, R29, R31, R2, P5, P6 ;  /* 0x0000001f1d7f8210 */ /* 0x000fe40002fec402 */
[----:B------:R-:W-:Y:S02]  /*235a0*/  ISETP.LT.OR P0, PT, R28, 0xd2, !P4 ;  /* 0x000000d21c00780c */ /* 0x000fe40006701670 */
[----:B-1----:R-:W-:-:S05]  /*235b0*/  @!P2 IADD3 R32, P3, R34, R32, RZ ;  /* 0x000000202220a210 */ /* 0x002fca0007f7e0ff */
[----:B------:R-:W-:Y:S01]  /*235c0*/  @!P2 IMAD.X R33, R35, 0x1, R33, P3 ;  /* 0x000000012321a824 */ /* 0x000fe200018e0621 */
[----:B------:R-:W-:Y:S02]  /*235d0*/  LOP3.LUT P5, RZ, R4, 0x1000, RZ, 0xc0, !PT ;  /* 0x0000100004ff7812 */ /* 0x000fe400078ac0ff */
[----:B--2---:R-:W-:-:S04]  /*235e0*/  LOP3.LUT R30, R30, 0xff, RZ, 0xc0, !PT ;  /* 0x000000ff1e1e7812 */ /* 0x004fc800078ec0ff */
        /* <DEDUP_REMOVED lines=9> */
[----:B------:R-:W2:Y:S01]  /*23680*/  @!P5 LDG.E.U8 R30, desc[UR6][R20.64+0x68] ;  /* 0x00006806141ed981 */ /* 0x000ea2000c1e1100 */
[C---:B------:R-:W-:Y:S02]  /*23690*/  LOP3.LUT P6, RZ, R4.reuse, 0x800, RZ, 0xc0, !PT ;  /* 0x0000080004ff7812 */ /* 0x040fe400078cc0ff */
[----:B------:R-:W-:Y:S02]  /*236a0*/  LOP3.LUT R4, R4, 0xefffffff, RZ, 0xc0, !PT ;  /* 0xefffffff04047812 */ /* 0x000fe400078ec0ff */
[----:B------:R-:W-:Y:S02]  /*236b0*/  @!P0 IADD3.X R121, R29, R31, R2, P2, P3 ;  /* 0x0000001f1d798210 */ /* 0x000fe400017e6402 */
[----:B------:R-:W-:Y:S02]  /*236c0*/  @P0 LOP3.LUT R4, R4, 0x10000000, RZ, 0xfc, !PT ;  /* 0x1000000004040812 */ /* 0x000fe400078efcff */
[----:B------:R-:W-:Y:S02]  /*236d0*/  ISETP.LT.OR P0, PT, R28, 0xd9, !P4 ;  /* 0x000000d91c00780c */ /* 0x000fe40006701670 */
[----:B--2---:R-:W-:-:S04]  /*236e0*/  LOP3.LUT R30, R30, 0xff, RZ, 0xc0, !PT ;  /* 0x000000ff1e1e7812 */ /* 0x004fc800078ec0ff */
[----:B------:R-:W-:-:S05]  /*236f0*/  F2FP.F16.E4M3.UNPACK_B R30, R30 ;  /* 0x0000001eff1e723e */ /* 0x000fca00020006ff */
[----:B------:R-:W-:-:S05]  /*23700*/  HADD2.F32 R30, -RZ, R30.H0_H0 ;  /* 0x2000001eff1e7230 */ /* 0x000fca0000004100 */
[----:B------:R-:W-:-:S04]  /*23710*/  FMUL R30, R30, UR5 ;  /* 0x000000051e1e7c20 */ /* 0x000fc80008400000 */
[----:B----4-:R-:W-:Y:S02]  /*23720*/  FFMA R32, R55, UR4, R30 ;  /* 0x0000000437207c23 */ /* 0x010fe4000800001e */
        /* <DEDUP_REMOVED lines=11> */
[----:B------:R-:W3:Y:S01]  /*237e0*/  @!P6 LDG.E.U8 R30, desc[UR6][R20.64+0x69] ;  /* 0x00006906141ee981 */ /* 0x000ee2000c1e1100 */
[----:B------:R-:W-:Y:S02]  /*237f0*/  @!P5 IADD3.X R113, R29, R31, R2, P2, P3 ;  /* 0x0000001f1d71d210 */ /* 0x000fe400017e6402 */
[----:B------:R-:W-:Y:S02]  /*23800*/  ISETP.LT.OR P3, PT, R28, 0x69, !P1 ;  /* 0x000000691c00780c */ /* 0x000fe40004f61670 */
[----:B------:R-:W-:-:S04]  /*23810*/  @P0 LOP3.LUT R4, R4, 0x20000000, RZ, 0xfc, !PT ;  /* 0x2000000004040812 */ /* 0x000fc800078efcff */
[----:B------:R-:W-:-:S04]  /*23820*/  LOP3.LUT R4, R4, 0xf7ffffff, RZ, 0xc0, !PT ;  /* 0xf7ffffff04047812 */ /* 0x000fc800078ec0ff */
[----:B------:R-:W-:-:S03]  /*23830*/  @P5 LOP3.LUT R4, R4, 0x8000000, RZ, 0xfc, !PT ;  /* 0x0800000004045812 */ /* 0x000fc600078efcff */
[----:B------:R-:W-:-:S04]  /*23840*/  @!P3 IADD3 R33, P2, P5, R3, R14, R9 ;  /* 0x0000000e0321b210 */ /* 0x000fc80007d5e009 */
[----:B-1----:R-:W-:Y:S02]  /*23850*/  @!P3 IADD3.X R32, R2, R29, R8, P2, P5 ;  /* 0x0000001d0220b210 */ /* 0x002fe400017ea408 */
[----:B---3--:R-:W-:-:S04]  /*23860*/  LOP3.LUT R30, R30, 0xff, RZ, 0xc0, !PT ;  /* 0x000000ff1e1e7812 */ /* 0x008fc800078ec0ff */
[----:B------:R-:W-:-:S05]  /*23870*/  F2FP.F16.E4M3.UNPACK_B R30, R30 ;  /* 0x0000001eff1e723e */ /* 0x000fca00020006ff */
[----:B------:R-:W-:-:S05]  /*23880*/  HADD2.F32 R30, -RZ, R30.H0_H0 ;  /* 0x2000001eff1e7230 */ /* 0x000fca0000004100 */
[----:B------:R-:W-:-:S04]  /*23890*/  FMUL R30, R30, UR5 ;  /* 0x000000051e1e7c20 */ /* 0x000fc80008400000 */
[----:B-----5:R-:W-:Y:S01]  /*238a0*/  FFMA R30, R54, UR4, R30 ;  /* 0x00000004361e7c23 */ /* 0x020fe2000800001e */
[----:B------:R-:W-:Y:S01]  /*238b0*/  LOP3.LUT P0, RZ, R7, 0x800000, RZ, 0xc0, !PT ;  /* 0x0080000007ff7812 */ /* 0x000fe2000780c0ff */
[----:B------:R-:W3:Y:S03]  /*238c0*/  LDL.LU R54, [R1+0x4ac] ;  /* 0x0004ac0001367983 */ /* 0x000ee60000300800 */
[----:B------:R-:W-:-:S05]  /*238d0*/  F2FP.SATFINITE.E4M3.F32.PACK_AB_MERGE_C R30, RZ, R30, RZ ;  /* 0x0000001eff1e723e */ /* 0x000fca00048070ff */
[----:B------:R0:W-:Y:S02]  /*238e0*/  @!P6 STG.E.U8 desc[UR6][R122.64+0x69], R30 ;  /* 0x0000691e7a00e986 */ /* 0x0001e4000c101106 */
[----:B0-----:R-:W0:Y:S02]  /*238f0*/  @!P3 LDC.64 R30, c[0x0][0x5c0] ;  /* 0x00017000ff1ebb82 */ /* 0x001e240000000a00 */
[----:B0-----:R-:W-:-:S05]  /*23900*/  @!P3 IADD3 R30, P2, R33, R30, RZ ;  /* 0x0000001e211eb210 */ /* 0x001fca0007f5e0ff */
[----:B------:R-:W-:Y:S01]  /*23910*/  @!P3 IMAD.X R31, R32, 0x1, R31, P2 ;  /* 0x00000001201fb824 */ /* 0x000fe200010e061f */
[----:B------:R-:W-:-:S06]  /*23920*/  PRMT R32, RZ, 0x7610, R32 ;  /* 0x00007610ff207816 */ /* 0x000fcc0000000020 */
[----:B------:R-:W4:Y:S01]  /*23930*/  @!P3 LDG.E.U8 R32, desc[UR6][R22.64+0x68] ;  /* 0x000068061620b981 */ /* 0x000f22000c1e1100 */
[----:B------:R-:W-:-:S04]  /*23940*/  LOP3.LUT R7, R7, 0xffbfffff, RZ, 0xc0, !PT ;  /* 0xffbfffff07077812 */ /* 0x000fc800078ec0ff */
[----:B------:R-:W-:-:S04]  /*23950*/  @P4 LOP3.LUT R7, R7, 0x400000, RZ, 0xfc, !PT ;  /* 0x0040000007074812 */ /* 0x000fc800078efcff */
        /* <DEDUP_REMOVED lines=53> */
[----:B0-----:R-:W-:-:S03]  /*23cb0*/  @!P5 IADD3 R76, P2, P3, R14, R30, R9 ;  /* 0x0000001e0e4cd210 */ /* 0x001fc60007b5e009 */
[----:B------:R-:W4:Y:S01]  /*23cc0*/  LDL.LU R46, [R1+0x4bc] ;  /* 0x0004bc00012e7983 */ /* 0x000f220000300800 */
[----:B------:R-:W-:-:S03]  /*23cd0*/  @!P5 IADD3.X R77, R29, R31, R8, P2, P3 ;  /* 0x0000001f1d4dd210 */ /* 0x000fc600017e6408 */
[----:B------:R-:W5:Y:S01]  /*23ce0*/  LDL.LU R47, [R1+0x4c0] ;  /* 0x0004c000012f7983 */ /* 0x000f620000300800 */
[----:B------:R-:W0:Y:S01]  /*23cf0*/  @!P1 LDC.64 R30, c[0x0][0x5c0] ;  /* 0x00017000ff1e9b82 */ /* 0x000e220000000a00 */
[----:B------:R-:W-:Y:S02]  /*23d00*/  F2FP.SATFINITE.E4M3.F32.PACK_AB_MERGE_C R32, RZ, R32, RZ ;  /* 0x00000020ff20723e */ /* 0x000fe400048070ff */
[----:B------:R-:W-:Y:S01]  /*23d10*/  @P5 LOP3.LUT R4, R4, 0x1000000, RZ, 0xfc, !PT ;  /* 0x0100000004045812 */ /* 0x000fe200078efcff */
[----:B------:R-:W5:Y:S04]  /*23d20*/  LDL.LU R37, [R1+0x4c4] ;  /* 0x0004c40001257983 */ /* 0x000f680000300800 */
[----:B------:R1:W-:Y:S01]  /*23d30*/  @!P6 STG.E.U8 desc[UR6][R124.64+0x60], R32 ;  /* 0x000060207c00e986 */ /* 0x0003e2000c101106 */
[----:B0-----:R-:W-:-:S03]  /*23d40*/  @!P1 IADD3 R64, P2, P3, R14, R30, R9 ;  /* 0x0000001e0e409210 */ /* 0x001fc60007b5e009 */
[----:B------:R-:W5:Y:S01]  /*23d50*/  LDL.LU R36, [R1+0x4c8] ;  /* 0x0004c80001247983 */ /* 0x000f620000300800 */
[----:B------:R-:W-:-:S06]  /*23d60*/  PRMT R30, RZ, 0x7610, R30 ;  /* 0x00007610ff1e7816 */ /* 0x000fcc000000001e */
[----:B------:R-:W3:Y:S01]  /*23d70*/  @!P4 LDG.E.U8 R30, desc[UR6][R24.64+0x61] ;  /* 0x00006106181ec981 */ /* 0x000ee2000c1e1100 */
[----:B------:R-:W-:Y:S02]  /*23d80*/  @!P1 IADD3.X R65, R29, R31, R8, P2, P3 ;  /* 0x0000001f1d419210 */ /* 0x000fe400017e6408 */
[----:B------:R-:W-:-:S13]  /*23d90*/  ISETP.LT.OR P3, PT, R28, 0x61, !P0 ;  /* 0x000000611c00780c */ /* 0x000fda0004761670 */
[----:B------:R-:W-:-:S04]  /*23da0*/  @!P3 IADD3 R33, P2, P5, R3, R14, R11 ;  /* 0x0000000e0321b210 */ /* 0x000fc80007d5e00b */
[----:B-1----:R-:W-:Y:S02]  /*23db0*/  @!P3 IADD3.X R32, R2, R29, R10, P2, P5 ;  /* 0x0000001d0220b210 */ /* 0x002fe400017ea40a */
[----:B---3--:R-:W-:-:S04]  /*23dc0*/  LOP3.LUT R30, R30, 0xff, RZ, 0xc0, !PT ;  /* 0x000000ff1e1e7812 */ /* 0x008fc800078ec0ff */
[----:B------:R-:W-:-:S05]  /*23dd0*/  F2FP.F16.E4M3.UNPACK_B R30, R30 ;  /* 0x0000001eff1e723e */ /* 0x000fca00020006ff */
[----:B------:R-:W-:-:S05]  /*23de0*/  HADD2.F32 R30, -RZ, R30.H0_H0 ;  /* 0x2000001eff1e7230 */ /* 0x000fca0000004100 */
[----:B------:R-:W-:-:S04]  /*23df0*/  FMUL R30, R30, UR5 ;  /* 0x000000051e1e7c20 */ /* 0x000fc80008400000 */
[----:B------:R-:W-:-:S05]  /*23e00*/  FFMA R30, R54, UR4, R30 ;  /* 0x00000004361e7c23 */ /* 0x000fca000800001e */
[----:B------:R-:W-:-:S05]  /*23e10*/  F2FP.SATFINITE.E4M3.F32.PACK_AB_MERGE_C R30, RZ, R30, RZ ;  /* 0x0000001eff1e723e */ /* 0x000fca00048070ff */
[----:B------:R0:W-:Y:S02]  /*23e20*/  @!P4 STG.E.U8 desc[UR6][R78.64+0x61], R30 ;  /* 0x0000611e4e00c986 */ /* 0x0001e4000c101106 */
[----:B0-----:R-:W0:Y:S02]  /*23e30*/  @!P3 LDC.64 R30, c[0x0][0x5c0] ;  /* 0x00017000ff1ebb82 */ /* 0x001e240000000a00 */
[----:B0-----:R-:W-:-:S05]  /*23e40*/  @!P3 IADD3 R30, P2, R33, R30, RZ ;  /* 0x0000001e211eb210 */ /* 0x001fca0007f5e0ff */
[----:B------:R-:W-:Y:S01]  /*23e50*/  @!P3 IMAD.X R31, R32, 0x1, R31, P2 ;  /* 0x00000001201fb824 */ /* 0x000fe200010e061f */
[----:B------:R-:W-:-:S06]  /*23e60*/  PRMT R32, RZ, 0x7610, R32 ;  /* 0x00007610ff207816 */ /* 0x000fcc0000000020 */
[----:B------:R-:W3:Y:S01]  /*23e70*/  @!P3 LDG.E.U8 R32, desc[UR6][R26.64+0x60] ;  /* 0x000060061a20b981 */ /* 0x000ee2000c1e1100 */
[----:B------:R-:W-:Y:S02]  /*23e80*/  LOP3.LUT R4, R4, 0xff7fffff, RZ, 0xc0, !PT ;  /* 0xff7fffff04047812 */ /* 0x000fe400078ec0ff */
[----:B------:R-:W-:Y:S02]  /*23e90*/  ISETP.GE.AND P4, PT, R13, 0x101, PT ;  /* 0x000001010d00780c */ /* 0x000fe40003f86270 */
[----:B------:R-:W-:Y:S02]  /*23ea0*/  @P1 LOP3.LUT R4, R4, 0x800000, RZ, 0xfc, !PT ;  /* 0x0080000004041812 */ /* 0x000fe400078efcff */
[C---:B------:R-:W-:Y:S02]  /*23eb0*/  ISETP.LT.OR P1, PT, R28.reuse, 0xd1, !P4 ;  /* 0x000000d11c00780c */ /* 0x040fe40006721670 */
[----:B------:R-:W-:-:S13]  /*23ec0*/  ISETP.LT.OR P2, PT, R28, 0x62, !P0 ;  /* 0x000000621c00780c */ /* 0x000fda0004741670 */
[----:B------:R-:W-:-:S04]  /*23ed0*/  @!P2 IADD3 R35, P5, P6, R3, R14, R11 ;  /* 0x0000000e0323a210 */ /* 0x000fc80007ebe00b */
[----:B------:R-:W-:Y:S02]  /*23ee0*/  @!P2 IADD3.X R34, R2, R29, R10, P5, P6 ;  /* 0x0000001d0222a210 */ /* 0x000fe40002fec40a */
[----:B---3--:R-:W-:-:S04]  /*23ef0*/  LOP3.LUT R32, R32, 0xff, RZ, 0xc0, !PT ;  /* 0x000000ff20207812 */ /* 0x008fc800078ec0ff */
[----:B------:R-:W-:-:S05]  /*23f00*/  F2FP.F16.E4M3.UNPACK_B R32, R32 ;  /* 0x00000020ff20723e */ /* 0x000fca00020006ff */
[----:B------:R-:W-:-:S05]  /*23f10*/  HADD2.F32 R32, -RZ, R32.H0_H0 ;  /* 0x20000020ff207230 */ /* 0x000fca0000004100 */
[----:B------:R-:W-:-:S04]  /*23f20*/  FMUL R32, R32, UR5 ;  /* 0x0000000520207c20 */ /* 0x000fc80008400000 */
[----:B--2---:R-:W-:-:S05]  /*23f30*/  FFMA R32, R55, UR4, R32 ;  /* 0x0000000437207c23 */ /* 0x004fca0008000020 */
[----:B------:R-:W-:-:S05]  /*23f40*/  F2FP.SATFINITE.E4M3.F32.PACK_AB_MERGE_C R32, RZ, R32, RZ ;  /* 0x00000020ff20723e */ /* 0x000fca00048070ff */
[----:B------:R0:W-:Y:S02]  /*23f50*/  @!P3 STG.E.U8 desc[UR6][R30.64+0x60], R32 ;  /* 0x000060201e00b986 */ /* 0x0001e4000c101106 */
[----:B0-----:R-:W0:Y:S08]  /*23f60*/  @!P1 LDC.64 R30, c[0x0][0x5c0] ;  /* 0x00017000ff1e9b82 */ /* 0x001e300000000a00 */
[----:B------:R-:W1:Y:S01]  /*23f70*/  @!P2 LDC.64 R32, c[0x0][0x5c0] ;  /* 0x00017000ff20ab82 */ /* 0x000e620000000a00 */
[----:B0-----:R-:W-:-:S02]  /*23f80*/  @!P1 IADD3 R54, P5, P6, R14, R30, R11 ;  /* 0x0000001e0e369210 */ /* 0x001fc40007ebe00b */
[----:B------:R-:W-:-:S06]  /*23f90*/  PRMT R30, RZ, 0x7610, R30 ;  /* 0x00007610ff1e7816 */ /* 0x000fcc000000001e */
[----:B------:R-:W2:Y:S01]  /*23fa0*/  @!P2 LDG.E.U8 R30, desc[UR6][R26.64+0x61] ;  /* 0x000061061a1ea981 */ /* 0x000ea2000c1e1100 */
[----:B------:R-:W-:Y:S02]  /*23fb0*/  @!P1 IADD3.X R55, R29, R31, R10, P5, P6 ;  /* 0x0000001f1d379210 */ /* 0x000fe40002fec40a */
[----:B------:R-:W-:Y:S02]  /*23fc0*/  ISETP.GE.AND P6, PT, R13, 0x101, PT ;  /* 0x000001010d00780c */ /* 0x000fe40003fc6270 */
[----:B-1----:R-:W-:Y:S02]  /*23fd0*/  @!P2 IADD3 R32, P3, R35, R32, RZ ;  /* 0x000000202320a210 */ /* 0x002fe40007f7e0ff */
[----:B------:R-:W-:-:S03]  /*23fe0*/  ISETP.LT.OR P4, PT, R28, 0xd2, !P6 ;  /* 0x000000d21c00780c */ /* 0x000fc60007781670 */
[----:B------:R-:W-:Y:S01]  /*23ff0*/  @!P2 IMAD.X R33, R34, 0x1, R33, P3 ;  /* 0x000000012221a824 */ /* 0x000fe200018e0621 */
[----:B------:R-:W-:-:S04]  /*24000*/  LOP3.LUT R4, R4, 0xffbfffff, RZ, 0xc0, !PT ;  /* 0xffbfffff04047812 */ /* 0x000fc800078ec0ff */
[----:B------:R-:W-:-:S04]  /*24010*/  @P1 LOP3.LUT R4, R4, 0x400000, RZ, 0xfc, !PT ;  /* 0x0040000004041812 */ /* 0x000fc800078efcff */
        /* <DEDUP_REMOVED lines=8> */
[----:B0-----:R-:W0:Y:S02]  /*240a0*/  @!P4 LDC.64 R30, c[0x0][0x5c0] ;  /* 0x00017000ff1ecb82 */ /* 0x001e240000000a00 */
[----:B0-----:R-:W-:Y:S02]  /*240b0*/  @!P4 IADD3 R50, P2, P3, R14, R30, R11 ;  /* 0x0000001e0e32c210 */ /* 0x001fe40007b5e00b */
[----:B------:R-:W-:-:S06]  /*240c0*/  PRMT R30, RZ, 0x7610, R30 ;  /* 0x00007610ff1e7816 */ /* 0x000fcc000000001e */
[----:B------:R-:W2:Y:S01]  /*240d0*/  @!P5 LDG.E.U8 R30, desc[UR6][R24.64+0x68] ;  /* 0x00006806181ed981 */ /* 0x000ea2000c1e1100 */
[----:B------:R-:W-:Y:S02]  /*240e0*/  LOP3.LUT R4, R4, 0xffdfffff, RZ, 0xc0, !PT ;  /* 0xffdfffff04047812 */ /* 0x000fe400078ec0ff */
[----:B------:R-:W-:Y:S02]  /*240f0*/  @!P4 IADD3.X R51, R29, R31, R10, P2, P3 ;  /* 0x0000001f1d33c210 */ /* 0x000fe400017e640a */
[----:B------:R-:W-:Y:S02]  /*24100*/  @P4 LOP3.LUT R4, R4, 0x200000, RZ, 0xfc, !PT ;  /* 0x0020000004044812 */ /* 0x000fe400078efcff */
[----:B------:R-:W-:Y:S02]  /*24110*/  ISETP.LT.OR P4, PT, R28, 0xd9, !P6 ;  /* 0x000000d91c00780c */ /* 0x000fe40007781670 */
[----:B------:R-:W-:Y:S02]  /*24120*/  LOP3.LUT P1, RZ, R0, 0x200, RZ, 0xc0, !PT ;  /* 0x0000020000ff7812 */ /* 0x000fe4000782c0ff */
[----:B--2---:R-:W-:-:S04]  /*24130*/  LOP3.LUT R30, R30, 0xff, RZ, 0xc0, !PT ;  /* 0x000000ff1e1e7812 */ /* 0x004fc800078ec0ff */
[----:B------:R-:W-:-:S05]  /*24140*/  F2FP.F16.E4M3.UNPACK_B R30, R30 ;  /* 0x0000001eff1e723e */ /* 0x000fca00020006ff */
[----:B------:R-:W-:-:S05]  /*24150*/  HADD2.F32 R30, -RZ, R30.H0_H0 ;  /* 0x2000001eff1e7230 */ /* 0x000fca0000004100 */
[----:B------:R-:W-:-:S04]  /*24160*/  FMUL R30, R30, UR5 ;  /* 0x000000051e1e7c20 */ /* 0x000fc80008400000 */
[----:B-----5:R-:W-:Y:S02]  /*24170*/  FFMA R32, R47, UR4, R30 ;  /* 0x000000042f207c23 */ /* 0x020fe4000800001e */
[----:B------:R-:W0:Y:S03]  /*24180*/  @!P4 LDC.64 R30, c[0x0][0x5c0] ;  /* 0x00017000ff1ecb82 */ /* 0x000e260000000a00 */
        /* <DEDUP_REMOVED lines=8> */
[----:B------:R-:W2:Y:S01]  /*24210*/  @!P1 LDG.E.U8 R30, desc[UR6][R24.64+0x69] ;  /* 0x00006906181e9981 */ /* 0x000ea2000c1e1100 */
[----:B------:R-:W-:Y:S02]  /*24220*/  @!P5 IADD3.X R47, R29, R31, R10, P2, P3 ;  /* 0x0000001f1d2fd210 */ /* 0x000fe400017e640a */
[----:B------:R-:W-:Y:S02]  /*24230*/  ISETP.LT.OR P3, PT, R28, 0x69, !P0 ;  /* 0x000000691c00780c */ /* 0x000fe40004761670 */
[----:B------:R-:W-:-:S04]  /*24240*/  LOP3.LUT R4, R4, 0xffefffff, RZ, 0xc0, !PT ;  /* 0xffefffff04047812 */ /* 0x000fc800078ec0ff */
[----:B------:R-:W-:-:S04]  /*24250*/  @P4 LOP3.LUT R4, R4, 0x100000, RZ, 0xfc, !PT ;  /* 0x0010000004044812 */ /* 0x000fc800078efcff */
[----:B------:R-:W-:-:S04]  /*24260*/  LOP3.LUT R4, R4, 0xfff7ffff, RZ, 0xc0, !PT ;  /* 0xfff7ffff04047812 */ /* 0x000fc800078ec0ff */
[----:B------:R-:W-:Y:S02]  /*24270*/  @P5 LOP3.LUT R4, R4, 0x80000, RZ, 0xfc, !PT ;  /* 0x0008000004045812 */ /* 0x000fe400078efcff */
[----:B------:R-:W-:-:S04]  /*24280*/  @!P3 IADD3 R33, P2, P5, R3, R14, R11 ;  /* 0x0000000e0321b210 */ /* 0x000fc80007d5e00b */
[----:B-1----:R-:W-:Y:S02]  /*24290*/  @!P3 IADD3.X R32, R2, R29, R10, P2, P5 ;  /* 0x0000001d0220b210 */ /* 0x002fe400017ea40a */
[----:B--2---:R-:W-:-:S04]  /*242a0*/  LOP3.LUT R30, R30, 0xff, RZ, 0xc0, !PT ;  /* 0x000000ff1e1e7812 */ /* 0x004fc800078ec0ff */
[----:B------:R-:W-:-:S05]  /*242b0*/  F2FP.F16.E4M3.UNPACK_B R30, R30 ;  /* 0x0000001eff1e723e */ /* 0x000fca00020006ff */
[----:B------:R-:W-:-:S05]  /*242c0*/  HADD2.F32 R30, -RZ, R30.H0_H0 ;  /* 0x2000001eff1e7230 */ /* 0x000fca0000004100 */
[----:B------:R-:W-:-:S04]  /*242d0*/  FMUL R30, R30, UR5 ;  /* 0x000000051e1e7c20 */ /* 0x000fc80008400000 */
[----:B------:R-:W-:Y:S01]  /*242e0*/  FFMA R30, R37, UR4, R30 ;  /* 0x00000004251e7c23 */ /* 0x000fe2000800001e */
[----:B------:R-:W-:Y:S01]  /*242f0*/  LOP3.LUT P4, RZ, R7, 0x400000, RZ, 0xc0, !PT ;  /* 0x0040000007ff7812 */ /* 0x000fe2000788c0ff */
[----:B------:R-:W2:Y:S03]  /*24300*/  LDL.LU R37, [R1+0x4cc] ;  /* 0x0004cc0001257983 */ /* 0x000ea60000300800 */
[----:B------:R-:W-:-:S05]  /*24310*/  F2FP.SATFINITE.E4M3.F32.PACK_AB_MERGE_C R30, RZ, R30, RZ ;  /* 0x0000001eff1e723e */ /* 0x000fca00048070ff */
[----:B------:R0:W-:Y:S02]  /*24320*/  @!P1 STG.E.U8 desc[UR6][R128.64+0x69], R30 ;  /* 0x0000691e80009986 */ /* 0x0001e4000c101106 */
[----:B0-----:R-:W0:Y:S02]  /*24330*/  @!P3 LDC.64 R30, c[0x0][0x5c0] ;  /* 0x00017000ff1ebb82 */ /* 0x001e240000000a00 */
[----:B0-----:R-:W-:-:S05]  /*24340*/  @!P3 IADD3 R30, P2, R33, R30, RZ ;  /* 0x0000001e211eb210 */ /* 0x001fca0007f5e0ff */
[----:B------:R-:W-:Y:S01]  /*24350*/  @!P3 IMAD.X R31, R32, 0x1, R31, P2 ;  /* 0x00000001201fb824 */ /* 0x000fe200010e061f */
[----:B------:R-:W-:-:S06]  /*24360*/  PRMT R32, RZ, 0x7610, R32 ;  /* 0x00007610ff207816 */ /* 0x000fcc0000000020 */
[----:B------:R-:W3:Y:S01]  /*24370*/  @!P3 LDG.E.U8 R32, desc[UR6][R26.64+0x68] ;  /* 0x000068061a20b981 */ /* 0x000ee2000c1e1100 */
        /* <DEDUP_REMOVED lines=8> */
[----:B------:R-:W-:Y:S01]  /*24400*/  FFMA R32, R36, UR4, R32 ;  /* 0x0000000424207c23 */ /* 0x000fe20008000020 */
[----:B------:R-:W-:Y:S01]  /*24410*/  LOP3.LUT R7, R7, 0xffdfffff, RZ, 0xc0, !PT ;  /* 0xffdfffff07077812 */ /* 0x000fe200078ec0ff */
[----:B------:R-:W3:Y:S03]  /*24420*/  LDL.LU R36, [R1+0x4d0] ;  /* 0x0004d00001247983 */ /* 0x000ee60000300800 */
        /* <DEDUP_REMOVED lines=30> */
[----:B------:R-:W-:Y:S02]  /*24610*/  FMUL R32, R30, UR5 ;  /* 0x000000051e207c20 */ /* 0x000fe40008400000 */
[----:B------:R-:W0:Y:S02]  /*24620*/  @!P2 LDC.64 R30, c[0x0][0x5c0] ;  /* 0x00017000ff1eab82 */ /* 0x000e240000000a00 */
[----:B---3--:R-:W-:Y:S01]  /*24630*/  FFMA R32, R36, UR4, R32 ;  /* 0x0000000424207c23 */ /* 0x008fe20008000020 */
[----:B------:R-:W-:Y:S01]  /*24640*/  LOP3.LUT R4, R4, 0xfffbffff, RZ, 0xc0, !PT ;  /* 0xfffbffff04047812 */ /* 0x000fe200078ec0ff */
[----:B------:R-:W3:Y:S03]  /*24650*/  LDL.LU R36, [R1+0x4d8] ;  /* 0x0004d80001247983 */ /* 0x000ee60000300800 */
[----:B------:R-:W-:Y:S01]  /*24660*/  F2FP.SATFINITE.E4M3.F32.PACK_AB_MERGE_C R32, RZ, R32, RZ ;  /* 0x00000020ff20723e */ /* 0x000fe200048070ff */
[----:B------:R-:W4:Y:S01]  /*24670*/  LDL.LU R56, [R1+0x4dc] ;  /* 0x0004dc0001387983 */ /* 0x000f220000300800 */
[----:B0-----:R-:W-:-:S03]  /*24680*/  @!P2 IADD3 R30, P3, R14, R30, RZ ;  /* 0x0000001e0e1ea210 */ /* 0x001fc60007f7e0ff */
[----:B------:R-:W5:Y:S02]  /*24690*/  LDL.LU R57, [R1+0x4e0] ;  /* 0x0004e00001397983 */ /* 0x000f640000300800 */
[----:B------:R-:W-:-:S05]  /*246a0*/  @!P2 IMAD.X R31, R29, 0x1, R31, P3 ;  /* 0x000000011d1fa824 */ /* 0x000fca00018e061f */
[----:B------:R0:W-:Y:S01]  /*246b0*/  @!P2 STG.E.U8 desc[UR6][R30.64+0x70], R32 ;  /* 0x000070201e00a986 */ /* 0x0001e2000c101106 */
[----:B------:R-:W-:Y:S02]  /*246c0*/  ISETP.LT.OR P2, PT, R28, 0x72, !P5 ;  /* 0x000000721c00780c */ /* 0x000fe40006f41670 */
[----:B0-----:R-:W-:-:S11]  /*246d0*/  PRMT R32, RZ, 0x7610, R32 ;  /* 0x00007610ff207816 */ /* 0x001fd60000000020 */
[----:B------:R-:W0:Y:S01]  /*246e0*/  @!P2 LDC.64 R30, c[0x0][0x5c0] ;  /* 0x00017000ff1eab82 */ /* 0x000e220000000a00 */
[----:B------:R-:W2:Y:S01]  /*246f0*/  @!P2 LDG.E.U8 R32, desc[UR6][R16.64+0x71] ;  /* 0x000071061020a981 */ /* 0x000ea2000c1e1100 */
[----:B------:R-:W-:-:S04]  /*24700*/  @P1 LOP3.LUT R4, R4, 0x40000, RZ, 0xfc, !PT ;  /* 0x0004000004041812 */ /* 0x000fc800078efcff */
[----:B------:R-:W-:-:S04]  /*24710*/  LOP3.LUT R4, R4, 0xfffdffff, RZ, 0xc0, !PT ;  /* 0xfffdffff04047812 */ /* 0x000fc800078ec0ff */
[----:B------:R-:W-:Y:S02]  /*24720*/  @P0 LOP3.LUT R4, R4, 0x20000, RZ, 0xfc, !PT ;  /* 0x0002000004040812 */ /* 0x000fe400078efcff */
[----:B------:R-:W-:Y:S02]  /*24730*/  ISETP.LT.OR P0, PT, R28, 0xe9, !P4 ;  /* 0x000000e91c00780c */ /* 0x000fe40006701670 */
[----:B0-----:R-:W-:-:S05]  /*24740*/  @!P2 IADD3 R30, P3, R14, R30, RZ ;  /* 0x0000001e0e1ea210 */ /* 0x001fca0007f7e0ff */
[----:B------:R-:W-:Y:S01]  /*24750*/  @!P2 IMAD.X R31, R29, 0x1, R31, P3 ;  /* 0x000000011d1fa824 */ /* 0x000fe200018e061f */
        /* <DEDUP_REMOVED lines=16> */
[----:B------:R-:W-:Y:S02]  /*24860*/  ISETP.GE.AND P6, PT, R13, 0x81, PT ;  /* 0x000000810d00780c */ /* 0x000fe40003fc6270 */
[----:B------:R-:W-:-:S02]  /*24870*/  LOP3.LUT P4, RZ, R0, 0x8, RZ, 0xc0, !PT ;  /* 0x0000000800ff7812 */ /* 0x000fc4000788c0ff */
[----:B--2---:R-:W-:-:S04]  /*24880*/  LOP3.LUT R30, R30, 0xff, RZ, 0xc0, !PT ;  /* 0x000000ff1e1e7812 */ /* 0x004fc800078ec0ff */
[----:B------:R-:W-:-:S05]  /*24890*/  F2FP.F16.E4M3.UNPACK_B R30, R30 ;  /* 0x0000001eff1e723e */ /* 0x000fca00020006ff */
[----:B------:R-:W-:-:S05]  /*248a0*/  HADD2.F32 R30, -RZ, R30.H0_H0 ;  /* 0x2000001eff1e7230 */ /* 0x000fca0000004100 */
[----:B------:R-:W-:Y:S02]  /*248b0*/  FMUL R32, R30, UR5 ;  /* 0x000000051e207c20 */ /* 0x000fe40008400000 */
[----:B------:R-:W0:Y:S02]  /*248c0*/  @!P0 LDC.64 R30, c[0x0][0x5c0] ;  /* 0x00017000ff1e8b82 */ /* 0x000e240000000a00 */
[----:B---3--:R-:W-:-:S05]  /*248d0*/  FFMA R32, R36, UR4, R32 ;  /* 0x0000000424207c23 */ /* 0x008fca0008000020 */
[----:B------:R-:W-:-:S05]  /*248e0*/  F2FP.SATFINITE.E4M3.F32.PACK_AB_MERGE_C R32, RZ, R32, RZ ;  /* 0x00000020ff20723e */ /* 0x000fca00048070ff */
[----:B------:R-:W-:Y:S01]  /*248f0*/  @!P1 STG.E.U8 desc[UR6][R140.64+0x70], R32 ;  /* 0x000070208c009986 */ /* 0x000fe2000c101106 */
        /* <DEDUP_REMOVED lines=17> */
[----:B0-----:R-:W0:Y:S02]  /*24a10*/  @!P4 LDC.64 R30, c[0x0][0x5c0] ;  /* 0x00017000ff1ecb82 */ /* 0x001e240000000a00 */
[----:B0-----:R-:W-:-:S04]  /*24a20*/  @!P4 IADD3 R34, P2, P3, R14, R30, R9 ;  /* 0x0000001e0e22c210 */ /* 0x001fc80007b5e009 */
[----:B------:R-:W-:Y:S02]  /*24a30*/  @!P4 IADD3.X R35, R29, R31, R8, P2, P3 ;  /* 0x0000001f1d23c210 */ /* 0x000fe400017e6408 */
[----:B------:R-:W-:Y:S02]  /*24a40*/  ISETP.LT.OR P2, PT, R28, 0x79, !P5 ;  /* 0x000000791c00780c */ /* 0x000fe40006f41670 */
[----:B------:R-:W-:-:S11]  /*24a50*/  PRMT R30, RZ, 0x7610, R30 ;  /* 0x00007610ff1e7816 */ /* 0x000fd6000000001e */
[----:B------:R-:W3:Y:S02]  /*24a60*/  @!P2 LDG.E.U8 R30, desc[UR6][R16.64+0x78] ;  /* 0x00007806101ea981 */ /* 0x000ee4000c1e1100 */
[----:B---3--:R-:W-:-:S04]  /*24a70*/  LOP3.LUT R30, R30, 0xff, RZ, 0xc0, !PT ;  /* 0x000000ff1e1e7812 */ /* 0x008fc800078ec0ff */
[----:B------:R-:W-:-:S05]  /*24a80*/  F2FP.F16.E4M3.UNPACK_B R30, R30 ;  /* 0x0000001eff1e723e */ /* 0x000fca00020006ff */
[----:B------:R-:W-:-:S05]  /*24a90*/  HADD2.F32 R30, -RZ, R30.H0_H0 ;  /* 0x2000001eff1e7230 */ /* 0x000fca0000004100 */
[----:B------:R-:W-:Y:S02]  /*24aa0*/  FMUL R32, R30, UR5 ;  /* 0x000000051e207c20 */ /* 0x000fe40008400000 */
[----:B------:R-:W0:Y:S02]  /*24ab0*/  @!P2 LDC.64 R30, c[0x0][0x5c0] ;  /* 0x00017000ff1eab82 */ /* 0x000e240000000a00 */
[----:B-----5:R-:W-:Y:S01]  /*24ac0*/  FFMA R32, R57, UR4, R32 ;  /* 0x0000000439207c23 */ /* 0x020fe20008000020 */
[----:B------:R-:W-:Y:S01]  /*24ad0*/  ISETP.LT.OR P6, PT, R28, 0xe9, !P6 ;  /* 0x000000e91c00780c */ /* 0x000fe200077c1670 */
[----:B------:R-:W3:Y:S03]  /*24ae0*/  LDL.LU R57, [R1+0x4e8] ;  /* 0x0004e80001397983 */ /* 0x000ee60000300800 */
[----:B------:R-:W-:Y:S01]  /*24af0*/  F2FP.SATFINITE.E4M3.F32.PACK_AB_MERGE_C R32, RZ, R32, RZ ;  /* 0x00000020ff20723e */ /* 0x000fe200048070ff */
[----:B------:R-:W4:Y:S01]  /*24b00*/  LDL.LU R85, [R1+0x4ec] ;  /* 0x0004ec0001557983 */ /* 0x000f220000300800 */
[----:B0-----:R-:W-:-:S05]  /*24b10*/  @!P2 IADD3 R30, P3, R14, R30, RZ ;  /* 0x0000001e0e1ea210 */ /* 0x001fca0007f7e0ff */
[----:B------:R-:W-:-:S05]  /*24b20*/  @!P2 IMAD.X R31, R29, 0x1, R31, P3 ;  /* 0x000000011d1fa824 */ /* 0x000fca00018e061f */
[----:B------:R0:W-:Y:S01]  /*24b30*/  @!P2 STG.E.U8 desc[UR6][R30.64+0x78], R32 ;  /* 0x000078201e00a986 */ /* 0x0001e2000c101106 */
[----:B------:R-:W-:Y:S02]  /*24b40*/  ISETP.LT.OR P2, PT, R28, 0x7a, !P5 ;  /* 0x0000007a1c00780c */ /* 0x000fe40006f41670 */
[----:B0-----:R-:W-:-:S11]  /*24b50*/  PRMT R32, RZ, 0x7610, R32 ;  /* 0x00007610ff207816 */ /* 0x001fd60000000020 */
[----:B------:R-:W0:Y:S01]  /*24b60*/  @!P2 LDC.64 R30, c[0x0][0x5c0] ;  /* 0x00017000ff1eab82 */ /* 0x000e220000000a00 */
[----:B------:R-:W5:Y:S01]  /*24b70*/  @!P2 LDG.E.U8 R32, desc[UR6][R16.64+0x79] ;  /* 0x000079061020a981 */ /* 0x000f62000c1e1100 */
[----:B------:R-:W-:-:S04]  /*24b80*/  LOP3.LUT R4, R4, 0xffff7fff, RZ, 0xc0, !PT ;  /* 0xffff7fff04047812 */ /* 0x000fc800078ec0ff */
[----:B------:R-:W-:Y:S02]  /*24b90*/  @P0 LOP3.LUT R4, R4, 0x8000, RZ, 0xfc, !PT ;  /* 0x0000800004040812 */ /* 0x000fe400078efcff */
[----:B0-----:R-:W-:-:S05]  /*24ba0*/  @!P2 IADD3 R30, P3, R14, R30, RZ ;  /* 0x0000001e0e1ea210 */ /* 0x001fca0007f7e0ff */
[----:B------:R-:W-:Y:S01]  /*24bb0*/  @!P2 IMAD.X R31, R29, 0x1, R31, P3 ;  /* 0x000000011d1fa824 */ /* 0x000fe200018e061f */
[----:B------:R-:W-:-:S04]  /*24bc0*/  LOP3.LUT R4, R4, 0xffffbfff, RZ, 0xc0, !PT ;  /* 0xffffbfff04047812 */ /* 0x000fc800078ec0ff */
[----:B------:R-:W-:-:S04]  /*24bd0*/  @P1 LOP3.LUT R4, R4, 0x4000, RZ, 0xfc, !PT ;  /* 0x0000400004041812 */ /* 0x000fc800078efcff */
[----:B------:R-:W-:-:S04]  /*24be0*/  LOP3.LUT R4, R4, 0xffffdfff, RZ, 0xc0, !PT ;  /* 0xffffdfff04047812 */ /* 0x000fc800078ec0ff */
[----:B------:R-:W-:Y:S02]  /*24bf0*/  @P4 LOP3.LUT R4, R4, 0x2000, RZ, 0xfc, !PT ;  /* 0x0000200004044812 */ /* 0x000fe400078efcff */
[----:B------:R-:W-:Y:S02]  /*24c00*/  LOP3.LUT P4, RZ, R5, 0x1000, RZ, 0xc0, !PT ;  /* 0x0000100005ff7812 */ /* 0x000fe4000788c0ff */
[----:B-----5:R-:W-:-:S04]  /*24c10*/  LOP3.LUT R32, R32, 0xff, RZ, 0xc0, !PT ;  /* 0x000000ff20207812 */ /* 0x020fc800078ec0ff */
[----:B------:R-:W-:-:S05]  /*24c20*/  F2FP.F16.E4M3.UNPACK_B R32, R32 ;  /* 0x00000020ff20723e */ /* 0x000fca00020006ff */
[----:B------:R-:W-:-:S05]  /*24c30*/  HADD2.F32 R32, -RZ, R32.H0_H0 ;  /* 0x20000020ff207230 */ /* 0x000fca0000004100 */
[----:B------:R-:W-:-:S04]  /*24c40*/  FMUL R32, R32, UR5 ;  /* 0x0000000520207c20 */ /* 0x000fc80008400000 */
[----:B--2---:R-:W-:-:S05]  /*24c50*/  FFMA R32, R56, UR4, R32 ;  /* 0x0000000438207c23 */ /* 0x004fca0008000020 */
[----:B------:R-:W-:-:S05]  /*24c60*/  F2FP.SATFINITE.E4M3.F32.PACK_AB_MERGE_C R32, RZ, R32, RZ ;  /* 0x00000020ff20723e */ /* 0x000fca00048070ff */
[----:B------:R0:W-:Y:S02]  /*24c70*/  @!P2 STG.E.U8 desc[UR6][R30.64+0x79], R32 ;  /* 0x000079201e00a986 */ /* 0x0001e4000c101106 */
[----:B0-----:R-:W0:Y:S02]  /*24c80*/  @!P6 LDC.64 R30, c[0x0][0x5c0] ;  /* 0x00017000ff1eeb82 */ /* 0x001e240000000a00 */
[----:B0-----:R-:W-:Y:S02]  /*24c90*/  @!P6 IADD3 R32, P2, P3, R14, R30, R9 ;  /* 0x0000001e0e20e210 */ /* 0x001fe40007b5e009 */
[----:B------:R-:W-:-:S06]  /*24ca0*/  PRMT R30, RZ, 0x7610, R30 ;  /* 0x00007610ff1e7816 */ /* 0x000fcc000000001e */
[----:B------:R-:W2:Y:S01]  /*24cb0*/  @!P4 LDG.E.U8 R30, desc[UR6][R18.64+0x78] ;  /* 0x00007806121ec981 */ /* 0x000ea2000c1e1100 */
[----:B------:R-:W-:Y:S02]  /*24cc0*/  LOP3.LUT P5, RZ, R5, 0x800, RZ, 0xc0, !PT ;  /* 0x0000080005ff7812 */ /* 0x000fe400078ac0ff */
        /* <DEDUP_REMOVED lines=8> */
[----:B------:R0:W-:Y:S02]  /*24d50*/  @!P4 STG.E.U8 desc[UR6][R146.64+0x78], R30 ;  /* 0x0000781e9200c986 */ /* 0x0001e4000c101106 */
[----:B0-----:R-:W-:-:S06]  /*24d60*/  PRMT R30, RZ, 0x7610, R30 ;  /* 0x00007610ff1e7816 */ /* 0x001fcc000000001e */
[----:B------:R-:W3:Y:S01]  /*24d70*/  @!P5 LDG.E.U8 R30, desc[UR6][R18.64+0x79] ;  /* 0x00007906121ed981 */ /* 0x000ee2000c1e1100 */
[----:B------:R-:W-:Y:S02]  /*24d80*/  LOP3.LUT P1, RZ, R7, 0x100000, RZ, 0xc0, !PT ;  /* 0x0010000007ff7812 */ /* 0x000fe4000782c0ff */
[----:B------:R-:W-:Y:S02]  /*24d90*/  @P6 LOP3.LUT R4, R4, 0x1000, RZ, 0xfc, !PT ;  /* 0x0000100004046812 */ /* 0x000fe400078efcff */
[----:B------:R-:W-:Y:S02]  /*24da0*/  @!P6 IADD3.X R33, R29, R31, R8, P2, P3 ;  /* 0x0000001f1d21e210 */ /* 0x000fe400017e6408 */
[----:B------:R-:W-:Y:S02]  /*24db0*/  ISETP.LT.OR P6, PT, R28, 0x71, !P1 ;  /* 0x000000711c00780c */ /* 0x000fe40004fc1670 */
[C---:B------:R-:W-:Y:S02]  /*24dc0*/  LOP3.LUT P0, RZ, R7.reuse, 0x200000, RZ, 0xc0, !PT ;  /* 0x0020000007ff7812 */ /* 0x040fe4000780c0ff */
[----:B------:R-:W-:-:S09]  /*24dd0*/  LOP3.LUT R7, R7, 0xfff7ffff, RZ, 0xc0, !PT ;  /* 0xfff7ffff07077812 */ /* 0x000fd200078ec0ff */
[----:B------:R-:W-:Y:S02]  /*24de0*/  @!P6 IADD3 R52, P2, P3, R3, R14, R9 ;  /* 0x0000000e0334e210 */ /* 0x000fe40007b5e009 */
[----:B------:R-:W-:Y:S02]  /*24df0*/  @P6 LOP3.LUT R7, R7, 0x80000, RZ, 0xfc, !PT ;  /* 0x0008000007076812 */ /* 0x000fe400078efcff */
        /* <DEDUP_REMOVED lines=10> */
[----:B------:R0:W-:Y:S02]  /*24ea0*/  @!P5 STG.E.U8 desc[UR6][R148.64+0x79], R30 ;  /* 0x0000791e9400d986 */ /* 0x0001e4000c101106 */
[----:B0-----:R-:W-:-:S06]  /*24eb0*/  PRMT R30, RZ, 0x7610, R30 ;  /* 0x00007610ff1e7816 */ /* 0x001fcc000000001e */
[----:B------:R-:W4:Y:S01]  /*24ec0*/  @!P6 LDG.E.U8 R30, desc[UR6][R20.64+0x70] ;  /* 0x00007006141ee981 */ /* 0x000f22000c1e1100 */
[----:B------:R-:W-:-:S04]  /*24ed0*/  @!P4 IADD3 R56, P2, P3, R3, R14, R9 ;  /* 0x0000000e0338c210 */ /* 0x000fc80007b5e009 */
[----:B------:R-:W-:Y:S02]  /*24ee0*/  @!P4 IADD3.X R60, R2, R29, R8, P2, P3 ;  /* 0x0000001d023cc210 */ /* 0x000fe400017e6408 */
[----:B------:R-:W-:Y:S02]  /*24ef0*/  ISETP.LT.OR P3, PT, R28, 0x79, !P1 ;  /* 0x000000791c00780c */ /* 0x000fe40004f61670 */
[----:B------:R-:W-:-:S11]  /*24f00*/  LOP3.LUT R7, R7, 0xfffeffff, RZ, 0xc0, !PT ;  /* 0xfffeffff07077812 */ /* 0x000fd600078ec0ff */
[----:B------:R-:W-:Y:S02]  /*24f10*/  @!P3 IADD3 R61, P2, P4, R3, R14, R9 ;  /* 0x0000000e033db210 */ /* 0x000fe40007c5e009 */
[----:B------:R-:W-:Y:S02]  /*24f20*/  @P3 LOP3.LUT R7, R7, 0x10000, RZ, 0xfc, !PT ;  /* 0x0001000007073812 */ /* 0x000fe400078efcff */
[----:B------:R-:W-:Y:S02]  /*24f30*/  @!P3 IADD3.X R62, R2, R29, R8, P2, P4 ;  /* 0x0000001d023eb210 */ /* 0x000fe400017e8408 */
[----:B------:R-:W-:Y:S02]  /*24f40*/  LOP3.LUT P3, RZ, R0, 0x400, RZ, 0xc0, !PT ;  /* 0x0000040000ff7812 */ /* 0x000fe4000786c0ff */
[----:B----4-:R-:W-:-:S04]  /*24f50*/  LOP3.LUT R30, R30, 0xff, RZ, 0xc0, !PT ;  /* 0x000000ff1e1e7812 */ /* 0x010fc800078ec0ff */
[----:B------:R-:W-:-:S05]  /*24f60*/  F2FP.F16.E4M3.UNPACK_B R30, R30 ;  /* 0x0000001eff1e723e */ /* 0x000fca00020006ff */
[----:B------:R-:W-:-:S05]  /*24f70*/  HADD2.F32 R30, -RZ, R30.H0_H0 ;  /* 0x2000001eff1e7230 */ /* 0x000fca0000004100 */
[----:B------:R-:W-:-:S04]  /*24f80*/  FMUL R30, R30, UR5 ;  /* 0x000000051e1e7c20 */ /* 0x000fc80008400000 */
[----:B--2---:R-:W-:Y:S01]  /*24f90*/  FFMA R30, R57, UR4, R30 ;  /* 0x00000004391e7c23 */ /* 0x004fe2000800001e */
[----:B------:R-:W-:Y:S01]  /*24fa0*/  ISETP.LT.OR P2, PT, R28, 0x7a, !P1 ;  /* 0x0000007a1c00780c */ /* 0x000fe20004f41670 */
[----:B------:R-:W2:Y:S03]  /*24fb0*/  LDL.LU R57, [R1+0x4f8] ;  /* 0x0004f80001397983 */ /* 0x000ea60000300800 */
[----:B------:R-:W-:-:S05]  /*24fc0*/  F2FP.SATFINITE.E4M3.F32.PACK_AB_MERGE_C R30, RZ, R30, RZ ;  /* 0x0000001eff1e723e */ /* 0x000fca00048070ff */
[----:B------:R0:W-:Y:S02]  /*24fd0*/  @!P6 STG.E.U8 desc[UR6][R144.64+0x70], R30 ;  /* 0x0000701e9000e986 */ /* 0x0001e4000c101106 */
[----:B0-----:R-:W-:-:S06]  /*24fe0*/  PRMT R30, RZ, 0x7610, R30 ;  /* 0x00007610ff1e7816 */ /* 0x001fcc000000001e */
[----:B------:R-:W4:Y:S01]  /*24ff0*/  @!P3 LDG.E.U8 R30, desc[UR6][R20.64+0x71] ;  /* 0x00007106141eb981 */ /* 0x000f22000c1e1100 */
[----:B------:R-:W-:Y:S02]  /*25000*/  LOP3.LUT R7, R7, 0xfffdffff, RZ, 0xc0, !PT ;  /* 0xfffdffff07077812 */ /* 0x000fe400078ec0ff */
[----:B------:R-:W-:Y:S02]  /*25010*/  @!P2 IADD3 R59, P5, P4, R3, R14, R9 ;  /* 0x0000000e033ba210 */ /* 0x000fe40007cbe009 */
[----:B------:R-:W-:Y:S02]  /*25020*/  @P2 LOP3.LUT R7, R7, 0x20000, RZ, 0xfc, !PT ;  /* 0x0002000007072812 */ /* 0x000fe400078efcff */
[----:B------:R-:W-:Y:S02]  /*25030*/  @!P2 IADD3.X R63, R2, R29, R8, P5, P4 ;  /* 0x0000001d023fa210 */ /* 0x000fe40002fe8408 */
[----:B------:R-:W-:Y:S02]  /*25040*/  LOP3.LUT P6, RZ, R7, 0x80000, RZ, 0xc0, !PT ;  /* 0x0008000007ff7812 */ /* 0x000fe400078cc0ff */
[----:B------:R-:W-:-:S13]  /*25050*/  ISETP.LT.OR P4, PT, R28, 0x71, !P0 ;  /* 0x000000711c00780c */ /* 0x000fda0004781670 */
[----:B------:R-:W-:-:S04]  /*25060*/  @!P4 IADD3 R66, P2, P5, R3, R14, R11 ;  /* 0x0000000e0342c210 */ /* 0x000fc80007d5e00b */
[----:B------:R-:W-:Y:S02]  /*25070*/  @!P4 IADD3.X R67, R2, R29, R10, P2, P5 ;  /* 0x0000001d0243c210 */ /* 0x000fe400017ea40a */
[----:B------:R-:W-:Y:S02]  /*25080*/  ISETP.LT.OR P5, PT, R28, 0x72, !P0 ;  /* 0x000000721c00780c */ /* 0x000fe400047a1670 */
[----:B----4-:R-:W-:-:S04]  /*25090*/  LOP3.LUT R30, R30, 0xff, RZ, 0xc0, !PT ;  /* 0x000000ff1e1e7812 */ /* 0x010fc800078ec0ff */
[----:B------:R-:W-:-:S05]  /*250a0*/  F2FP.F16.E4M3.UNPACK_B R30, R30 ;  /* 0x0000001eff1e723e */ /* 0x000fca00020006ff */
[----:B------:R-:W-:-:S05]  /*250b0*/  HADD2.F32 R30, -RZ, R30.H0_H0 ;  /* 0x2000001eff1e7230 */ /* 0x000fca0000004100 */
[----:B------:R-:W-:-:S04]  /*250c0*/  FMUL R30, R30, UR5 ;  /* 0x000000051e1e7c20 */ /* 0x000fc80008400000 */
[----:B---3--:R-:W-:Y:S01]  /*250d0*/  FFMA R30, R85, UR4, R30 ;  /* 0x00000004551e7c23 */ /* 0x008fe2000800001e */
[----:B------:R-:W-:Y:S01]  /*250e0*/  LOP3.LUT R7, R7, 0xffffefff, RZ, 0xc0, !PT ;  /* 0xffffefff07077812 */ /* 0x000fe200078ec0ff */
[----:B------:R-:W3:Y:S03]  /*250f0*/  LDL.LU R85, [R1+0x4fc] ;  /* 0x0004fc0001557983 */ /* 0x000ee60000300800 */
[----:B------:R-:W-:Y:S01]  /*25100*/  F2FP.SATFINITE.E4M3.F32.PACK_AB_MERGE_C R30, RZ, R30, RZ ;  /* 0x0000001eff1e723e */ /* 0x000fe200048070ff */
[----:B------:R-:W4:Y:S04]  /*25110*/  LDL.LU R84, [R1+0x500] ;  /* 0x0005000001547983 */ /* 0x000f280000300800 */
[----:B------:R0:W-:Y:S02]  /*25120*/  @!P3 STG.E.U8 desc[UR6][R82.64+0x71], R30 ;  /* 0x0000711e5200b986 */ /* 0x0001e4000c101106 */
[----:B0-----:R-:W0:Y:S01]  /*25130*/  @!P6 LDC.64 R30, c[0x0][0x5c0] ;  /* 0x00017000ff1eeb82 */ /* 0x001e220000000a00 */
[----:B------:R-:W-:-:S04]  /*25140*/  @!P5 IADD3 R68, P2, P3, R3, R14, R11 ;  /* 0x0000000e0344d210 */ /* 0x000fc80007b5e00b */
[----:B------:R-:W-:Y:S02]  /*25150*/  @!P5 IADD3.X R70, R2, R29, R10, P2, P3 ;  /* 0x0000001d0246d210 */ /* 0x000fe400017e640a */
[----:B0-----:R-:W-:Y:S02]  /*25160*/  @!P6 IADD3 R30, P2, R52, R30, RZ ;  /* 0x0000001e341ee210 */ /* 0x001fe40007f5e0ff */
[----:B------:R-:W-:-:S06]  /*25170*/  PRMT R52, RZ, 0x7610, R52 ;  /* 0x00007610ff347816 */ /* 0x000fcc0000000034 */
[----:B------:R-:W5:Y:S01]  /*25180*/  @!P6 LDG.E.U8 R52, desc[UR6][R22.64+0x70] ;  /* 0x000070061634e981 */ /* 0x000f62000c1e1100 */
[----:B------:R-:W-:Y:S01]  /*25190*/  @!P6 IMAD.X R31, R53, 0x1, R31, P2 ;  /* 0x00000001351fe824 */ /* 0x000fe200010e061f */
[----:B------:R-:W-:Y:S02]  /*251a0*/  ISETP.LT.OR P2, PT, R28, 0x72, !P1 ;  /* 0x000000721c00780c */ /* 0x000fe40004f41670 */
[----:B------:R-:W-:-:S04]  /*251b0*/  @P4 LOP3.LUT R7, R7, 0x1000, RZ, 0xfc, !PT ;  /* 0x0000100007074812 */ /* 0x000fc800078efcff */
[----:B------:R-:W-:Y:S02]  /*251c0*/  LOP3.LUT R7, R7, 0xffffdfff, RZ, 0xc0, !PT ;  /* 0xffffdfff07077812 */ /* 0x000fe400078ec0ff */
[----:B------:R-:W-:Y:S02]  /*251d0*/  LOP3.LUT P3, RZ, R5, 0x20000, RZ, 0xc0, !PT ;  /* 0x0002000005ff7812 */ /* 0x000fe4000786c0ff */
[----:B------:R-:W-:Y:S02]  /*251e0*/  @P5 LOP3.LUT R7, R7, 0x2000, RZ, 0xfc, !PT ;  /* 0x0000200007075812 */ /* 0x000fe400078efcff */
[----:B------:R-:W-:Y:S02]  /*251f0*/  ISETP.LT.OR P5, PT, R28, 0x79, !P0 ;  /* 0x000000791c00780c */ /* 0x000fe400047a1670 */
[----:B------:R-:W-:-:S07]  /*25200*/  LOP3.LUT R7, R7, 0xfffbffff, RZ, 0xc0, !PT ;  /* 0xfffbffff07077812 */ /* 0x000fce00078ec0ff */
[----:B------:R-:W-:Y:S02]  /*25210*/  @P3 LOP3.LUT R7, R7, 0x40000, RZ, 0xfc, !PT ;  /* 0x0004000007073812 */ /* 0x000fe400078efcff */
[----:B-----5:R-:W-:-:S04]  /*25220*/  LOP3.LUT R52, R52, 0xff, RZ, 0xc0, !PT ;  /* 0x000000ff34347812 */ /* 0x020fc800078ec0ff */
[----:B------:R-:W-:-:S05]  /*25230*/  F2FP.F16.E4M3.UNPACK_B R52, R52 ;  /* 0x00000034ff34723e */ /* 0x000fca00020006ff */
[----:B------:R-:W-:-:S05]  /*25240*/  HADD2.F32 R52, -RZ, R52.H0_H0 ;  /* 0x20000034ff347230 */ /* 0x000fca0000004100 */
[----:B------:R-:W-:-:S04]  /*25250*/  FMUL R53, R52, UR5 ;  /* 0x0000000534357c20 */ /* 0x000fc80008400000 */
[----:B--2---:R-:W-:-:S05]  /*25260*/  FFMA R53, R57, UR4, R53 ;  /* 0x0000000439357c23 */ /* 0x004fca0008000035 */
        /* <DEDUP_REMOVED lines=8> */
[----:B------:R-:W-:Y:S01]  /*252f0*/  ISETP.LT.OR P6, PT, R28, 0x7a, !P0 ;  /* 0x0000007a1c00780c */ /* 0x000fe200047c1670 */
[----:B------:R-:W-:-:S12]  /*25300*/  @!P2 IMAD.X R31, R60, 0x1, R31, P5 ;  /* 0x000000013c1fa824 */ /* 0x000fd800028e061f */
[----:B------:R-:W-:-:S04]  /*25310*/  @!P6 IADD3 R53, P4, P3, R3, R14, R11 ;  /* 0x0000000e0335e210 */ /* 0x000fc80007b9e00b */
[----:B------:R-:W-:Y:S02]  /*25320*/  @!P6 IADD3.X R57, R2, R29, R10, P4, P3 ;  /* 0x0000001d0239e210 */ /* 0x000fe400027e640a */
[----:B------:R-:W-:Y:S02]  /*25330*/  LOP3.LUT P3, RZ, R7, 0x40000, RZ, 0xc0, !PT ;  /* 0x0004000007ff7812 */ /* 0x000fe4000786c0ff */
[----:B--2---:R-:W-:-:S04]  /*25340*/  LOP3.LUT R56, R56, 0xff, RZ, 0xc0, !PT ;  /* 0x000000ff38387812 */ /* 0x004fc800078ec0ff */
[----:B------:R-:W-:-:S05]  /*25350*/  F2FP.F16.E4M3.UNPACK_B R56, R56 ;  /* 0x00000038ff38723e */ /* 0x000fca00020006ff */
[----:B------:R-:W-:-:S05]  /*25360*/  HADD2.F32 R56, -RZ, R56.H0_H0 ;  /* 0x20000038ff387230 */ /* 0x000fca0000004100 */
[----:B------:R-:W-:-:S04]  /*25370*/  FMUL R56, R56, UR5 ;  /* 0x0000000538387c20 */ /* 0x000fc80008400000 */
[----:B---3--:R-:W-:Y:S01]  /*25380*/  FFMA R56, R85, UR4, R56 ;  /* 0x0000000455387c23 */ /* 0x008fe20008000038 */
[----:B------:R-:W-:Y:S01]  /*25390*/  LOP3.LUT P4, RZ, R0, 0x800000, RZ, 0xc0, !PT ;  /* 0x0080000000ff7812 */ /* 0x000fe2000788c0ff */
[----:B------:R-:W2:Y:S03]  /*253a0*/  LDL.LU R85, [R1+0x504] ;  /* 0x0005040001557983 */ /* 0x000ea60000300800 */
[----:B------:R-:W-:Y:S01]  /*253b0*/  F2FP.SATFINITE.E4M3.F32.PACK_AB_MERGE_C R56, RZ, R56, RZ ;  /* 0x00000038ff38723e */ /* 0x000fe200048070ff */
[----:B------:R-:W3:Y:S04]  /*253c0*/  LDL.LU R91, [R1+0x508] ;  /* 0x00050800015b7983 */ /* 0x000ee80000300800 */
[----:B------:R0:W-:Y:S02]  /*253d0*/  @!P2 STG.E.U8 desc[UR6][R30.64+0x71], R56 ;  /* 0x000071381e00a986 */ /* 0x0001e4000c101106 */
[----:B0-----:R-:W-:-:S06]  /*253e0*/  PRMT R30, RZ, 0x7610, R30 ;  /* 0x00007610ff1e7816 */ /* 0x001fcc000000001e */
[----:B------:R-:W5:Y:S02]  /*253f0*/  @!P3 LDG.E.U8 R30, desc[UR6][R20.64+0x78] ;  /* 0x00007806141eb981 */ /* 0x000f64000c1e1100 */
[----:B-----5:R-:W-:-:S04]  /*25400*/  LOP3.LUT R30, R30, 0xff, RZ, 0xc0, !PT ;  /* 0x000000ff1e1e7812 */ /* 0x020fc800078ec0ff */
[----:B------:R-:W-:-:S05]  /*25410*/  F2FP.F16.E4M3.UNPACK_B R30, R30 ;  /* 0x0000001eff1e723e */ /* 0x000fca00020006ff */
[----:B------:R-:W-:-:S05]  /*25420*/  HADD2.F32 R30, -RZ, R30.H0_H0 ;  /* 0x2000001eff1e7230 */ /* 0x000fca0000004100 */
[----:B------:R-:W-:-:S04]  /*25430*/  FMUL R30, R30, UR5 ;  /* 0x000000051e1e7c20 */ /* 0x000fc80008400000 */
[----:B----4-:R-:W-:-:S05]  /*25440*/  FFMA R30, R84, UR4, R30 ;  /* 0x00000004541e7c23 */ /* 0x010fca000800001e */
[----:B------:R-:W-:-:S05]  /*25450*/  F2FP.SATFINITE.E4M3.F32.PACK_AB_MERGE_C R30, RZ, R30, RZ ;  /* 0x0000001eff1e723e */ /* 0x000fca00048070ff */
[----:B------:R0:W-:Y:S02]  /*25460*/  @!P3 STG.E.U8 desc[UR6][R152.64+0x78], R30 ;  /* 0x0000781e9800b986 */ /* 0x0001e4000c101106 */
[----:B0-----:R-:W-:-:S06]  /*25470*/  PRMT R30, RZ, 0x7610, R30 ;  /* 0x00007610ff1e7816 */ /* 0x001fcc000000001e */
[----:B------:R-:W4:Y:S01]  /*25480*/  @!P4 LDG.E.U8 R30, desc[UR6][R20.64+0x79] ;  /* 0x00007906141ec981 */ /* 0x000f22000c1e1100 */
[----:B------:R-:W-:-:S04]  /*25490*/  LOP3.LUT R7, R7, 0xfffff7ff, RZ, 0xc0, !PT ;  /* 0xfffff7ff07077812 */ /* 0x000fc800078ec0ff */
[----:B------:R-:W-:Y:S02]  /*254a0*/  @P6 LOP3.LUT R7, R7, 0x800, RZ, 0xfc, !PT ;  /* 0x0000080007076812 */ /* 0x000fe400078efcff */
[C---:B------:R-:W-:Y:S02]  /*254b0*/  ISETP.LT.OR P6, PT, R28.reuse, 0x81, !P1 ;  /* 0x000000811c00780c */ /* 0x040fe40004fc1670 */
[----:B------:R-:W-:-:S11]  /*254c0*/  ISETP.LT.OR P3, PT, R28, 0x89, !P1 ;  /* 0x000000891c00780c */ /* 0x000fd60004f61670 */
[----:B------:R-:W-:-:S04]  /*254d0*/  @!P6 IADD3 R78, P2, P5, R3, R14, R9 ;  /* 0x0000000e034ee210 */ /* 0x000fc80007d5e009 */
[----:B------:R-:W-:Y:S02]  /*254e0*/  @!P6 IADD3.X R83, R2, R29, R8, P2, P5 ;  /* 0x0000001d0253e210 */ /* 0x000fe400017ea408 */
[----:B------:R-:W-:Y:S02]  /*254f0*/  ISETP.LT.OR P2, PT, R28, 0x82, !P1 ;  /* 0x000000821c00780c */ /* 0x000fe40004f41670 */
[----:B------:R-:W-:-:S11]  /*25500*/  LOP3.LUT R0, R0, 0xfdffffff, RZ, 0xc0, !PT ;  /* 0xfdffffff00007812 */ /* 0x000fd600078ec0ff */
[----:B------:R-:W-:-:S04]  /*25510*/  @!P2 IADD3 R74, P5, P6, R3, R14, R9 ;  /* 0x0000000e034aa210 */ /* 0x000fc80007ebe009 */
[-CC-:B------:R-:W-:Y:S02]  /*25520*/  @!P2 IADD3.X R79, R2, R29.reuse, R8.reuse, P5, P6 ;  /* 0x0000001d024fa210 */ /* 0x180fe40002fec408 */
[----:B------:R-:W-:Y:S02]  /*25530*/  @!P3 IADD3 R82, P5, P6, R3, R14, R9 ;  /* 0x0000000e0352b210 */ /* 0x000fe40007ebe009 */
[----:B------:R-:W-:Y:S02]  /*25540*/  @P3 LOP3.LUT R0, R0, 0x2000000, RZ, 0xfc, !PT ;  /* 0x0200000000003812 */ /* 0x000fe400078efcff */
[----:B------:R-:W-:Y:S02]  /*25550*/  @!P3 IADD3.X R84, R2, R29, R8, P5, P6 ;  /* 0x0000001d0254b210 */ /* 0x000fe40002fec408 */
[----:B------:R-:W-:Y:S02]  /*25560*/  LOP3.LUT P3, RZ, R7, 0x10000, RZ, 0xc0, !PT ;  /* 0x0001000007ff7812 */ /* 0x000fe4000786c0ff */
[----:B------:R-:W-:-:S02]  /*25570*/  PRMT R56, RZ, 0x7610, R56 ;  /* 0x00007610ff387816 */ /* 0x000fc40000000038 */
[----:B----4-:R-:W-:-:S04]  /*25580*/  LOP3.LUT R30, R30, 0xff, RZ, 0xc0, !PT ;  /* 0x000000ff1e1e7812 */ /* 0x010fc800078ec0ff */
[----:B------:R-:W-:-:S05]  /*25590*/  F2FP.F16.E4M3.UNPACK_B R30, R30 ;  /* 0x0000001eff1e723e */ /* 0x000fca00020006ff */
[----:B------:R-:W-:-:S05]  /*255a0*/  HADD2.F32 R30, -RZ, R30.H0_H0 ;  /* 0x2000001eff1e7230 */ /* 0x000fca0000004100 */
[----:B------:R-:W-:-:S04]  /*255b0*/  FMUL R30, R30, UR5 ;  /* 0x000000051e1e7c20 */ /* 0x000fc80008400000 */
[----:B--2---:R-:W-:Y:S01]  /*255c0*/  FFMA R30, R85, UR4, R30 ;  /* 0x00000004551e7c23 */ /* 0x004fe2000800001e */
[----:B------:R-:W-:Y:S01]  /*255d0*/  LOP3.LUT P2, RZ, R7, 0x20000, RZ, 0xc0, !PT ;  /* 0x0002000007ff7812 */ /* 0x000fe2000784c0ff */
[----:B------:R-:W2:Y:S03]  /*255e0*/  LDL.LU R85, [R1+0x50c] ;  /* 0x00050c0001557983 */ /* 0x000ea60000300800 */
[----:B------:R-:W-:-:S05]  /*255f0*/  F2FP.SATFINITE.E4M3.F32.PACK_AB_MERGE_C R30, RZ, R30, RZ ;  /* 0x0000001eff1e723e */ /* 0x000fca00048070ff */
[----:B------:R0:W-:Y:S04]  /*25600*/  @!P4 STG.E.U8 desc[UR6][R154.64+0x79], R30 ;  /* 0x0000791e9a00c986 */ /* 0x0001e8000c101106 */
[----:B------:R-:W4:Y:S01]  /*25610*/  @!P3 LDG.E.U8 R56, desc[UR6][R22.64+0x78] ;  /* 0x000078061638b981 */ /* 0x000f22000c1e1100 */
[----:B0-----:R-:W0:Y:S01]  /*25620*/  @!P3 LDC.64 R30, c[0x0][0x5c0] ;  /* 0x00017000ff1ebb82 */ /* 0x001e220000000a00 */
[----:B------:R-:W-:Y:S02]  /*25630*/  LOP3.LUT R7, R7, 0xffffbfff, RZ, 0xc0, !PT ;  /* 0xffffbfff07077812 */ /* 0x000fe400078ec0ff */
[----:B------:R-:W-:Y:S02]  /*25640*/  ISETP.LT.OR P6, PT, R28, 0x8a, !P1 ;  /* 0x0000008a1c00780c */ /* 0x000fe40004fc1670 */
[----:B------:R-:W-:-:S02]  /*25650*/  @P1 LOP3.LUT R7, R7, 0x4000, RZ, 0xfc, !PT ;  /* 0x0000400007071812 */ /* 0x000fc400078efcff */
[----:B0-----:R-:W-:-:S05]  /*25660*/  @!P3 IADD3 R30, P1, R61, R30, RZ ;  /* 0x0000001e3d1eb210 */ /* 0x001fca0007f3e0ff */
[----:B------:R-:W-:Y:S01]  /*25670*/  @!P3 IMAD.X R31, R62, 0x1, R31, P1 ;  /* 0x000000013e1fb824 */ /* 0x000fe200008e061f */
[----:B----4-:R-:W-:-:S04]  /*25680*/  LOP3.LUT R56, R56, 0xff, RZ, 0xc0, !PT ;  /* 0x000000ff38387812 */ /* 0x010fc800078ec0ff */
[----:B------:R-:W-:-:S05]  /*25690*/  F2FP.F16.E4M3.UNPACK_B R56, R56 ;  /* 0x00000038ff38723e */ /* 0x000fca00020006ff */
[----:B------:R-:W-:-:S05]  /*256a0*/  HADD2.F32 R56, -RZ, R56.H0_H0 ;  /* 0x20000038ff387230 */ /* 0x000fca0000004100 */
[----:B------:R-:W-:-:S04]  /*256b0*/  FMUL R56, R56, UR5 ;  /* 0x0000000538387c20 */ /* 0x000fc80008400000 */
[----:B---3--:R-:W-:Y:S01]  /*256c0*/  FFMA R56, R91, UR4, R56 ;  /* 0x000000045b387c23 */ /* 0x008fe20008000038 */
[----:B------:R-:W-:Y:S01]  /*256d0*/  @!P6 IADD3 R75, P4, P5, R3, R14, R9 ;  /* 0x0000000e034be210 */ /* 0x000fe20007d9e009 */
[----:B------:R-:W3:Y:S03]  /*256e0*/  LDL.LU R91, [R1+0x510] ;  /* 0x00051000015b7983 */ /* 0x000ee60000300800 */
[----:B------:R-:W-:-:S05]  /*256f0*/  F2FP.SATFINITE.E4M3.F32.PACK_AB_MERGE_C R56, RZ, R56, RZ ;  /* 0x00000038ff38723e */ /* 0x000fca00048070ff */
[----:B------:R0:W-:Y:S02]  /*25700*/  @!P3 STG.E.U8 desc[UR6][R30.64+0x78], R56 ;  /* 0x000078381e00b986 */ /* 0x0001e4000c101106 */
[----:B0-----:R-:W-:Y:S01]  /*25710*/  PRMT R56, RZ, 0x7610, R56 ;  /* 0x00007610ff387816 */ /* 0x001fe20000000038 */
[----:B------:R-:W0:Y:S05]  /*25720*/  @!P2 LDC.64 R30, c[0x0][0x5c0] ;  /* 0x00017000ff1eab82 */ /* 0x000e2a0000000a00 */
[----:B------:R-:W4:Y:S01]  /*25730*/  @!P2 LDG.E.U8 R56, desc[UR6][R22.64+0x79] ;  /* 0x000079061638a981 */ /* 0x000f22000c1e1100 */
[----:B------:R-:W-:Y:S02]  /*25740*/  @!P6 IADD3.X R80, R2, R29, R8, P4, P5 ;  /* 0x0000001d0250e210 */ /* 0x000fe400027ea408 */
[----:B------:R-:W-:-:S02]  /*25750*/  LOP3.LUT P4, RZ, R5, 0x400000, RZ, 0xc0, !PT ;  /* 0x0040000005ff7812 */ /* 0x000fc4000788c0ff */
[----:B------:R-:W-:Y:S02]  /*25760*/  ISETP.LT.OR P5, PT, R28, 0x81, !P0 ;  /* 0x000000811c00780c */ /* 0x000fe400047a1670 */
[----:B------:R-:W-:-:S09]  /*25770*/  LOP3.LUT R7, R7, 0xffff7fff, RZ, 0xc0, !PT ;  /* 0xffff7fff07077812 */ /* 0x000fd200078ec0ff */
[----:B------:R-:W-:Y:S02]  /*25780*/  @P4 LOP3.LUT R7, R7, 0x8000, RZ, 0xfc, !PT ;  /* 0x0000800007074812 */ /* 0x000fe400078efcff */
[----:B------:R-:W-:-:S04]  /*25790*/  @!P5 IADD3 R71, P1, P4, R3, R14, R11 ;  /* 0x0000000e0347d210 */ /* 0x000fc80007c3e00b */
[----:B------:R-:W-:Y:S02]  /*257a0*/  @!P5 IADD3.X R73, R2, R29, R10, P1, P4 ;  /* 0x0000001d0249d210 */ /* 0x000fe40000fe840a */
[----:B------:R-:W-:Y:S02]  /*257b0*/  ISETP.LT.OR P4, PT, R28, 0x82, !P0 ;  /* 0x000000821c00780c */ /* 0x000fe40004781670 */
[----:B0-----:R-:W-:-:S05]  /*257c0*/  @!P2 IADD3 R30, P5, R59, R30, RZ ;  /* 0x0000001e3b1ea210 */ /* 0x001fca0007fbe0ff */
[----:B------:R-:W-:-:S06]  /*257d0*/  @!P2 IMAD.X R31, R63, 0x1, R31, P5 ;  /* 0x000000013f1fa824 */ /* 0x000fcc00028e061f */
[----:B------:R-:W-:-:S04]  /*257e0*/  @!P4 IADD3 R69, P1, P3, R3, R14, R11 ;  /* 0x0000000e0345c210 */ /* 0x000fc80007b3e00b */
        /* <DEDUP_REMOVED lines=11> */
[----:B0-----:R-:W-:-:S06]  /*258a0*/  PRMT R30, RZ, 0x7610, R30 ;  /* 0x00007610ff1e7816 */ /* 0x001fcc000000001e */
[----:B------:R-:W4:Y:S01]  /*258b0*/  @!P4 LDG.E.U8 R30, desc[UR6][R24.64+0x70] ;  /* 0x00007006181ec981 */ /* 0x000f22000c1e1100 */
[----:B------:R-:W-:Y:S02]  /*258c0*/  @P6 LOP3.LUT R0, R0, 0x4000000, RZ, 0xfc, !PT ;  /* 0x0400000000006812 */ /* 0x000fe400078efcff */
        /* <DEDUP_REMOVED lines=16> */
[----:B------:R-:W-:Y:S02]  /*259d0*/  ISETP.LT.OR P5, PT, R28, 0x8a, !P0 ;  /* 0x0000008a1c00780c */ /* 0x000fe400047a1670 */
[----:B------:R-:W-:-:S04]  /*259e0*/  LOP3.LUT P1, RZ, R7, 0x4000, RZ, 0xc0, !PT ;  /* 0x0000400007ff7812 */ /* 0x000fc8000782c0ff */
[----:B------:R-:W-:-:S07]  /*259f0*/  ISETP.LT.OR P4, PT, R28, 0x91, !P1 ;  /* 0x000000911c00780c */ /* 0x000fce0004f81670 */
[----:B------:R-:W-:-:S04]  /*25a00*/  @!P5 IADD3 R60, P2, P3, R3, R14, R11 ;  /* 0x0000000e033cd210 */ /* 0x000fc80007b5e00b */
[----:B------:R-:W-:Y:S02]  /*25a10*/  @!P5 IADD3.X R62, R2, R29, R10, P2, P3 ;  /* 0x0000001d023ed210 */ /* 0x000fe400017e640a */
[----:B------:R-:W-:-:S04]  /*25a20*/  @!P4 IADD3 R108, P2, P3, R3, R14, R9 ;  /* 0x0000000e036cc210 */ /* 0x000fc80007b5e009 */
[----:B------:R-:W-:Y:S02]  /*25a30*/  @!P4 IADD3.X R109, R2, R29, R8, P2, P3 ;  /* 0x0000001d026dc210 */ /* 0x000fe400017e6408 */
[----:B------:R-:W-:Y:S02]  /*25a40*/  LOP3.LUT P4, RZ, R7, 0x1000, RZ, 0xc0, !PT ;  /* 0x0000100007ff7812 */ /* 0x000fe4000788c0ff */
[----:B------:R-:W-:Y:S02]  /*25a50*/  PRMT R61, RZ, 0x7610, R61 ;  /* 0x00007610ff3d7816 */ /* 0x000fe4000000003d */
        /* <DEDUP_REMOVED lines=8> */
[----:B------:R0:W-:Y:S04]  /*25ae0*/  @!P6 STG.E.U8 desc[UR6][R156.64+0x71], R30 ;  /* 0x0000711e9c00e986 */ /* 0x0001e8000c101106 */
[----:B------:R-:W4:Y:S01]  /*25af0*/  @!P4 LDG.E.U8 R61, desc[UR6][R26.64+0x70] ;  /* 0x000070061a3dc981 */ /* 0x000f22000c1e1100 */
[----:B------:R-:W-:Y:S01]  /*25b00*/  ISETP.LT.OR P6, PT, R28, 0x92, !P1 ;  /* 0x000000921c00780c */ /* 0x000fe20004fc1670 */
[----:B0-----:R-:W0:-:S12]  /*25b10*/  @!P4 LDC.64 R30, c[0x0][0x5c0] ;  /* 0x00017000ff1ecb82 */ /* 0x001e180000000a00 */
[----:B------:R-:W-:-:S04]  /*25b20*/  @!P6 IADD3 R110, P2, P3, R3, R14, R9 ;  /* 0x0000000e036ee210 */ /* 0x000fc80007b5e009 */
[----:B------:R-:W-:Y:S02]  /*25b30*/  @!P6 IADD3.X R111, R2, R29, R8, P2, P3 ;  /* 0x0000001d026fe210 */ /* 0x000fe400017e6408 */
[----:B------:R-:W-:Y:S02]  /*25b40*/  @P5 LOP3.LUT R0, R0, 0x80000000, RZ, 0xfc, !PT ;  /* 0x8000000000005812 */ /* 0x000fe400078efcff */
[----:B------:R-:W-:Y:S02]  /*25b50*/  LOP3.LUT P5, RZ, R7, 0x2000, RZ, 0xc0, !PT ;  /* 0x0000200007ff7812 */ /* 0x000fe400078ac0ff */
[----:B0-----:R-:W-:-:S05]  /*25b60*/  @!P4 IADD3 R30, P2, R66, R30, RZ ;  /* 0x0000001e421ec210 */ /* 0x001fca0007f5e0ff */
[----:B------:R-:W-:Y:S01]  /*25b70*/  @!P4 IMAD.X R31, R67, 0x1, R31, P2 ;  /* 0x00000001431fc824 */ /* 0x000fe200010e061f */
        /* <DEDUP_REMOVED lines=9> */
[----:B0-----:R-:W-:Y:S01]  /*25c10*/  PRMT R61, RZ, 0x7610, R61 ;  /* 0x00007610ff3d7816 */ /* 0x001fe2000000003d */
[----:B------:R-:W0:Y:S05]  /*25c20*/  @!P5 LDC.64 R30, c[0x0][0x5c0] ;  /* 0x00017000ff1edb82 */ /* 0x000e2a0000000a00 */
[----:B------:R-:W4:Y:S01]  /*25c30*/  @!P5 LDG.E.U8 R61, desc[UR6][R26.64+0x71] ;  /* 0x000071061a3dd981 */ /* 0x000f22000c1e1100 */
[----:B------:R-:W-:-:S04]  /*25c40*/  @!P6 IADD3 R116, P2, P3, R3, R14, R9 ;  /* 0x0000000e0374e210 */ /* 0x000fc80007b5e009 */
[----:B------:R-:W-:Y:S02]  /*25c50*/  @!P6 IADD3.X R117, R2, R29, R8, P2, P3 ;  /* 0x0000001d0275e210 */ /* 0x000fe400017e6408 */
[----:B0-----:R-:W-:-:S05]  /*25c60*/  @!P5 IADD3 R30, P2, R68, R30, RZ ;  /* 0x0000001e441ed210 */ /* 0x001fca0007f5e0ff */
[----:B------:R-:W-:Y:S01]  /*25c70*/  @!P5 IMAD.X R31, R70, 0x1, R31, P2 ;  /* 0x00000001461fd824 */ /* 0x000fe200010e061f */
        /* <DEDUP_REMOVED lines=8> */
[----:B------:R0:W-:Y:S01]  /*25d00*/  @!P5 STG.E.U8 desc[UR6][R30.64+0x71], R61 ;  /* 0x0000713d1e00d986 */ /* 0x0001e2000c101106 */
[----:B------:R-:W-:Y:S02]  /*25d10*/  LOP3.LUT P5, RZ, R5, 0x8000000, RZ, 0xc0, !PT ;  /* 0x0800000005ff7812 */ /* 0x000fe400078ac0ff */
[----:B0-----:R-:W-:-:S11]  /*25d20*/  PRMT R30, RZ, 0x7610, R30 ;  /* 0x00007610ff1e7816 */ /* 0x001fd6000000001e */
[----:B------:R-:W4:Y:S01]  /*25d30*/  @!P5 LDG.E.U8 R30, desc[UR6][R24.64+0x78] ;  /* 0x00007806181ed981 */ /* 0x000f22000c1e1100 */
[----:B------:R-:W-:-:S04]  /*25d40*/  @!P6 IADD3 R118, P3, P4, R3, R14, R9 ;  /* 0x0000000e0376e210 */ /* 0x000fc80007c7e009 */
        /* <DEDUP_REMOVED lines=17> */
[C---:B------:R-:W-:Y:S02]  /*25e60*/  ISETP.LT.OR P6, PT, R28.reuse, 0x92, !P0 ;  /* 0x000000921c00780c */ /* 0x040fe400047c1670 */
[----:B------:R-:W-:-:S02]  /*25e70*/  ISETP.LT.OR P5, PT, R28, 0x99, !P0 ;  /* 0x000000991c00780c */ /* 0x000fc400047a1670 */
[----:B------:R-:W-:-:S09]  /*25e80*/  LOP3.LUT R0, R0, 0xfffeffff, RZ, 0xc0, !PT ;  /* 0xfffeffff00007812 */ /* 0x000fd200078ec0ff */
[CCC-:B------:R-:W-:Y:S02]  /*25e90*/  @!P6 IADD3 R124, P2, P3, R3.reuse, R14.reuse, R11.reuse ;  /* 0x0000000e037ce210 */ /* 0x1c0fe40007b5e00b */
[----:B------:R-:W-:Y:S02]  /*25ea0*/  @P6 LOP3.LUT R0, R0, 0x10000, RZ, 0xfc, !PT ;  /* 0x0001000000006812 */ /* 0x000fe400078efcff */
[----:B------:R-:W-:Y:S02]  /*25eb0*/  @!P6 IADD3.X R125, R2, R29, R10, P2, P3 ;  /* 0x0000001d027de210 */ /* 0x000fe400017e640a */
[----:B------:R-:W-:Y:S02]  /*25ec0*/  LOP3.LUT R0, R0, 0xfffffffd, RZ, 0xc0, !PT ;  /* 0xfffffffd00007812 */ /* 0x000fe400078ec0ff */
[----:B------:R-:W-:Y:S02]  /*25ed0*/  @!P5 IADD3 R128, P2, P3, R3, R14, R11 ;  /* 0x0000000e0380d210 */ /* 0x000fe40007b5e00b */
[----:B------:R-:W-:-:S02]  /*25ee0*/  @P5 LOP3.LUT R0, R0, 0x2, RZ, 0xfc, !PT ;  /* 0x0000000200005812 */ /* 0x000fc400078efcff */
[----:B------:R-:W-:Y:S02]  /*25ef0*/  @!P5 IADD3.X R129, R2, R29, R10, P2, P3 ;  /* 0x0000001d0281d210 */ /* 0x000fe400017e640a */
        /* <DEDUP_REMOVED lines=8> */
[----:B------:R-:W-:Y:S01]  /*25f80*/  LOP3.LUT P6, RZ, R7, 0x800, RZ, 0xc0, !PT ;  /* 0x0000080007ff7812 */ /* 0x000fe200078cc0ff */
[----:B------:R-:W2:Y:S03]  /*25f90*/  LDL.LU R85, [R1+0x52c] ;  /* 0x00052c0001557983 */ /* 0x000ea60000300800 */
[----:B------:R-:W-:Y:S01]  /*25fa0*/  F2FP.SATFINITE.E4M3.F32.PACK_AB_MERGE_C R30, RZ, R30, RZ ;  /* 0x0000001eff1e723e */ /* 0x000fe200048070ff */
[----:B------:R-:W4:Y:S04]  /*25fb0*/  LDL.LU R90, [R1+0x530] ;  /* 0x00053000015a7983 */ /* 0x000f280000300800 */
[----:B------:R0:W-:Y:S01]  /*25fc0*/  @!P4 STG.E.U8 desc[UR6][R86.64+0x79], R30 ;  /* 0x0000791e5600c986 */ /* 0x0001e2000c101106 */
[----:B------:R-:W-:-:S13]  /*25fd0*/  ISETP.LT.OR P4, PT, R28, 0x79, !P0 ;  /* 0x000000791c00780c */ /* 0x000fda0004781670 */
[----:B0-----:R-:W0:Y:S02]  /*25fe0*/  @!P4 LDC.64 R30, c[0x0][0x5c0] ;  /* 0x00017000ff1ecb82 */ /* 0x001e240000000a00 */
[----:B0-----:R-:W-:Y:S02]  /*25ff0*/  @!P4 IADD3 R30, P2, R52, R30, RZ ;  /* 0x0000001e341ec210 */ /* 0x001fe40007f5e0ff */
[----:B------:R-:W-:-:S06]  /*26000*/  PRMT R52, RZ, 0x7610, R52 ;  /* 0x00007610ff347816 */ /* 0x000fcc0000000034 */
[----:B------:R-:W5:Y:S01]  /*26010*/  @!P4 LDG.E.U8 R52, desc[UR6][R26.64+0x78] ;  /* 0x000078061a34c981 */ /* 0x000f62000c1e1100 */
[----:B------:R-:W-:Y:S01]  /*26020*/  @!P4 IMAD.X R31, R58, 0x1, R31, P2 ;  /* 0x000000013a1fc824 */ /* 0x000fe200010e061f */
[----:B------:R-:W-:Y:S02]  /*26030*/  LOP3.LUT R0, R0, 0xfffffffe, RZ, 0xc0, !PT ;  /* 0xfffffffe00007812 */ /* 0x000fe400078ec0ff */
[----:B-----5:R-:W-:-:S04]  /*26040*/  LOP3.LUT R52, R52, 0xff, RZ, 0xc0, !PT ;  /* 0x000000ff34347812 */ /* 0x020fc800078ec0ff */
[----:B------:R-:W-:-:S05]  /*26050*/  F2FP.F16.E4M3.UNPACK_B R52, R52 ;  /* 0x00000034ff34723e */ /* 0x000fca00020006ff */
[----:B------:R-:W-:-:S05]  /*26060*/  HADD2.F32 R52, -RZ, R52.H0_H0 ;  /* 0x20000034ff347230 */ /* 0x000fca0000004100 */
[----:B------:R-:W-:-:S04]  /*26070*/  FMUL R52, R52, UR5 ;  /* 0x0000000534347c20 */ /* 0x000fc80008400000 */
[----:B---3--:R-:W-:-:S05]  /*26080*/  FFMA R52, R91, UR4, R52 ;  /* 0x000000045b347c23 */ /* 0x008fca0008000034 */
[----:B------:R-:W-:-:S05]  /*26090*/  F2FP.SATFINITE.E4M3.F32.PACK_AB_MERGE_C R52, RZ, R52, RZ ;  /* 0x00000034ff34723e */ /* 0x000fca00048070ff */
[----:B------:R0:W-:Y:S02]  /*260a0*/  @!P4 STG.E.U8 desc[UR6][R30.64+0x78], R52 ;  /* 0x000078341e00c986 */ /* 0x0001e4000c101106 */
[----:B0-----:R-:W-:Y:S01]  /*260b0*/  PRMT R52, RZ, 0x7610, R52 ;  /* 0x00007610ff347816 */ /* 0x001fe20000000034 */
[----:B------:R-:W0:Y:S05]  /*260c0*/  @!P6 LDC.64 R30, c[0x0][0x5c0] ;  /* 0x00017000ff1eeb82 */ /* 0x000e2a0000000a00 */
[----:B------:R-:W3:Y:S01]  /*260d0*/  @!P6 LDG.E.U8 R52, desc[UR6][R26.64+0x79] ;  /* 0x000079061a34e981 */ /* 0x000ee2000c1e1100 */
[----:B------:R-:W-:Y:S02]  /*260e0*/  @P5 LOP3.LUT R0, R0, 0x1, RZ, 0xfc, !PT ;  /* 0x0000000100005812 */ /* 0x000fe400078efcff */
[----:B------:R-:W-:-:S13]  /*260f0*/  ISETP.LT.OR P5, PT, R28, 0xa1, !P1 ;  /* 0x000000a11c00780c */ /* 0x000fda0004fa1670 */
[----:B------:R-:W-:-:S04]  /*26100*/  @!P5 IADD3 R144, P2, P3, R3, R14, R9 ;  /* 0x0000000e0390d210 */ /* 0x000fc80007b5e009 */
[----:B------:R-:W-:Y:S02]  /*26110*/  @!P5 IADD3.X R145, R2, R29, R8, P2, P3 ;  /* 0x0000001d0291d210 */ /* 0x000fe400017e6408 */
[----:B------:R-:W-:-:S13]  /*26120*/  ISETP.LT.OR P5, PT, R28, 0xa2, !P1 ;  /* 0x000000a21c00780c */ /* 0x000fda0004fa1670 */
[----:B------:R-:W-:-:S04]  /*26130*/  @!P5 IADD3 R146, P2, P3, R3, R14, R9 ;  /* 0x0000000e0392d210 */ /* 0x000fc80007b5e009 */
[----:B------:R-:W-:Y:S02]  /*26140*/  @!P5 IADD3.X R147, R2, R29, R8, P2, P3 ;  /* 0x0000001d0293d210 */ /* 0x000fe400017e6408 */
[----:B------:R-:W-:Y:S02]  /*26150*/  ISETP.LT.OR P5, PT, R28, 0xa9, !P1 ;  /* 0x000000a91c00780c */ /* 0x000fe40004fa1670 */
[----:B0-----:R-:W-:-:S05]  /*26160*/  @!P6 IADD3 R30, P4, R53, R30, RZ ;  /* 0x0000001e351ee210 */ /* 0x001fca0007f9e0ff */
[----:B------:R-:W-:Y:S01]  /*26170*/  @!P6 IMAD.X R31, R57, 0x1, R31, P4 ;  /* 0x00000001391fe824 */ /* 0x000fe200020e061f */
[----:B------:R-:W-:-:S05]  /*26180*/  ISETP.GE.AND P4, PT, R13, 0x1, PT ;  /* 0x000000010d00780c */ /* 0x000fca0003f86270 */
[----:B------:R-:W-:-:S04]  /*26190*/  @!P5 IADD3 R148, P2, P3, R3, R14, R9 ;  /* 0x0000000e0394d210 */ /* 0x000fc80007b5e009 */
[----:B------:R-:W-:Y:S02]  /*261a0*/  @!P5 IADD3.X R149, R2, R29, R8, P2, P3 ;  /* 0x0000001d0295d210 */ /* 0x000fe400017e6408 */
[----:B------:R-:W-:Y:S02]  /*261b0*/  ISETP.LT.OR P2, PT, R28, 0x81, !P4 ;  /* 0x000000811c00780c */ /* 0x000fe40006741670 */
[----:B---3--:R-:W-:-:S04]  /*261c0*/  LOP3.LUT R52, R52, 0xff, RZ, 0xc0, !PT ;  /* 0x000000ff34347812 */ /* 0x008fc800078ec0ff */
[----:B------:R-:W-:-:S05]  /*261d0*/  F2FP.F16.E4M3.UNPACK_B R52, R52 ;  /* 0x00000034ff34723e */ /* 0x000fca00020006ff */
[----:B------:R-:W-:-:S05]  /*261e0*/  HADD2.F32 R52, -RZ, R52.H0_H0 ;  /* 0x20000034ff347230 */ /* 0x000fca0000004100 */
[----:B------:R-:W-:-:S04]  /*261f0*/  FMUL R52, R52, UR5 ;  /* 0x0000000534347c20 */ /* 0x000fc80008400000 */
[----:B--2---:R-:W-:Y:S02]  /*26200*/  FFMA R52, R85, UR4, R52 ;  /* 0x0000000455347c23 */ /* 0x004fe40008000034 */
        /* <DEDUP_REMOVED lines=9> */
[----:B------:R-:W-:Y:S02]  /*262a0*/  FMUL R52, R30, UR5 ;  /* 0x000000051e347c20 */ /* 0x000fe40008400000 */
[----:B------:R-:W0:Y:S02]  /*262b0*/  @!P2 LDC.64 R30, c[0x0][0x5c0] ;  /* 0x00017000ff1eab82 */ /* 0x000e240000000a00 */
[----:B----4-:R-:W-:-:S05]  /*262c0*/  FFMA R52, R90, UR4, R52 ;  /* 0x000000045a347c23 */ /* 0x010fca0008000034 */
        /* <DEDUP_REMOVED lines=8> */
[----:B------:R-:W-:Y:S02]  /*26350*/  LOP3.LUT P6, RZ, R6, 0x8, RZ, 0xc0, !PT ;  /* 0x0000000806ff7812 */ /* 0x000fe400078cc0ff */
[----:B0-----:R-:W-:-:S05]  /*26360*/  @!P2 IADD3 R30, P3, R14, R30, RZ ;  /* 0x0000001e0e1ea210 */ /* 0x001fca0007f7e0ff */
[----:B------:R-:W-:Y:S01]  /*26370*/  @!P2 IMAD.X R31, R29, 0x1, R31, P3 ;  /* 0x000000011d1fa824 */ /* 0x000fe200018e061f */
        /* <DEDUP_REMOVED lines=8> */
[----:B------:R0:W-:Y:S02]  /*26400*/  @!P2 STG.E.U8 desc[UR6][R30.64+0x81], R52 ;  /* 0x000081341e00a986 */ /* 0x0001e4000c101106 */
[----:B0-----:R-:W-:-:S06]  /*26410*/  PRMT R30, RZ, 0x7610, R30 ;  /* 0x00007610ff1e7816 */ /* 0x001fcc000000001e */
[----:B------:R-:W4:Y:S01]  /*26420*/  @!P6 LDG.E.U8 R30, desc[UR6][R18.64+0x80] ;  /* 0x00008006121ee981 */ /* 0x000f22000c1e1100 */
[----:B------:R-:W-:-:S04]  /*26430*/  LOP3.LUT R7, R7, 0xfffffbff, RZ, 0xc0, !PT ;  /* 0xfffffbff07077812 */ /* 0x000fc800078ec0ff */
[----:B------:R-:W-:Y:S02]  /*26440*/  @P5 LOP3.LUT R7, R7, 0x400, RZ, 0xfc, !PT ;  /* 0x0000040007075812 */ /* 0x000fe400078efcff */
[----:B------:R-:W-:-:S13]  /*26450*/  ISETP.LT.OR P5, PT, R28, 0xaa, !P1 ;  /* 0x000000aa1c00780c */ /* 0x000fda0004fa1670 */
        /* <DEDUP_REMOVED lines=16> */
[----:B0-----:R-:W-:-:S06]  /*26560*/  PRMT R30, RZ, 0x7610, R30 ;  /* 0x00007610ff1e7816 */ /* 0x001fcc000000001e */
[----:B------:R-:W4:Y:S01]  /*26570*/  @!P5 LDG.E.U8 R30, desc[UR6][R18.64+0x81] ;  /* 0x00008106121ed981 */ /* 0x000f22000c1e1100 */
        /* <DEDUP_REMOVED lines=11> */
[----:B------:R-:W-:-:S13]  /*26630*/  ISETP.LT.OR P5, PT, R28, 0xa9, !P0 ;  /* 0x000000a91c00780c */ /* 0x000fda00047a1670 */
[----:B------:R-:W-:-:S04]  /*26640*/  @!P5 IADD3 R81, P3, P2, R3, R14, R11 ;  /* 0x0000000e0351d210 */ /* 0x000fc80007a7e00b */
[----:B------:R-:W-:Y:S02]  /*26650*/  @!P5 IADD3.X R104, R2, R29, R10, P3, P2 ;  /* 0x0000001d0268d210 */ /* 0x000fe40001fe440a */
[----:B------:R-:W-:Y:S02]  /*26660*/  ISETP.LT.OR P2, PT, R28, 0x89, !P4 ;  /* 0x000000891c00780c */ /* 0x000fe40006741670 */
[----:B0-----:R-:W-:-:S11]  /*26670*/  PRMT R30, RZ, 0x7610, R30 ;  /* 0x00007610ff1e7816 */ /* 0x001fd6000000001e */
[----:B------:R-:W4:Y:S02]  /*26680*/  @!P2 LDG.E.U8 R30, desc[UR6][R16.64+0x88] ;  /* 0x00008806101ea981 */ /* 0x000f24000c1e1100 */
[----:B----4-:R-:W-:-:S04]  /*26690*/  LOP3.LUT R30, R30, 0xff, RZ, 0xc0, !PT ;  /* 0x000000ff1e1e7812 */ /* 0x010fc800078ec0ff */
[----:B------:R-:W-:-:S05]  /*266a0*/  F2FP.F16.E4M3.UNPACK_B R30, R30 ;  /* 0x0000001eff1e723e */ /* 0x000fca00020006ff */
[----:B------:R-:W-:-:S05]  /*266b0*/  HADD2.F32 R30, -RZ, R30.H0_H0 ;  /* 0x2000001eff1e7230 */ /* 0x000fca0000004100 */
[----:B------:R-:W-:-:S04]  /*266c0*/  FMUL R30, R30, UR5 ;  /* 0x000000051e1e7c20 */ /* 0x000fc80008400000 */
[----:B---3--:R-:W-:Y:S02]  /*266d0*/  FFMA R52, R91, UR4, R30 ;  /* 0x000000045b347c23 */ /* 0x008fe4000800001e */
[----:B------:R-:W0:Y:S01]  /*266e0*/  @!P2 LDC.64 R30, c[0x0][0x5c0] ;  /* 0x00017000ff1eab82 */ /* 0x000e220000000a00 */
[----:B------:R-:W-:Y:S01]  /*266f0*/  LOP3.LUT R0, R0, 0xffffffef, RZ, 0xc0, !PT ;  /* 0xffffffef00007812 */ /* 0x000fe200078ec0ff */
[----:B------:R-:W3:Y:S01]  /*26700*/  LDL.LU R91, [R1+0x548] ;  /* 0x00054800015b7983 */ /* 0x000ee20000300800 */
[----:B------:R-:W-:Y:S02]  /*26710*/  F2FP.SATFINITE.E4M3.F32.PACK_AB_MERGE_C R52, RZ, R52, RZ ;  /* 0x00000034ff34723e */ /* 0x000fe400048070ff */
[----:B0-----:R-:W-:Y:S01]  /*26720*/  @!P2 IADD3 R30, P3, R14, R30, RZ ;  /* 0x0000001e0e1ea210 */ /* 0x001fe20007f7e0ff */
[----:B------:R-:W4:Y:S04]  /*26730*/  LDL.LU R90, [R1+0x54c] ;  /* 0x00054c00015a7983 */ /* 0x000f280000300800 */
[----:B------:R-:W-:-:S05]  /*26740*/  @!P2 IMAD.X R31, R29, 0x1, R31, P3 ;  /* 0x000000011d1fa824 */ /* 0x000fca00018e061f */
[----:B------:R0:W-:Y:S01]  /*26750*/  @!P2 STG.E.U8 desc[UR6][R30.64+0x88], R52 ;  /* 0x000088341e00a986 */ /* 0x0001e2000c101106 */
[----:B------:R-:W-:Y:S02]  /*26760*/  ISETP.LT.OR P2, PT, R28, 0x8a, !P4 ;  /* 0x0000008a1c00780c */ /* 0x000fe40006741670 */
[----:B0-----:R-:W-:-:S11]  /*26770*/  PRMT R52, RZ, 0x7610, R52 ;  /* 0x00007610ff347816 */ /* 0x001fd60000000034 */
[----:B------:R-:W0:Y:S01]  /*26780*/  @!P2 LDC.64 R30, c[0x0][0x5c0] ;  /* 0x00017000ff1eab82 */ /* 0x000e220000000a00 */
[----:B------:R-:W5:Y:S01]  /*26790*/  @!P2 LDG.E.U8 R52, desc[UR6][R16.64+0x89] ;  /* 0x000089061034a981 */ /* 0x000f62000c1e1100 */
[----:B------:R-:W-:-:S04]  /*267a0*/  @P6 LOP3.LUT R0, R0, 0x10, RZ, 0xfc, !PT ;  /* 0x0000001000006812 */ /* 0x000fc800078efcff */
[----:B------:R-:W-:-:S04]  /*267b0*/  LOP3.LUT R0, R0, 0xfffffff7, RZ, 0xc0, !PT ;  /* 0xfffffff700007812 */ /* 0x000fc800078ec0ff */
[----:B------:R-:W-:Y:S02]  /*267c0*/  @P5 LOP3.LUT R0, R0, 0x8, RZ, 0xfc, !PT ;  /* 0x0000000800005812 */ /* 0x000fe400078efcff */
[----:B------:R-:W-:Y:S02]  /*267d0*/  LOP3.LUT P5, RZ, R6, 0x40, RZ, 0xc0, !PT ;  /* 0x0000004006ff7812 */ /* 0x000fe400078ac0ff */
[----:B0-----:R-:W-:-:S05]  /*267e0*/  @!P2 IADD3 R30, P3, R14, R30, RZ ;  /* 0x0000001e0e1ea210 */ /* 0x001fca0007f7e0ff */
[----:B------:R-:W-:Y:S01]  /*267f0*/  @!P2 IMAD.X R31, R29, 0x1, R31, P3 ;  /* 0x000000011d1fa824 */ /* 0x000fe200018e061f */
[----:B-----5:R-:W-:-:S04]  /*26800*/  LOP3.LUT R52, R52, 0xff, RZ, 0xc0, !PT ;  /* 0x000000ff34347812 */ /* 0x020fc800078ec0ff */
        /* <DEDUP_REMOVED lines=9> */
[----:B------:R-:W5:Y:S01]  /*268a0*/  @!P5 LDG.E.U8 R30, desc[UR6][R18.64+0x88] ;  /* 0x00008806121ed981 */ /* 0x000f62000c1e1100 */
[----:B------:R-:W-:-:S04]  /*268b0*/  LOP3.LUT R7, R7, 0xfffffdff, RZ, 0xc0, !PT ;  /* 0xfffffdff07077812 */ /* 0x000fc800078ec0ff */
[----:B------:R-:W-:Y:S02]  /*268c0*/  @P6 LOP3.LUT R7, R7, 0x200, RZ, 0xfc, !PT ;  /* 0x0000020007076812 */ /* 0x000fe400078efcff */
[----:B------:R-:W-:Y:S02]  /*268d0*/  ISETP.LT.OR P6, PT, R28, 0xaa, !P0 ;  /* 0x000000aa1c00780c */ /* 0x000fe400047c1670 */
[----:B------:R-:W-:-:S11]  /*268e0*/  LOP3.LUT R0, R0, 0xfffffffb, RZ, 0xc0, !PT ;  /* 0xfffffffb00007812 */ /* 0x000fd600078ec0ff */
[----:B------:R-:W-:Y:S02]  /*268f0*/  @!P6 IADD3 R67, P3, P2, R3, R14, R11 ;  /* 0x0000000e0343e210 */ /* 0x000fe40007a7e00b */
[----:B------:R-:W-:Y:S02]  /*26900*/  @P6 LOP3.LUT R0, R0, 0x4, RZ, 0xfc, !PT ;  /* 0x0000000400006812 */ /* 0x000fe400078efcff */
[----:B------:R-:W-:Y:S02]  /*26910*/  @!P6 IADD3.X R68, R2, R29, R10, P3, P2 ;  /* 0x0000001d0244e210 */ /* 0x000fe40001fe440a */
[----:B------:R-:W-:-:S13]  /*26920*/  ISETP.LT.OR P6, PT, R28, 0xb1, !P1 ;  /* 0x000000b11c00780c */ /* 0x000fda0004fc1670 */
[----:B------:R-:W-:-:S04]  /*26930*/  @!P6 IADD3 R159, P3, P2, R3, R14, R9 ;  /* 0x0000000e039fe210 */ /* 0x000fc80007a7e009 */
[----:B------:R-:W-:Y:S02]  /*26940*/  @!P6 IADD3.X R160, R2, R29, R8, P3, P2 ;  /* 0x0000001d02a0e210 */ /* 0x000fe40001fe4408 */
[----:B------:R-:W-:-:S13]  /*26950*/  ISETP.LT.OR P6, PT, R28, 0xb2, !P1 ;  /* 0x000000b21c00780c */ /* 0x000fda0004fc1670 */
[----:B------:R-:W-:-:S04]  /*26960*/  @!P6 IADD3 R169, P3, P2, R3, R14, R9 ;  /* 0x0000000e03a9e210 */ /* 0x000fc80007a7e009 */
[----:B------:R-:W-:Y:S02]  /*26970*/  @!P6 IADD3.X R170, R2, R29, R8, P3, P2 ;  /* 0x0000001d02aae210 */ /* 0x000fe40001fe4408 */
[----:B------:R-:W-:Y:S02]  /*26980*/  LOP3.LUT P6, RZ, R7, 0x200, RZ, 0xc0, !PT ;  /* 0x0000020007ff7812 */ /* 0x000fe400078cc0ff */
[----:B-----5:R-:W-:-:S04]  /*26990*/  LOP3.LUT R30, R30, 0xff, RZ, 0xc0, !PT ;  /* 0x000000ff1e1e7812 */ /* 0x020fc800078ec0ff */
        /* <DEDUP_REMOVED lines=19> */
[----:B------:R-:W-:Y:S02]  /*26ad0*/  LOP3.LUT P5, RZ, R6, 0x200, RZ, 0xc0, !PT ;  /* 0x0000020006ff7812 */ /* 0x000fe400078ac0ff */
[----:B----4-:R-:W-:-:S04]  /*26ae0*/  LOP3.LUT R30, R30, 0xff, RZ, 0xc0, !PT ;  /* 0x000000ff1e1e7812 */ /* 0x010fc800078ec0ff */
[----:B------:R-:W-:-:S05]  /*26af0*/  F2FP.F16.E4M3.UNPACK_B R30, R30 ;  /* 0x0000001eff1e723e */ /* 0x000fca00020006ff */
[----:B------:R-:W-:-:S05]  /*26b00*/  HADD2.F32 R30, -RZ, R30.H0_H0 ;  /* 0x2000001eff1e7230 */ /* 0x000fca0000004100 */
[----:B------:R-:W-:-:S04]  /*26b10*/  FMUL R30, R30, UR5 ;  /* 0x000000051e1e7c20 */ /* 0x000fc80008400000 */
[----:B--2---:R-:W-:Y:S01]  /*26b20*/  FFMA R30, R85, UR4, R30 ;  /* 0x00000004551e7c23 */ /* 0x004fe2000800001e */
[----:B------:R-:W-:Y:S01]  /*26b30*/  PRMT R52, RZ, 0x7610, R52 ;  /* 0x00007610ff347816 */ /* 0x000fe20000000034 */
[----:B------:R-:W2:Y:S03]  /*26b40*/  LDL.LU R85, [R1+0x558] ;  /* 0x0005580001557983 */ /* 0x000ea60000300800 */
[----:B------:R-:W-:-:S05]  /*26b50*/  F2FP.SATFINITE.E4M3.F32.PACK_AB_MERGE_C R30, RZ, R30, RZ ;  /* 0x0000001eff1e723e */ /* 0x000fca00048070ff */
[----:B------:R0:W-:Y:S02]  /*26b60*/  @!P4 STG.E.U8 desc[UR6][R178.64+0x80], R30 ;  /* 0x0000801eb200c986 */ /* 0x0001e4000c101106 */
[----:B0-----:R-:W-:-:S06]  /*26b70*/  PRMT R30, RZ, 0x7610, R30 ;  /* 0x00007610ff1e7816 */ /* 0x001fcc000000001e */
[----:B------:R-:W4:Y:S02]  /*26b80*/  @!P5 LDG.E.U8 R30, desc[UR6][R20.64+0x81] ;  /* 0x00008106141ed981 */ /* 0x000f24000c1e1100 */
        /* <DEDUP_REMOVED lines=10> */
[----:B------:R-:W-:-:S13]  /*26c30*/  ISETP.LT.OR P5, PT, R28, 0x81, !P1 ;  /* 0x000000811c00780c */ /* 0x000fda0004fa1670 */
[----:B------:R-:W5:Y:S01]  /*26c40*/  @!P5 LDG.E.U8 R52, desc[UR6][R22.64+0x80] ;  /* 0x000080061634d981 */ /* 0x000f62000c1e1100 */
[----:B------:R-:W-:Y:S01]  /*26c50*/  @!P6 IADD3 R175, P3, P2, R3, R14, R9 ;  /* 0x0000000e03afe210 */ /* 0x000fe20007a7e009 */
[----:B0-----:R-:W0:Y:S03]  /*26c60*/  @!P5 LDC.64 R30, c[0x0][0x5c0] ;  /* 0x00017000ff1edb82 */ /* 0x001e260000000a00 */
[----:B------:R-:W-:Y:S02]  /*26c70*/  @!P6 IADD3.X R176, R2, R29, R8, P3, P2 ;  /* 0x0000001d02b0e210 */ /* 0x000fe40001fe4408 */
[C---:B------:R-:W-:Y:S02]  /*26c80*/  ISETP.LT.OR P6, PT, R28.reuse, 0xba, !P1 ;  /* 0x000000ba1c00780c */ /* 0x040fe40004fc1670 */
[----:B------:R-:W-:Y:S02]  /*26c90*/  ISETP.LT.OR P4, PT, R28, 0xb1, !P0 ;  /* 0x000000b11c00780c */ /* 0x000fe40004781670 */
[----:B------:R-:W-:-:S09]  /*26ca0*/  LOP3.LUT R0, R0, 0xfffffbff, RZ, 0xc0, !PT ;  /* 0xfffffbff00007812 */ /* 0x000fd200078ec0ff */
[----:B------:R-:W-:-:S04]  /*26cb0*/  @!P6 IADD3 R168, P3, P2, R3, R14, R9 ;  /* 0x0000000e03a8e210 */ /* 0x000fc80007a7e009 */
[-C--:B------:R-:W-:Y:S02]  /*26cc0*/  @!P6 IADD3.X R174, R2, R29.reuse, R8, P3, P2 ;  /* 0x0000001d02aee210 */ /* 0x080fe40001fe4408 */
[----:B------:R-:W-:Y:S02]  /*26cd0*/  @!P4 IADD3 R161, P3, P2, R3, R14, R11 ;  /* 0x0000000e03a1c210 */ /* 0x000fe40007a7e00b */
[----:B------:R-:W-:Y:S02]  /*26ce0*/  @P4 LOP3.LUT R0, R0, 0x400, RZ, 0xfc, !PT ;  /* 0x0000040000004812 */ /* 0x000fe400078efcff */
[----:B------:R-:W-:Y:S02]  /*26cf0*/  @!P4 IADD3.X R171, R2, R29, R10, P3, P2 ;  /* 0x0000001d02abc210 */ /* 0x000fe40001fe440a */
[C---:B------:R-:W-:Y:S02]  /*26d00*/  ISETP.LT.OR P4, PT, R28.reuse, 0xb2, !P0 ;  /* 0x000000b21c00780c */ /* 0x040fe40004781670 */
[----:B------:R-:W-:-:S11]  /*26d10*/  ISETP.LT.OR P6, PT, R28, 0x82, !P1 ;  /* 0x000000821c00780c */ /* 0x000fd60004fc1670 */
[----:B------:R-:W-:-:S04]  /*26d20*/  @!P4 IADD3 R156, P3, P2, R3, R14, R11 ;  /* 0x0000000e039cc210 */ /* 0x000fc80007a7e00b */
[----:B------:R-:W-:Y:S02]  /*26d30*/  @!P4 IADD3.X R158, R2, R29, R10, P3, P2 ;  /* 0x0000001d029ec210 */ /* 0x000fe40001fe440a */
        /* <DEDUP_REMOVED lines=9> */
[----:B0-----:R-:W-:Y:S01]  /*26dd0*/  PRMT R52, RZ, 0x7610, R52 ;  /* 0x00007610ff347816 */ /* 0x001fe20000000034 */
[----:B------:R-:W0:Y:S05]  /*26de0*/  @!P6 LDC.64 R30, c[0x0][0x5c0] ;  /* 0x00017000ff1eeb82 */ /* 0x000e2a0000000a00 */
[----:B------:R-:W2:Y:S01]  /*26df0*/  @!P6 LDG.E.U8 R52, desc[UR6][R22.64+0x81] ;  /* 0x000081061634e981 */ /* 0x000ea2000c1e1100 */
[----:B------:R-:W-:-:S04]  /*26e00*/  LOP3.LUT R0, R0, 0xfffffdff, RZ, 0xc0, !PT ;  /* 0xfffffdff00007812 */ /* 0x000fc800078ec0ff */
[----:B------:R-:W-:Y:S02]  /*26e10*/  @P4 LOP3.LUT R0, R0, 0x200, RZ, 0xfc, !PT ;  /* 0x0000020000004812 */ /* 0x000fe400078efcff */
[----:B------:R-:W-:Y:S02]  /*26e20*/  ISETP.LT.OR P4, PT, R28, 0xb9, !P0 ;  /* 0x000000b91c00780c */ /* 0x000fe40004781670 */
[----:B------:R-:W-:-:S11]  /*26e30*/  LOP3.LUT R0, R0, 0xfffffeff, RZ, 0xc0, !PT ;  /* 0xfffffeff00007812 */ /* 0x000fd600078ec0ff */
[----:B------:R-:W-:Y:S02]  /*26e40*/  @!P4 IADD3 R86, P3, P2, R3, R14, R11 ;  /* 0x0000000e0356c210 */ /* 0x000fe40007a7e00b */
[----:B------:R-:W-:Y:S02]  /*26e50*/  @P4 LOP3.LUT R0, R0, 0x100, RZ, 0xfc, !PT ;  /* 0x0000010000004812 */ /* 0x000fe400078efcff */
[----:B------:R-:W-:Y:S02]  /*26e60*/  @!P4 IADD3.X R88, R2, R29, R10, P3, P2 ;  /* 0x0000001d0258c210 */ /* 0x000fe40001fe440a */
[----:B0-----:R-:W-:-:S05]  /*26e70*/  @!P6 IADD3 R30, P4, R74, R30, RZ ;  /* 0x0000001e4a1ee210 */ /* 0x001fca0007f9e0ff */
[----:B------:R-:W-:Y:S01]  /*26e80*/  @!P6 IMAD.X R31, R79, 0x1, R31, P4 ;  /* 0x000000014f1fe824 */ /* 0x000fe200020e061f */
[----:B------:R-:W-:Y:S02]  /*26e90*/  LOP3.LUT P4, RZ, R6, 0x8000, RZ, 0xc0, !PT ;  /* 0x0000800006ff7812 */ /* 0x000fe4000788c0ff */
[----:B--2---:R-:W-:-:S04]  /*26ea0*/  LOP3.LUT R52, R52, 0xff, RZ, 0xc0, !PT ;  /* 0x000000ff34347812 */ /* 0x004fc800078ec0ff */
[----:B------:R-:W-:-:S05]  /*26eb0*/  F2FP.F16.E4M3.UNPACK_B R52, R52 ;  /* 0x00000034ff34723e */ /* 0x000fca00020006ff */
[----:B------:R-:W-:-:S05]  /*26ec0*/  HADD2.F32 R52, -RZ, R52.H0_H0 ;  /* 0x20000034ff347230 */ /* 0x000fca0000004100 */
[----:B------:R-:W-:-:S04]  /*26ed0*/  FMUL R52, R52, UR5 ;  /* 0x0000000534347c20 */ /* 0x000fc80008400000 */
[----:B---3--:R-:W-:Y:S01]  /*26ee0*/  FFMA R52, R91, UR4, R52 ;  /* 0x000000045b347c23 */ /* 0x008fe20008000034 */
[----:B------:R-:W-:Y:S01]  /*26ef0*/  ISETP.LT.OR P5, PT, R28, 0xba, !P0 ;  /* 0x000000ba1c00780c */ /* 0x000fe200047a1670 */
[----:B------:R-:W2:Y:S03]  /*26f00*/  LDL.LU R91, [R1+0x564] ;  /* 0x00056400015b7983 */ /* 0x000ea60000300800 */
[----:B------:R-:W-:-:S05]  /*26f10*/  F2FP.SATFINITE.E4M3.F32.PACK_AB_MERGE_C R52, RZ, R52, RZ ;  /* 0x00000034ff34723e */ /* 0x000fca00048070ff */
[----:B------:R0:W-:Y:S02]  /*26f20*/  @!P6 STG.E.U8 desc[UR6][R30.64+0x81], R52 ;  /* 0x000081341e00e986 */ /* 0x0001e4000c101106 */
[----:B0-----:R-:W-:-:S06]  /*26f30*/  PRMT R30, RZ, 0x7610, R30 ;  /* 0x00007610ff1e7816 */ /* 0x001fcc000000001e */
[----:B------:R-:W3:Y:S01]  /*26f40*/  @!P4 LDG.E.U8 R30, desc[UR6][R20.64+0x88] ;  /* 0x00008806141ec981 */ /* 0x000ee2000c1e1100 */
[----:B------:R-:W-:-:S04]  /*26f50*/  LOP3.LUT R7, R7, 0xfffffeff, RZ, 0xc0, !PT ;  /* 0xfffffeff07077812 */ /* 0x000fc800078ec0ff */
[----:B------:R-:W-:Y:S02]  /*26f60*/  @P0 LOP3.LUT R7, R7, 0x100, RZ, 0xfc, !PT ;  /* 0x0000010007070812 */ /* 0x000fe400078efcff */
[----:B------:R-:W-:Y:S02]  /*26f70*/  @!P5 IADD3 R85, P3, P2, R3, R14, R11 ;  /* 0x0000000e0355d210 */ /* 0x000fe40007a7e00b */
[----:B------:R-:W-:Y:S02]  /*26f80*/  LOP3.LUT R7, R7, 0xffffffdf, RZ, 0xc0, !PT ;  /* 0xffffffdf07077812 */ /* 0x000fe400078ec0ff */
[----:B------:R-:W-:Y:S02]  /*26f90*/  @!P5 IADD3.X R87, R2, R29, R10, P3, P2 ;  /* 0x0000001d0257d210 */ /* 0x000fe40001fe440a */
[----:B------:R-:W-:Y:S02]  /*26fa0*/  @P5 LOP3.LUT R7, R7, 0x20, RZ, 0xfc, !PT ;  /* 0x0000002007075812 */ /* 0x000fe400078efcff */
[----:B------:R-:W-:-:S02]  /*26fb0*/  LOP3.LUT P5, RZ, R6, 0x20000, RZ, 0xc0, !PT ;  /* 0x0002000006ff7812 */ /* 0x000fc400078ac0ff */
[----:B---3--:R-:W-:-:S04]  /*26fc0*/  LOP3.LUT R30, R30, 0xff, RZ, 0xc0, !PT ;  /* 0x000000ff1e1e7812 */ /* 0x008fc800078ec0ff */
[----:B------:R-:W-:-:S05]  /*26fd0*/  F2FP.F16.E4M3.UNPACK_B R30, R30 ;  /* 0x0000001eff1e723e */ /* 0x000fca00020006ff */
[----:B------:R-:W-:-:S05]  /*26fe0*/  HADD2.F32 R30, -RZ, R30.H0_H0 ;  /* 0x2000001eff1e7230 */ /* 0x000fca0000004100 */
[----:B------:R-:W-:-:S04]  /*26ff0*/  FMUL R30, R30, UR5 ;  /* 0x000000051e1e7c20 */ /* 0x000fc80008400000 */
[----:B----4-:R-:W-:Y:S01]  /*27000*/  FFMA R30, R90, UR4, R30 ;  /* 0x000000045a1e7c23 */ /* 0x010fe2000800001e */
[----:B------:R-:W-:Y:S01]  /*27010*/  LOP3.LUT P6, RZ, R0, 0x2000000, RZ, 0xc0, !PT ;  /* 0x0200000000ff7812 */ /* 0x000fe200078cc0ff */
[----:B------:R-:W3:Y:S03]  /*27020*/  LDL.LU R90, [R1+0x568] ;  /* 0x00056800015a7983 */ /* 0x000ee60000300800 */
[----:B------:R-:W-:-:S05]  /*27030*/  F2FP.SATFINITE.E4M3.F32.PACK_AB_MERGE_C R30, RZ, R30, RZ ;  /* 0x0000001eff1e723e */ /* 0x000fca00048070ff */
[----:B------:R0:W-:Y:S02]  /*27040*/  @!P4 STG.E.U8 desc[UR6][R180.64+0x88], R30 ;  /* 0x0000881eb400c986 */ /* 0x0001e4000c101106 */
[----:B0-----:R-:W-:-:S06]  /*27050*/  PRMT R30, RZ, 0x7610, R30 ;  /* 0x00007610ff1e7816 */ /* 0x001fcc000000001e */
[----:B------:R-:W4:Y:S01]  /*27060*/  @!P5 LDG.E.U8 R30, desc[UR6][R20.64+0x89] ;  /* 0x00008906141ed981 */ /* 0x000f22000c1e1100 */
[----:B------:R-:W-:Y:S02]  /*27070*/  PRMT R52, RZ, 0x7610, R52 ;  /* 0x00007610ff347816 */ /* 0x000fe40000000034 */
[----:B------:R-:W-:-:S13]  /*27080*/  ISETP.LT.OR P0, PT, R28, 0xc1, !P1 ;  /* 0x000000c11c00780c */ /* 0x000fda0004f01670 */
[----:B------:R-:W-:Y:S02]  /*27090*/  @!P0 IADD3 R155, P3, P2, R3, R14, R9 ;  /* 0x0000000e039b8210 */ /* 0x000fe40007a7e009 */
[----:B----4-:R-:W-:-:S04]  /*270a0*/  LOP3.LUT R30, R30, 0xff, RZ, 0xc0, !PT ;  /* 0x000000ff1e1e7812 */ /* 0x010fc800078ec0ff */
[----:B------:R-:W-:-:S05]  /*270b0*/  F2FP.F16.E4M3.UNPACK_B R30, R30 ;  /* 0x0000001eff1e723e */ /* 0x000fca00020006ff */
[----:B------:R-:W-:-:S05]  /*270c0*/  HADD2.F32 R30, -RZ, R30.H0_H0 ;  /* 0x2000001eff1e7230 */ /* 0x000fca0000004100 */
[----:B------:R-:W-:-:S04]  /*270d0*/  FMUL R30, R30, UR5 ;  /* 0x000000051e1e7c20 */ /* 0x000fc80008400000 */
[----:B--2---:R-:W-:Y:S01]  /*270e0*/  FFMA R30, R91, UR4, R30 ;  /* 0x000000045b1e7c23 */ /* 0x004fe2000800001e */
[----:B------:R-:W-:Y:S01]  /*270f0*/  @!P0 IADD3.X R157, R2, R29, R8, P3, P2 ;  /* 0x0000001d029d8210 */ /* 0x000fe20001fe4408 */
[----:B------:R-:W2:Y:S03]  /*27100*/  LDL.LU R91, [R1+0x56c] ;  /* 0x00056c00015b7983 */ /* 0x000ea60000300800 */
[----:B------:R-:W-:Y:S01]  /*27110*/  F2FP.SATFINITE.E4M3.F32.PACK_AB_MERGE_C R30, RZ, R30, RZ ;  /* 0x0000001eff1e723e */ /* 0x000fe200048070ff */
[----:B------:R-:W4:Y:S04]  /*27120*/  LDL.LU R89, [R1+0x570] ;  /* 0x0005700001597983 */ /* 0x000f280000300800 */
[----:B------:R0:W-:Y:S04]  /*27130*/  @!P5 STG.E.U8 desc[UR6][R182.64+0x89], R30 ;  /* 0x0000891eb600d986 */ /* 0x0001e8000c101106 */
[----:B------:R-:W5:Y:S01]  /*27140*/  @!P6 LDG.E.U8 R52, desc[UR6][R22.64+0x88] ;  /* 0x000088061634e981 */ /* 0x000f62000c1e1100 */
[----:B------:R-:W-:-:S02]  /*27150*/  ISETP.LT.OR P0, PT, R28, 0xc2, !P1 ;  /* 0x000000c21c00780c */ /* 0x000fc40004f01670 */
[C---:B------:R-:W-:Y:S01]  /*27160*/  ISETP.LT.OR P4, PT, R28.reuse, 0xc9, !P1 ;  /* 0x000000c91c00780c */ /* 0x040fe20004f81670 */
[----:B------:R-:W4:Y:S01]  /*27170*/  LDL.LU R66, [R1+0x574] ;  /* 0x0005740001427983 */ /* 0x000f220000300800 */
[----:B0-----:R-:W0:Y:S01]  /*27180*/  @!P6 LDC.64 R30, c[0x0][0x5c0] ;  /* 0x00017000ff1eeb82 */ /* 0x001e220000000a00 */
[----:B------:R-:W-:Y:S02]  /*27190*/  ISETP.LT.OR P5, PT, R28, 0xca, !P1 ;  /* 0x000000ca1c00780c */ /* 0x000fe40004fa1670 */
[----:B------:R-:W4:Y:S06]  /*271a0*/  LDL.LU R63, [R1+0x578] ;  /* 0x00057800013f7983 */ /* 0x000f2c0000300800 */
[----:B------:R-:W-:-:S04]  /*271b0*/  @!P0 IADD3 R94, P3, P2, R3, R14, R9 ;  /* 0x0000000e035e8210 */ /* 0x000fc80007a7e009 */
[----:B------:R-:W-:Y:S02]  /*271c0*/  @!P0 IADD3.X R95, R2, R29, R8, P3, P2 ;  /* 0x0000001d025f8210 */ /* 0x000fe40001fe4408 */
[C---:B------:R-:W-:Y:S02]  /*271d0*/  LOP3.LUT P0, RZ, R7.reuse, 0x100, RZ, 0xc0, !PT ;  /* 0x0000010007ff7812 */ /* 0x040fe4000780c0ff */
[----:B------:R-:W-:Y:S02]  /*271e0*/  LOP3.LUT R7, R7, 0xffffff7f, RZ, 0xc0, !PT ;  /* 0xffffff7f07077812 */ /* 0x000fe400078ec0ff */
[----:B------:R-:W-:Y:S02]  /*271f0*/  @!P4 IADD3 R97, P3, P2, R3, R14, R9 ;  /* 0x0000000e0361c210 */ /* 0x000fe40007a7e009 */
[----:B------:R-:W-:Y:S02]  /*27200*/  @P1 LOP3.LUT R7, R7, 0x80, RZ, 0xfc, !PT ;  /* 0x0000008007071812 */ /* 0x000fe400078efcff */
[----:B------:R-:W-:-:S02]  /*27210*/  ISETP.LT.OR P1, PT, R28, 0xc1, !P0 ;  /* 0x000000c11c00780c */ /* 0x000fc40004721670 */
[----:B------:R-:W-:Y:S02]  /*27220*/  @!P4 IADD3.X R98, R2, R29, R8, P3, P2 ;  /* 0x0000001d0262c210 */ /* 0x000fe40001fe4408 */
[----:B------:R-:W-:-:S04]  /*27230*/  @!P5 IADD3 R99, P3, P2, R3, R14, R9 ;  /* 0x0000000e0363d210 */ /* 0x000fc80007a7e009 */
[----:B------:R-:W-:Y:S02]  /*27240*/  @!P5 IADD3.X R101, R2, R29, R8, P3, P2 ;  /* 0x0000001d0265d210 */ /* 0x000fe40001fe4408 */
[----:B0-----:R-:W-:Y:S02]  /*27250*/  @!P6 IADD3 R30, P2, R82, R30, RZ ;  /* 0x0000001e521ee210 */ /* 0x001fe40007f5e0ff */
[C---:B------:R-:W-:Y:S02]  /*27260*/  LOP3.LUT P4, RZ, R0.reuse, 0x4000000, RZ, 0xc0, !PT ;  /* 0x0400000000ff7812 */ /* 0x040fe4000788c0ff */
[----:B------:R-:W-:Y:S01]  /*27270*/  LOP3.LUT R0, R0, 0xff7fffff, RZ, 0xc0, !PT ;  /* 0xff7fffff00007812 */ /* 0x000fe200078ec0ff */
[----:B------:R-:W-:Y:S01]  /*27280*/  @!P6 IMAD.X R31, R84, 0x1, R31, P2 ;  /* 0x00000001541fe824 */ /* 0x000fe200010e061f */
[----:B------:R-:W-:Y:S02]  /*27290*/  @!P1 IADD3 R96, P3, P2, R3, R14, R11 ;  /* 0x0000000e03609210 */ /* 0x000fe40007a7e00b */
[----:B------:R-:W-:-:S02]  /*272a0*/  @P1 LOP3.LUT R0, R0, 0x800000, RZ, 0xfc, !PT ;  /* 0x0080000000001812 */ /* 0x000fc400078efcff */
[----:B------:R-:W-:Y:S02]  /*272b0*/  @!P1 IADD3.X R100, R2, R29, R10, P3, P2 ;  /* 0x0000001d02649210 */ /* 0x000fe40001fe440a */
[----:B------:R-:W-:Y:S02]  /*272c0*/  ISETP.LT.OR P1, PT, R28, 0xc2, !P0 ;  /* 0x000000c21c00780c */ /* 0x000fe40004721670 */
[----:B------:R-:W-:-:S11]  /*272d0*/  LOP3.LUT R0, R0, 0xfdffffff, RZ, 0xc0, !PT ;  /* 0xfdffffff00007812 */ /* 0x000fd600078ec0ff */
[----:B------:R-:W-:Y:S02]  /*272e0*/  @!P1 IADD3 R93, P3, P2, R3, R14, R11 ;  /* 0x0000000e035d9210 */ /* 0x000fe40007a7e00b */
[----:B------:R-:W-:Y:S02]  /*272f0*/  @P1 LOP3.LUT R0, R0, 0x2000000, RZ, 0xfc, !PT ;  /* 0x0200000000001812 */ /* 0x000fe400078efcff */
[----:B------:R-:W-:Y:S02]  /*27300*/  @!P1 IADD3.X R92, R2, R29, R10, P3, P2 ;  /* 0x0000001d025c9210 */ /* 0x000fe40001fe440a */
[----:B------:R-:W-:-:S04]  /*27310*/  LOP3.LUT P1, RZ, R7, 0x80, RZ, 0xc0, !PT ;  /* 0x0000008007ff7812 */ /* 0x000fc8000782c0ff */
[----:B------:R-:W-:Y:S02]  /*27320*/  ISETP.LT.OR P2, PT, R28, 0x8a, !P1 ;  /* 0x0000008a1c00780c */ /* 0x000fe40004f41670 */
        /* <DEDUP_REMOVED lines=10> */
[----:B------:R-:W-:Y:S02]  /*273d0*/  LOP3.LUT P5, RZ, R6, 0x800000, RZ, 0xc0, !PT ;  /* 0x0080000006ff7812 */ /* 0x000fe400078ac0ff */
[----:B0-----:R-:W-:-:S05]  /*273e0*/  @!P4 IADD3 R30, P4, R75, R30, RZ ;  /* 0x0000001e4b1ec210 */ /* 0x001fca0007f9e0ff */
[----:B------:R-:W-:Y:S01]  /*273f0*/  @!P2 IMAD.X R31, R80, 0x1, R31, P4 ;  /* 0x00000001501fa824 */ /* 0x000fe200020e061f */
[----:B---3--:R-:W-:-:S04]  /*27400*/  LOP3.LUT R52, R52, 0xff, RZ, 0xc0, !PT ;  /* 0x000000ff34347812 */ /* 0x008fc800078ec0ff */
[----:B------:R-:W-:-:S05]  /*27410*/  F2FP.F16.E4M3.UNPACK_B R52, R52 ;  /* 0x00000034ff34723e */ /* 0x000fca00020006ff */
[----:B------:R-:W-:-:S05]  /*27420*/  HADD2.F32 R52, -RZ, R52.H0_H0 ;  /* 0x20000034ff347230 */ /* 0x000fca0000004100 */
[----:B------:R-:W-:-:S04]  /*27430*/  FMUL R52, R52, UR5 ;  /* 0x0000000534347c20 */ /* 0x000fc80008400000 */
[----:B--2---:R-:W-:-:S05]  /*27440*/  FFMA R52, R91, UR4, R52 ;  /* 0x000000045b347c23 */ /* 0x004fca0008000034 */
[----:B------:R-:W-:-:S05]  /*27450*/  F2FP.SATFINITE.E4M3.F32.PACK_AB_MERGE_C R52, RZ, R52, RZ ;  /* 0x00000034ff34723e */ /* 0x000fca00048070ff */
[----:B------:R0:W-:Y:S02]  /*27460*/  @!P2 STG.E.U8 desc[UR6][R30.64+0x89], R52 ;  /* 0x000089341e00a986 */ /* 0x0001e4000c101106 */
[----:B0-----:R-:W-:-:S06]  /*27470*/  PRMT R30, RZ, 0x7610, R30 ;  /* 0x00007610ff1e7816 */ /* 0x001fcc000000001e */
[----:B------:R-:W2:Y:S01]  /*27480*/  @!P5 LDG.E.U8 R30, desc[UR6][R24.64+0x80] ;  /* 0x00008006181ed981 */ /* 0x000ea2000c1e1100 */
        /* <DEDUP_REMOVED lines=10> */
[----:B------:R-:W-:Y:S02]  /*27530*/  PRMT R52, RZ, 0x7610, R52 ;  /* 0x00007610ff347816 */ /* 0x000fe40000000034 */
[----:B------:R-:W-:Y:S02]  /*27540*/  ISETP.LT.OR P4, PT, R28, 0xc9, !P0 ;  /* 0x000000c91c00780c */ /* 0x000fe40004781670 */
[----:B--2---:R-:W-:-:S04]  /*27550*/  LOP3.LUT R30, R30, 0xff, RZ, 0xc0, !PT ;  /* 0x000000ff1e1e7812 */ /* 0x004fc800078ec0ff */
[----:B------:R-:W-:-:S05]  /*27560*/  F2FP.F16.E4M3.UNPACK_B R30, R30 ;  /* 0x0000001eff1e723e */ /* 0x000fca00020006ff */
[----:B------:R-:W-:-:S05]  /*27570*/  HADD2.F32 R30, -RZ, R30.H0_H0 ;  /* 0x2000001eff1e7230 */ /* 0x000fca0000004100 */
[----:B------:R-:W-:-:S04]  /*27580*/  FMUL R30, R30, UR5 ;  /* 0x000000051e1e7c20 */ /* 0x000fc80008400000 */
[----:B------:R-:W-:Y:S01]  /*27590*/  FFMA R30, R66, UR4, R30 ;  /* 0x00000004421e7c23 */ /* 0x000fe2000800001e */
[----:B------:R-:W-:Y:S01]  /*275a0*/  LOP3.LUT R0, R0, 0xfbffffff, RZ, 0xc0, !PT ;  /* 0xfbffffff00007812 */ /* 0x000fe200078ec0ff */
[----:B------:R-:W2:Y:S03]  /*275b0*/  LDL.LU R66, [R1+0x57c] ;  /* 0x00057c0001427983 */ /* 0x000ea60000300800 */
[----:B------:R-:W-:-:S05]  /*275c0*/  F2FP.SATFINITE.E4M3.F32.PACK_AB_MERGE_C R30, RZ, R30, RZ ;  /* 0x0000001eff1e723e */ /* 0x000fca00048070ff */
[----:B------:R0:W-:Y:S01]  /*275d0*/  @!P6 STG.E.U8 desc[UR6][R188.64+0x81], R30 ;  /* 0x0000811ebc00e986 */ /* 0x0001e2000c101106 */
[----:B------:R-:W-:-:S13]  /*275e0*/  ISETP.LT.OR P6, PT, R28, 0x81, !P0 ;  /* 0x000000811c00780c */ /* 0x000fda00047c1670 */
[----:B------:R-:W3:Y:S01]  /*275f0*/  @!P6 LDG.E.U8 R52, desc[UR6][R26.64+0x80] ;  /* 0x000080061a34e981 */ /* 0x000ee2000c1e1100 */
[----:B------:R-:W-:Y:S01]  /*27600*/  @!P4 IADD3 R91, P3, P2, R3, R14, R11 ;  /* 0x0000000e035bc210 */ /* 0x000fe20007a7e00b */
[----:B0-----:R-:W0:Y:S01]  /*27610*/  @!P6 LDC.64 R30, c[0x0][0x5c0] ;  /* 0x00017000ff1eeb82 */ /* 0x001e220000000a00 */
[----:B------:R-:W-:Y:S02]  /*27620*/  @P4 LOP3.LUT R0, R0, 0x4000000, RZ, 0xfc, !PT ;  /* 0x0400000000004812 */ /* 0x000fe400078efcff */
[----:B------:R-:W-:Y:S02]  /*27630*/  @!P4 IADD3.X R90, R2, R29, R10, P3, P2 ;  /* 0x0000001d025ac210 */ /* 0x000fe40001fe440a */
        /* <DEDUP_REMOVED lines=8> */
[----:B------:R-:W-:Y:S02]  /*276c0*/  ISETP.LT.OR P4, PT, R28, 0xd2, !P1 ;  /* 0x000000d21c00780c */ /* 0x000fe40004f81670 */
[----:B------:R-:W-:Y:S02]  /*276d0*/  LOP3.LUT P5, RZ, R6, 0x10000000, RZ, 0xc0, !PT ;  /* 0x1000000006ff7812 */ /* 0x000fe400078ac0ff */
[----:B------:R-:W-:-:S09]  /*276e0*/  LOP3.LUT R7, R7, 0xffffffbf, RZ, 0xc0, !PT ;  /* 0xffffffbf07077812 */ /* 0x000fd200078ec0ff */
[----:B------:R-:W-:-:S04]  /*276f0*/  @!P4 IADD3 R80, P3, P2, R3, R14, R9 ;  /* 0x0000000e0350c210 */ /* 0x000fc80007a7e009 */
[----:B------:R-:W-:Y:S02]  /*27700*/  @!P4 IADD3.X R79, R2, R29, R8, P3, P2 ;  /* 0x0000001d024fc210 */ /* 0x000fe40001fe4408 */
[----:B0-----:R-:W-:Y:S02]  /*27710*/  @!P6 IADD3 R30, P2, R71, R30, RZ ;  /* 0x0000001e471ee210 */ /* 0x001fe40007f5e0ff */
[----:B------:R-:W-:Y:S02]  /*27720*/  @P5 LOP3.LUT R7, R7, 0x40, RZ, 0xfc, !PT ;  /* 0x0000004007075812 */ /* 0x000fe400078efcff */
[----:B------:R-:W-:Y:S01]  /*27730*/  ISETP.LT.OR P5, PT, R28, 0xd9, !P1 ;  /* 0x000000d91c00780c */ /* 0x000fe20004fa1670 */
[----:B------:R-:W-:-:S12]  /*27740*/  @!P6 IMAD.X R31, R73, 0x1, R31, P2 ;  /* 0x00000001491fe824 */ /* 0x000fd800010e061f */
[----:B------:R-:W-:-:S04]  /*27750*/  @!P5 IADD3 R78, P3, P2, R3, R14, R9 ;  /* 0x0000000e034ed210 */ /* 0x000fc80007a7e009 */
[----:B------:R-:W-:Y:S02]  /*27760*/  @!P5 IADD3.X R75, R2, R29, R8, P3, P2 ;  /* 0x0000001d024bd210 */ /* 0x000fe40001fe4408 */
        /* <DEDUP_REMOVED lines=11> */
[----:B------:R-:W-:Y:S01]  /*27820*/  LOP3.LUT P5, RZ, R7, 0x40, RZ, 0xc0, !PT ;  /* 0x0000004007ff7812 */ /* 0x000fe200078ac0ff */
[----:B------:R-:W5:Y:S01]  /*27830*/  LDL.LU R53, [R1+0x588] ;  /* 0x0005880001357983 */ /* 0x000f620000300800 */
[----:B0-----:R-:W-:Y:S01]  /*27840*/  PRMT R52, RZ, 0x7610, R52 ;  /* 0x00007610ff347816 */ /* 0x001fe20000000034 */
[----:B------:R-:W0:Y:S08]  /*27850*/  @!P4 LDC.64 R30, c[0x0][0x5c0] ;  /* 0x00017000ff1ecb82 */ /* 0x000e300000000a00 */
[----:B------:R-:W-:Y:S01]  /*27860*/  @!P6 IADD3 R74, P3, P2, R3, R14, R9 ;  /* 0x0000000e034ae210 */ /* 0x000fe20007a7e009 */
[----:B------:R-:W5:Y:S03]  /*27870*/  LDL.LU R178, [R1+0x58c] ;  /* 0x00058c0001b27983 */ /* 0x000f660000300800 */
[----:B------:R-:W-:Y:S01]  /*27880*/  @!P6 IADD3.X R73, R2, R29, R8, P3, P2 ;  /* 0x0000001d0249e210 */ /* 0x000fe20001fe4408 */
[----:B------:R-:W5:Y:S01]  /*27890*/  LDL.LU R179, [R1+0x590] ;  /* 0x0005900001b37983 */ /* 0x000f620000300800 */
[----:B------:R-:W-:-:S02]  /*278a0*/  ISETP.LT.OR P2, PT, R28, 0x82, !P0 ;  /* 0x000000821c00780c */ /* 0x000fc40004741670 */
[----:B0-----:R-:W-:-:S11]  /*278b0*/  @!P4 IADD3 R30, P4, R69, R30, RZ ;  /* 0x0000001e451ec210 */ /* 0x001fd60007f9e0ff */
[----:B------:R-:W2:Y:S01]  /*278c0*/  @!P2 LDG.E.U8 R52, desc[UR6][R26.64+0x81] ;  /* 0x000081061a34a981 */ /* 0x000ea2000c1e1100 */
[----:B------:R-:W-:Y:S01]  /*278d0*/  @!P2 IMAD.X R31, R72, 0x1, R31, P4 ;  /* 0x00000001481fa824 */ /* 0x000fe200020e061f */
[----:B------:R-:W-:Y:S02]  /*278e0*/  LOP3.LUT P6, RZ, R6, 0x8000000, RZ, 0xc0, !PT ;  /* 0x0800000006ff7812 */ /* 0x000fe400078cc0ff */
[----:B------:R-:W5:Y:S01]  /*278f0*/  LDL.LU R177, [R1+0x594] ;  /* 0x0005940001b17983 */ /* 0x000f620000300800 */
        /* <DEDUP_REMOVED lines=19> */
[----:B------:R-:W-:Y:S02]  /*27a30*/  LOP3.LUT R4, R4, 0xffffffdf, RZ, 0xc0, !PT ;  /* 0xffffffdf04047812 */ /* 0x000fe400078ec0ff */
[----:B------:R-:W-:Y:S02]  /*27a40*/  @!P4 IADD3 R72, P3, P2, R3, R14, R11 ;  /* 0x0000000e0348c210 */ /* 0x000fe40007a7e00b */
[----:B------:R-:W-:Y:S02]  /*27a50*/  @P4 LOP3.LUT R4, R4, 0x20, RZ, 0xfc, !PT ;  /* 0x0000002004044812 */ /* 0x000fe400078efcff */
[----:B------:R-:W-:Y:S02]  /*27a60*/  @!P4 IADD3.X R71, R2, R29, R10, P3, P2 ;  /* 0x0000001d0247c210 */ /* 0x000fe40001fe440a */
[----:B------:R-:W-:Y:S02]  /*27a70*/  ISETP.LT.OR P4, PT, R28, 0xd2, !P0 ;  /* 0x000000d21c00780c */ /* 0x000fe40004781670 */
[----:B------:R-:W-:-:S11]  /*27a80*/  LOP3.LUT R4, R4, 0xffffffbf, RZ, 0xc0, !PT ;  /* 0xffffffbf04047812 */ /* 0x000fd600078ec0ff */
[----:B------:R-:W-:Y:S02]  /*27a90*/  @!P4 IADD3 R70, P3, P2, R3, R14, R11 ;  /* 0x0000000e0346c210 */ /* 0x000fe40007a7e00b */
[----:B------:R-:W-:Y:S02]  /*27aa0*/  @P4 LOP3.LUT R4, R4, 0x40, RZ, 0xfc, !PT ;  /* 0x0000004004044812 */ /* 0x000fe400078efcff */
[----:B------:R-:W-:Y:S02]  /*27ab0*/  @!P4 IADD3.X R69, R2, R29, R10, P3, P2 ;  /* 0x0000001d0245c210 */ /* 0x000fe40001fe440a */
[----:B------:R-:W-:Y:S02]  /*27ac0*/  ISETP.LT.OR P4, PT, R28, 0xd9, !P0 ;  /* 0x000000d91c00780c */ /* 0x000fe40004781670 */
[----:B------:R-:W-:Y:S02]  /*27ad0*/  LOP3.LUT R4, R4, 0xffffff7f, RZ, 0xc0, !PT ;  /* 0xffffff7f04047812 */ /* 0x000fe400078ec0ff */
[----:B------:R-:W-:-:S04]  /*27ae0*/  LOP3.LUT R7, R7, 0xfffffffb, RZ, 0xc0, !PT ;  /* 0xfffffffb07077812 */ /* 0x000fc800078ec0ff */
[----:B------:R-:W-:-:S05]  /*27af0*/  @P0 LOP3.LUT R7, R7, 0x4, RZ, 0xfc, !PT ;  /* 0x0000000407070812 */ /* 0x000fca00078efcff */
[----:B------:R-:W-:Y:S02]  /*27b00*/  @!P4 IADD3 R66, P3, P2, R3, R14, R11 ;  /* 0x0000000e0342c210 */ /* 0x000fe40007a7e00b */
[----:B------:R-:W-:Y:S02]  /*27b10*/  @P4 LOP3.LUT R4, R4, 0x80, RZ, 0xfc, !PT ;  /* 0x0000008004044812 */ /* 0x000fe400078efcff */
[----:B------:R-:W-:Y:S02]  /*27b20*/  @!P4 IADD3.X R63, R2, R29, R10, P3, P2 ;  /* 0x0000001d023fc210 */ /* 0x000fe40001fe440a */
[----:B------:R-:W-:Y:S02]  /*27b30*/  ISETP.LT.OR P4, PT, R28, 0xda, !P0 ;  /* 0x000000da1c00780c */ /* 0x000fe40004781670 */
[----:B------:R-:W-:Y:S02]  /*27b40*/  LOP3.LUT P0, RZ, R4, 0x4, RZ, 0xc0, !PT ;  /* 0x0000000404ff7812 */ /* 0x000fe4000780c0ff */
[----:B------:R-:W-:-:S02]  /*27b50*/  PRMT R52, RZ, 0x7610, R52 ;  /* 0x00007610ff347816 */ /* 0x000fc40000000034 */
[----:B--2---:R-:W-:-:S04]  /*27b60*/  LOP3.LUT R30, R30, 0xff, RZ, 0xc0, !PT ;  /* 0x000000ff1e1e7812 */ /* 0x004fc800078ec0ff */
[----:B------:R-:W-:-:S05]  /*27b70*/  F2FP.F16.E4M3.UNPACK_B R30, R30 ;  /* 0x0000001eff1e723e */ /* 0x000fca00020006ff */
[----:B------:R-:W-:-:S05]  /*27b80*/  HADD2.F32 R30, -RZ, R30.H0_H0 ;  /* 0x2000001eff1e7230 */ /* 0x000fca0000004100 */
[----:B------:R-:W-:-:S04]  /*27b90*/  FMUL R30, R30, UR5 ;  /* 0x000000051e1e7c20 */ /* 0x000fc80008400000 */
[----:B----4-:R-:W-:-:S05]  /*27ba0*/  FFMA R30, R61, UR4, R30 ;  /* 0x000000043d1e7c23 */ /* 0x010fca000800001e */
[----:B------:R-:W-:-:S05]  /*27bb0*/  F2FP.SATFINITE.E4M3.F32.PACK_AB_MERGE_C R30, RZ, R30, RZ ;  /* 0x0000001eff1e723e */ /* 0x000fca00048070ff */
[----:B------:R0:W-:Y:S04]  /*27bc0*/  @!P6 STG.E.U8 desc[UR6][R196.64+0x89], R30 ;  /* 0x0000891ec400e986 */ /* 0x0001e8000c101106 */
[----:B------:R-:W2:Y:S01]  /*27bd0*/  @!P0 LDG.E.U8 R52, desc[UR6][R26.64+0x88] ;  /* 0x000088061a348981 */ /* 0x000ea2000c1e1100 */
[----:B0-----:R-:W0:Y:S01]  /*27be0*/  @!P0 LDC.64 R30, c[0x0][0x5c0] ;  /* 0x00017000ff1e8b82 */ /* 0x001e220000000a00 */
[----:B------:R-:W-:Y:S02]  /*27bf0*/  @!P4 IADD3 R61, P3, P2, R3, R14, R11 ;  /* 0x0000000e033dc210 */ /* 0x000fe40007a7e00b */
[----:B------:R-:W-:Y:S02]  /*27c00*/  LOP3.LUT P5, RZ, R0, 0x80000000, RZ, 0xc0, !PT ;  /* 0x8000000000ff7812 */ /* 0x000fe400078ac0ff */
[----:B------:R-:W-:-:S02]  /*27c10*/  @!P4 IADD3.X R58, R2, R29, R10, P3, P2 ;  /* 0x0000001d023ac210 */ /* 0x000fc40001fe440a */
[----:B0-----:R-:W-:-:S05]  /*27c20*/  @!P0 IADD3 R30, P2, R56, R30, RZ ;  /* 0x0000001e381e8210 */ /* 0x001fca0007f5e0ff */
[----:B------:R-:W-:Y:S01]  /*27c30*/  @!P0 IMAD.X R31, R59, 0x1, R31, P2 ;  /* 0x000000013b1f8824 */ /* 0x000fe200010e061f */
[----:B------:R-:W-:Y:S02]  /*27c40*/  PRMT R59, RZ, 0x7610, R59 ;  /* 0x00007610ff3b7816 */ /* 0x000fe4000000003b */
[----:B--2---:R-:W-:-:S04]  /*27c50*/  LOP3.LUT R52, R52, 0xff, RZ, 0xc0, !PT ;  /* 0x000000ff34347812 */ /* 0x004fc800078ec0ff */
[----:B------:R-:W-:-:S05]  /*27c60*/  F2FP.F16.E4M3.UNPACK_B R52, R52 ;  /* 0x00000034ff34723e */ /* 0x000fca00020006ff */
[----:B------:R-:W-:-:S05]  /*27c70*/  HADD2.F32 R52, -RZ, R52.H0_H0 ;  /* 0x20000034ff347230 */ /* 0x000fca0000004100 */
[----:B------:R-:W-:-:S04]  /*27c80*/  FMUL R52, R52, UR5 ;  /* 0x0000000534347c20 */ /* 0x000fc80008400000 */
[----:B-----5:R-:W-:-:S05]  /*27c90*/  FFMA R52, R53, UR4, R52 ;  /* 0x0000000435347c23 */ /* 0x020fca0008000034 */
[----:B------:R-:W-:-:S05]  /*27ca0*/  F2FP.SATFINITE.E4M3.F32.PACK_AB_MERGE_C R52, RZ, R52, RZ ;  /* 0x00000034ff34723e */ /* 0x000fca00048070ff */
[----:B------:R0:W-:Y:S04]  /*27cb0*/  @!P0 STG.E.U8 desc[UR6][R30.64+0x88], R52 ;  /* 0x000088341e008986 */ /* 0x0001e8000c101106 */
[----:B------:R-:W2:Y:S01]  /*27cc0*/  @!P5 LDG.E.U8 R59, desc[UR6][R26.64+0x89] ;  /* 0x000089061a3bd981 */ /* 0x000ea2000c1e1100 */
[----:B------:R-:W-:Y:S01]  /*27cd0*/  ISETP.LT.OR P3, PT, R28, 0xe1, !P1 ;  /* 0x000000e11c00780c */ /* 0x000fe20004f61670 */
[----:B0-----:R-:W0:Y:S01]  /*27ce0*/  @!P5 LDC.64 R30, c[0x0][0x5c0] ;  /* 0x00017000ff1edb82 */ /* 0x001e220000000a00 */
[----:B------:R-:W-:-:S11]  /*27cf0*/  LOP3.LUT R7, R7, 0xfffffff7, RZ, 0xc0, !PT ;  /* 0xfffffff707077812 */ /* 0x000fd600078ec0ff */
[----:B------:R-:W-:-:S04]  /*27d00*/  @!P3 IADD3 R57, P6, P2, R3, R14, R9 ;  /* 0x0000000e0339b210 */ /* 0x000fc80007ade009 */
[----:B------:R-:W-:Y:S02]  /*27d10*/  @!P3 IADD3.X R56, R2, R29, R8, P6, P2 ;  /* 0x0000001d0238b210 */ /* 0x000fe400037e4408 */
[----:B------:R-:W-:Y:S02]  /*27d20*/  ISETP.LT.OR P2, PT, R28, 0xe2, !P1 ;  /* 0x000000e21c00780c */ /* 0x000fe40004f41670 */
[----:B------:R-:W-:-:S04]  /*27d30*/  @P4 LOP3.LUT R7, R7, 0x8, RZ, 0xfc, !PT ;  /* 0x0000000807074812 */ /* 0x000fc800078efcff */
[----:B------:R-:W-:Y:S02]  /*27d40*/  LOP3.LUT R7, R7, 0xffffffef, RZ, 0xc0, !PT ;  /* 0xffffffef07077812 */ /* 0x000fe400078ec0ff */
[----:B0-----:R-:W-:Y:S02]  /*27d50*/  @!P5 IADD3 R30, P0, R60, R30, RZ ;  /* 0x0000001e3c1ed210 */ /* 0x001fe40007f1e0ff */
[----:B------:R-:W-:-:S03]  /*27d60*/  @P3 LOP3.LUT R7, R7, 0x10, RZ, 0xfc, !PT ;  /* 0x0000001007073812 */ /* 0x000fc600078efcff */
[----:B------:R-:W-:Y:S01]  /*27d70*/  @!P2 IADD3 R53, P3, P6, R3, R14, R9 ;  /* 0x0000000e0335a210 */ /* 0x000fe20007e7e009 */
[----:B------:R-:W-:Y:S01]  /*27d80*/  @!P5 IMAD.X R31, R62, 0x1, R31, P0 ;  /* 0x000000013e1fd824 */ /* 0x000fe200000e061f */
[----:B------:R-:W-:Y:S02]  /*27d90*/  ISETP.GE.AND P0, PT, R13, 0x1, PT ;  /* 0x000000010d00780c */ /* 0x000fe40003f06270 */
[----:B------:R-:W-:Y:S02]  /*27da0*/  @!P2 IADD3.X R52, R2, R29, R8, P3, P6 ;  /* 0x0000001d0234a210 */ /* 0x000fe40001fec408 */
[----:B------:R-:W-:Y:S02]  /*27db0*/  ISETP.LT.OR P6, PT, R28, 0x91, !P0 ;  /* 0x000000911c00780c */ /* 0x000fe400047c1670 */
        /* <DEDUP_REMOVED lines=9> */
[----:B0-----:R-:W-:Y:S01]  /*27e50*/  PRMT R59, RZ, 0x7610, R59 ;  /* 0x00007610ff3b7816 */ /* 0x001fe2000000003b */
[----:B------:R-:W0:Y:S05]  /*27e60*/  @!P6 LDC.64 R30, c[0x0][0x5c0] ;  /* 0x00017000ff1eeb82 */ /* 0x000e2a0000000a00 */
[----:B------:R-:W3:Y:S01]  /*27e70*/  @!P6 LDG.E.U8 R59, desc[UR6][R16.64+0x90] ;  /* 0x00009006103be981 */ /* 0x000ee2000c1e1100 */
[----:B0-----:R-:W-:-:S05]  /*27e80*/  @!P6 IADD3 R30, P3, R14, R30, RZ ;  /* 0x0000001e0e1ee210 */ /* 0x001fca0007f7e0ff */
[----:B------:R-:W-:Y:S01]  /*27e90*/  @!P6 IMAD.X R31, R29, 0x1, R31, P3 ;  /* 0x000000011d1fe824 */ /* 0x000fe200018e061f */
[----:B---3--:R-:W-:-:S04]  /*27ea0*/  LOP3.LUT R59, R59, 0xff, RZ, 0xc0, !PT ;  /* 0x000000ff3b3b7812 */ /* 0x008fc800078ec0ff */
[----:B------:R-:W-:-:S05]  /*27eb0*/  F2FP.F16.E4M3.UNPACK_B R59, R59 ;  /* 0x0000003bff3b723e */ /* 0x000fca00020006ff */
[----:B------:R-:W-:-:S05]  /*27ec0*/  HADD2.F32 R59, -RZ, R59.H0_H0 ;  /* 0x2000003bff3b7230 */ /* 0x000fca0000004100 */
[----:B------:R-:W-:-:S04]  /*27ed0*/  FMUL R59, R59, UR5 ;  /* 0x000000053b3b7c20 */ /* 0x000fc80008400000 */
[----:B------:R-:W-:Y:S01]  /*27ee0*/  FFMA R59, R179, UR4, R59 ;  /* 0x00000004b33b7c23 */ /* 0x000fe2000800003b */
[----:B------:R-:W-:Y:S01]  /*27ef0*/  LOP3.LUT P5, RZ, R6, 0x40000000, RZ, 0xc0, !PT ;  /* 0x4000000006ff7812 */ /* 0x000fe200078ac0ff */
[----:B------:R-:W3:Y:S03]  /*27f00*/  LDL.LU R179, [R1+0x59c] ;  /* 0x00059c0001b37983 */ /* 0x000ee60000300800 */
[----:B------:R-:W-:-:S05]  /*27f10*/  F2FP.SATFINITE.E4M3.F32.PACK_AB_MERGE_C R59, RZ, R59, RZ ;  /* 0x0000003bff3b723e */ /* 0x000fca00048070ff */
[----:B------:R0:W-:Y:S01]  /*27f20*/  @!P6 STG.E.U8 desc[UR6][R30.64+0x90], R59 ;  /* 0x0000903b1e00e986 */ /* 0x0001e2000c101106 */
[----:B------:R-:W-:Y:S02]  /*27f30*/  ISETP.LT.OR P6, PT, R28, 0x92, !P0 ;  /* 0x000000921c00780c */ /* 0x000fe400047c1670 */
[----:B0-----:R-:W-:-:S11]  /*27f40*/  PRMT R59, RZ, 0x7610, R59 ;  /* 0x00007610ff3b7816 */ /* 0x001fd6000000003b */
[----:B------:R-:W0:Y:S01]  /*27f50*/  @!P6 LDC.64 R30, c[0x0][0x5c0] ;  /* 0x00017000ff1eeb82 */ /* 0x000e220000000a00 */
[----:B------:R-:W4:Y:S01]  /*27f60*/  @!P6 LDG.E.U8 R59, desc[UR6][R16.64+0x91] ;  /* 0x00009106103be981 */ /* 0x000f22000c1e1100 */
[----:B0-----:R-:W-:-:S05]  /*27f70*/  @!P6 IADD3 R30, P3, R14, R30, RZ ;  /* 0x0000001e0e1ee210 */ /* 0x001fca0007f7e0ff */
[----:B------:R-:W-:Y:S01]  /*27f80*/  @!P6 IMAD.X R31, R29, 0x1, R31, P3 ;  /* 0x000000011d1fe824 */ /* 0x000fe200018e061f */
[----:B----4-:R-:W-:-:S04]  /*27f90*/  LOP3.LUT R59, R59, 0xff, RZ, 0xc0, !PT ;  /* 0x000000ff3b3b7812 */ /* 0x010fc800078ec0ff */
[----:B------:R-:W-:-:S05]  /*27fa0*/  F2FP.F16.E4M3.UNPACK_B R59, R59 ;  /* 0x0000003bff3b723e */ /* 0x000fca00020006ff */
[----:B------:R-:W-:-:S05]  /*27fb0*/  HADD2.F32 R59, -RZ, R59.H0_H0 ;  /* 0x2000003bff3b7230 */ /* 0x000fca0000004100 */
[----:B------:R-:W-:-:S04]  /*27fc0*/  FMUL R59, R59, UR5 ;  /* 0x000000053b3b7c20 */ /* 0x000fc80008400000 */
[----:B------:R-:W-:Y:S02]  /*27fd0*/  FFMA R59, R177, UR4, R59 ;  /* 0x00000004b13b7c23 */ /* 0x000fe4000800003b */
[----:B------:R-:W4:Y:S03]  /*27fe0*/  LDL.LU R177, [R1+0x5a0] ;  /* 0x0005a00001b17983 */ /* 0x000f260000300800 */
        /* <DEDUP_REMOVED lines=13> */
[----:B------:R-:W-:Y:S02]  /*280c0*/  ISETP.LT.OR P6, PT, R28, 0x99, !P0 ;  /* 0x000000991c00780c */ /* 0x000fe400047c1670 */
[----:B------:R-:W-:Y:S02]  /*280d0*/  PRMT R59, RZ, 0x7610, R59 ;  /* 0x00007610ff3b7816 */ /* 0x000fe4000000003b */
[----:B--2---:R-:W-:-:S04]  /*280e0*/  LOP3.LUT R30, R30, 0xff, RZ, 0xc0, !PT ;  /* 0x000000ff1e1e7812 */ /* 0x004fc800078ec0ff */
[----:B------:R-:W-:-:S05]  /*280f0*/  F2FP.F16.E4M3.UNPACK_B R30, R30 ;  /* 0x0000001eff1e723e */ /* 0x000fca00020006ff */
[----:B------:R-:W-:-:S05]  /*28100*/  HADD2.F32 R30, -RZ, R30.H0_H0 ;  /* 0x2000001eff1e7230 */ /* 0x000fca0000004100 */
[----:B------:R-:W-:-:S04]  /*28110*/  FMUL R30, R30, UR5 ;  /* 0x000000051e1e7c20 */ /* 0x000fc80008400000 */
[----:B---3--:R-:W-:Y:S02]  /*28120*/  FFMA R30, R179, UR4, R30 ;  /* 0x00000004b31e7c23 */ /* 0x008fe4000800001e */
[----:B------:R-:W2:Y:S03]  /*28130*/  LDL.LU R179, [R1+0x5a4] ;  /* 0x0005a40001b37983 */ /* 0x000ea60000300800 */
[----:B------:R-:W-:Y:S01]  /*28140*/  F2FP.SATFINITE.E4M3.F32.PACK_AB_MERGE_C R30, RZ, R30, RZ ;  /* 0x0000001eff1e723e */ /* 0x000fe200048070ff */
[----:B------:R-:W3:Y:S04]  /*28150*/  LDL.LU R173, [R1+0x5a8] ;  /* 0x0005a80001ad7983 */ /* 0x000ee80000300800 */
[----:B------:R0:W-:Y:S04]  /*28160*/  @!P5 STG.E.U8 desc[UR6][R204.64+0x91], R30 ;  /* 0x0000911ecc00d986 */ /* 0x0001e8000c101106 */
[----:B------:R-:W5:Y:S01]  /*28170*/  @!P6 LDG.E.U8 R59, desc[UR6][R16.64+0x98] ;  /* 0x00009806103be981 */ /* 0x000f62000c1e1100 */
[----:B0-----:R-:W0:Y:S02]  /*28180*/  @!P6 LDC.64 R30, c[0x0][0x5c0] ;  /* 0x00017000ff1eeb82 */ /* 0x001e240000000a00 */
[----:B0-----:R-:W-:-:S05]  /*28190*/  @!P6 IADD3 R30, P3, R14, R30, RZ ;  /* 0x0000001e0e1ee210 */ /* 0x001fca0007f7e0ff */
[----:B------:R-:W-:Y:S01]  /*281a0*/  @!P6 IMAD.X R31, R29, 0x1, R31, P3 ;  /* 0x000000011d1fe824 */ /* 0x000fe200018e061f */
[----:B-----5:R-:W-:-:S04]  /*281b0*/  LOP3.LUT R59, R59, 0xff, RZ, 0xc0, !PT ;  /* 0x000000ff3b3b7812 */ /* 0x020fc800078ec0ff */
[----:B------:R-:W-:-:S05]  /*281c0*/  F2FP.F16.E4M3.UNPACK_B R59, R59 ;  /* 0x0000003bff3b723e */ /* 0x000fca00020006ff */
[----:B------:R-:W-:-:S05]  /*281d0*/  HADD2.F32 R59, -RZ, R59.H0_H0 ;  /* 0x2000003bff3b7230 */ /* 0x000fca0000004100 */
[----:B------:R-:W-:-:S04]  /*281e0*/  FMUL R59, R59, UR5 ;  /* 0x000000053b3b7c20 */ /* 0x000fc80008400000 */
[----:B----4-:R-:W-:Y:S01]  /*281f0*/  FFMA R59, R177, UR4, R59 ;  /* 0x00000004b13b7c23 */ /* 0x010fe2000800003b */
[----:B------:R-:W-:Y:S01]  /*28200*/  LOP3.LUT P3, RZ, R6, 0x20000000, RZ, 0xc0, !PT ;  /* 0x2000000006ff7812 */ /* 0x000fe2000786c0ff */
[----:B------:R-:W4:Y:S03]  /*28210*/  LDL.LU R177, [R1+0x5ac] ;  /* 0x0005ac0001b17983 */ /* 0x000f260000300800 */
[----:B------:R-:W-:Y:S01]  /*28220*/  F2FP.SATFINITE.E4M3.F32.PACK_AB_MERGE_C R59, RZ, R59, RZ ;  /* 0x0000003bff3b723e */ /* 0x000fe200048070ff */
[----:B------:R-:W5:Y:S04]  /*28230*/  LDL.LU R178, [R1+0x5b0] ;  /* 0x0005b00001b27983 */ /* 0x000f680000300800 */
[----:B------:R0:W-:Y:S01]  /*28240*/  @!P6 STG.E.U8 desc[UR6][R30.64+0x98], R59 ;  /* 0x0000983b1e00e986 */ /* 0x0001e2000c101106 */
[----:B------:R-:W-:-:S02]  /*28250*/  ISETP.LT.OR P6, PT, R28, 0x9a, !P0 ;  /* 0x0000009a1c00780c */ /* 0x000fc400047c1670 */
        /* <DEDUP_REMOVED lines=13> */
[----:B------:R0:W-:Y:S01]  /*28330*/  @!P6 STG.E.U8 desc[UR6][R30.64+0x99], R59 ;  /* 0x0000993b1e00e986 */ /* 0x0001e2000c101106 */
[----:B------:R-:W-:Y:S02]  /*28340*/  LOP3.LUT P6, RZ, R6, 0x80000000, RZ, 0xc0, !PT ;  /* 0x8000000006ff7812 */ /* 0x000fe400078cc0ff */
[----:B0-----:R-:W-:-:S11]  /*28350*/  PRMT R30, RZ, 0x7610, R30 ;  /* 0x00007610ff1e7816 */ /* 0x001fd6000000001e */
[----:B------:R-:W3:Y:S02]  /*28360*/  @!P6 LDG.E.U8 R30, desc[UR6][R18.64+0x98] ;  /* 0x00009806121ee981 */ /* 0x000ee4000c1e1100 */
[----:B---3--:R-:W-:-:S04]  /*28370*/  LOP3.LUT R30, R30, 0xff, RZ, 0xc0, !PT ;  /* 0x000000ff1e1e7812 */ /* 0x008fc800078ec0ff */
[----:B------:R-:W-:-:S05]  /*28380*/  F2FP.F16.E4M3.UNPACK_B R30, R30 ;  /* 0x0000001eff1e723e */ /* 0x000fca00020006ff */
[----:B------:R-:W-:-:S05]  /*28390*/  HADD2.F32 R30, -RZ, R30.H0_H0 ;  /* 0x2000001eff1e7230 */ /* 0x000fca0000004100 */
[----:B------:R-:W-:-:S04]  /*283a0*/  FMUL R30, R30, UR5 ;  /* 0x000000051e1e7c20 */ /* 0x000fc80008400000 */
[----:B------:R-:W-:-:S05]  /*283b0*/  FFMA R30, R173, UR4, R30 ;  /* 0x00000004ad1e7c23 */ /* 0x000fca000800001e */
[----:B------:R-:W-:-:S05]  /*283c0*/  F2FP.SATFINITE.E4M3.F32.PACK_AB_MERGE_C R30, RZ, R30, RZ ;  /* 0x0000001eff1e723e */ /* 0x000fca00048070ff */
[----:B------:R0:W-:Y:S02]  /*283d0*/  @!P6 STG.E.U8 desc[UR6][R216.64+0x98], R30 ;  /* 0x0000981ed800e986 */ /* 0x0001e4000c101106 */
[----:B0-----:R-:W-:-:S06]  /*283e0*/  PRMT R30, RZ, 0x7610, R30 ;  /* 0x00007610ff1e7816 */ /* 0x001fcc000000001e */
[----:B------:R-:W3:Y:S02]  /*283f0*/  @!P3 LDG.E.U8 R30, desc[UR6][R18.64+0x99] ;  /* 0x00009906121eb981 */ /* 0x000ee4000c1e1100 */
        /* <DEDUP_REMOVED lines=15> */
[----:B-----5:R-:W-:Y:S01]  /*284f0*/  FFMA R30, R178, UR4, R30 ;  /* 0x00000004b21e7c23 */ /* 0x020fe2000800001e */
[----:B------:R-:W-:Y:S01]  /*28500*/  ISETP.LT.OR P3, PT, R28, 0x91, !P1 ;  /* 0x000000911c00780c */ /* 0x000fe20004f61670 */
[----:B------:R-:W4:Y:S03]  /*28510*/  LDL.LU R178, [R1+0x5bc] ;  /* 0x0005bc0001b27983 */ /* 0x000f260000300800 */
[----:B------:R-:W-:-:S05]  /*28520*/  F2FP.SATFINITE.E4M3.F32.PACK_AB_MERGE_C R30, RZ, R30, RZ ;  /* 0x0000001eff1e723e */ /* 0x000fca00048070ff */
[----:B------:R0:W-:Y:S02]  /*28530*/  @!P4 STG.E.U8 desc[UR6][R206.64+0x90], R30 ;  /* 0x0000901ece00c986 */ /* 0x0001e4000c101106 */
[----:B0-----:R-:W-:-:S06]  /*28540*/  PRMT R30, RZ, 0x7610, R30 ;  /* 0x00007610ff1e7816 */ /* 0x001fcc000000001e */
[----:B------:R-:W5:Y:S01]  /*28550*/  @!P5 LDG.E.U8 R30, desc[UR6][R20.64+0x91] ;  /* 0x00009106141ed981 */ /* 0x000f62000c1e1100 */
[----:B------:R-:W-:Y:S02]  /*28560*/  PRMT R59, RZ, 0x7610, R59 ;  /* 0x00007610ff3b7816 */ /* 0x000fe4000000003b */
        /* <DEDUP_REMOVED lines=9> */
[----:B0-----:R-:W0:Y:S02]  /*28600*/  @!P3 LDC.64 R30, c[0x0][0x5c0] ;  /* 0x00017000ff1ebb82 */ /* 0x001e240000000a00 */
[----:B0-----:R-:W-:-:S05]  /*28610*/  @!P3 IADD3 R30, P6, R108, R30, RZ ;  /* 0x0000001e6c1eb210 */ /* 0x001fca0007fde0ff */
[----:B------:R-:W-:Y:S01]  /*28620*/  @!P3 IMAD.X R31, R109, 0x1, R31, P6 ;  /* 0x000000016d1fb824 */ /* 0x000fe200030e061f */
[----:B------:R-:W-:-:S13]  /*28630*/  ISETP.LT.OR P6, PT, R28, 0x91, !P1 ;  /* 0x000000911c00780c */ /* 0x000fda0004fc1670 */
[----:B------:R-:W5:Y:S01]  /*28640*/  @!P6 LDG.E.U8 R59, desc[UR6][R22.64+0x90] ;  /* 0x00009006163be981 */ /* 0x000f62000c1e1100 */
[----:B------:R-:W-:Y:S02]  /*28650*/  ISETP.LT.OR P3, PT, R28, 0x92, !P1 ;  /* 0x000000921c00780c */ /* 0x000fe40004f61670 */
        /* <DEDUP_REMOVED lines=9> */
[----:B0-----:R-:W-:Y:S01]  /*286f0*/  PRMT R59, RZ, 0x7610, R59 ;  /* 0x00007610ff3b7816 */ /* 0x001fe2000000003b */
[----:B------:R-:W0:Y:S05]  /*28700*/  @!P3 LDC.64 R30, c[0x0][0x5c0] ;  /* 0x00017000ff1ebb82 */ /* 0x000e2a0000000a00 */
[----:B------:R-:W5:Y:S01]  /*28710*/  @!P3 LDG.E.U8 R59, desc[UR6][R22.64+0x91] ;  /* 0x00009106163bb981 */ /* 0x000f62000c1e1100 */
[----:B0-----:R-:W-:-:S05]  /*28720*/  @!P3 IADD3 R30, P6, R110, R30, RZ ;  /* 0x0000001e6e1eb210 */ /* 0x001fca0007fde0ff */
[----:B------:R-:W-:Y:S01]  /*28730*/  @!P3 IMAD.X R31, R111, 0x1, R31, P6 ;  /* 0x000000016f1fb824 */ /* 0x000fe200030e061f */
[----:B-----5:R-:W-:-:S04]  /*28740*/  LOP3.LUT R59, R59, 0xff, RZ, 0xc0, !PT ;  /* 0x000000ff3b3b7812 */ /* 0x020fc800078ec0ff */
[----:B------:R-:W-:-:S05]  /*28750*/  F2FP.F16.E4M3.UNPACK_B R59, R59 ;  /* 0x0000003bff3b723e */ /* 0x000fca00020006ff */
[----:B------:R-:W-:-:S05]  /*28760*/  HADD2.F32 R59, -RZ, R59.H0_H0 ;  /* 0x2000003bff3b7230 */ /* 0x000fca0000004100 */
[----:B------:R-:W-:-:S04]  /*28770*/  FMUL R59, R59, UR5 ;  /* 0x000000053b3b7c20 */ /* 0x000fc80008400000 */
[----:B----4-:R-:W-:Y:S02]  /*28780*/  FFMA R59, R178, UR4, R59 ;  /* 0x00000004b23b7c23 */ /* 0x010fe4000800003b */
        /* <DEDUP_REMOVED lines=26> */
[----:B0-----:R-:W0:Y:S01]  /*28930*/  @!P4 LDC.64 R30, c[0x0][0x5c0] ;  /* 0x00017000ff1ecb82 */ /* 0x001e220000000a00 */
[----:B------:R-:W-:-:S02]  /*28940*/  ISETP.LT.OR P5, PT, R28, 0x9a, !P1 ;  /* 0x0000009a1c00780c */ /* 0x000fc40004fa1670 */
        /* <DEDUP_REMOVED lines=9> */
[----:B------:R-:W-:-:S05]  /*289e0*/  F2FP.SATFINITE.E4M3.F32.PACK_AB_MERGE_C R59, RZ, R59, RZ ;  /* 0x0000003bff3b723e */ /* 0x000fca00048070ff */
[----:B------:R0:W-:Y:S02]  /*289f0*/  @!P4 STG.E.U8 desc[UR6][R30.64+0x98], R59 ;  /* 0x0000983b1e00c986 */ /* 0x0001e4000c101106 */
[----:B0-----:R-:W-:Y:S01]  /*28a00*/  PRMT R59, RZ, 0x7610, R59 ;  /* 0x00007610ff3b7816 */ /* 0x001fe2000000003b */
[----:B------:R-:W0:Y:S05]  /*28a10*/  @!P5 LDC.64 R30, c[0x0][0x5c0] ;  /* 0x00017000ff1edb82 */ /* 0x000e2a0000000a00 */
[----:B------:R-:W5:Y:S01]  /*28a20*/  @!P5 LDG.E.U8 R59, desc[UR6][R22.64+0x99] ;  /* 0x00009906163bd981 */ /* 0x000f62000c1e1100 */
[----:B0-----:R-:W-:-:S05]  /*28a30*/  @!P5 IADD3 R30, P6, R118, R30, RZ ;  /* 0x0000001e761ed210 */ /* 0x001fca0007fde0ff */
[----:B------:R-:W-:Y:S01]  /*28a40*/  @!P5 IMAD.X R31, R119, 0x1, R31, P6 ;  /* 0x00000001771fd824 */ /* 0x000fe200030e061f */
[----:B------:R-:W-:Y:S02]  /*28a50*/  LOP3.LUT P6, RZ, R6, 0x100000, RZ, 0xc0, !PT ;  /* 0x0010000006ff7812 */ /* 0x000fe400078cc0ff */
        /* <DEDUP_REMOVED lines=15> */
[----:B---3--:R-:W-:Y:S01]  /*28b50*/  FFMA R30, R179, UR4, R30 ;  /* 0x00000004b31e7c23 */ /* 0x008fe2000800001e */
[----:B------:R-:W-:Y:S01]  /*28b60*/  PRMT R59, RZ, 0x7610, R59 ;  /* 0x00007610ff3b7816 */ /* 0x000fe2000000003b */
        /* <DEDUP_REMOVED lines=49> */
[----:B------:R-:W-:Y:S01]  /*28e80*/  PRMT R59, RZ, 0x7610, R59 ;  /* 0x00007610ff3b7816 */ /* 0x000fe2000000003b */
        /* <DEDUP_REMOVED lines=22> */
[----:B---3--:R-:W-:Y:S02]  /*28ff0*/  FFMA R59, R179, UR4, R59 ;  /* 0x00000004b33b7c23 */ /* 0x008fe4000800003b */
        /* <DEDUP_REMOVED lines=8> */
[----:B------:R-:W-:Y:S02]  /*29080*/  ISETP.LT.OR P6, PT, R28, 0xa1, !P0 ;  /* 0x000000a11c00780c */ /* 0x000fe400047c1670 */
        /* <DEDUP_REMOVED lines=8> */
[----:B------:R-:W5:Y:S04]  /*29110*/  LDL.LU.64 R172, [R1] ;  /* 0x0000000001ac7983 */ /* 0x000f680000300a00 */
[----:B------:R0:W-:Y:S02]  /*29120*/  @!P5 STG.E.U8 desc[UR6][R30.64+0x99], R59 ;  /* 0x0000993b1e00d986 */ /* 0x0001e4000c101106 */
[----:B0-----:R-:W-:Y:S01]  /*29130*/  PRMT R59, RZ, 0x7610, R59 ;  /* 0x00007610ff3b7816 */ /* 0x001fe2000000003b */
[----:B------:R-:W0:Y:S05]  /*29140*/  @!P6 LDC.64 R30, c[0x0][0x5c0] ;  /* 0x00017000ff1eeb82 */ /* 0x000e2a0000000a00 */
        /* <DEDUP_REMOVED lines=12> */
[----:B------:R-:W-:Y:S02]  /*29210*/  ISETP.LT.OR P6, PT, R28, 0xa2, !P0 ;  /* 0x000000a21c00780c */ /* 0x000fe400047c1670 */
[----:B0-----:R-:W-:-:S11]  /*29220*/  PRMT R59, RZ, 0x7610, R59 ;  /* 0x00007610ff3b7816 */ /* 0x001fd6000000003b */
[----:B------:R-:W0:Y:S01]  /*29230*/  @!P6 LDC.64 R30, c[0x0][0x5c0] ;  /* 0x00017000ff1eeb82 */ /* 0x000e220000000a00 */
[----:B------:R-:W3:Y:S01]  /*29240*/  @!P6 LDG.E.U8 R59, desc[UR6][R16.64+0xa1] ;  /* 0x0000a106103be981 */ /* 0x000ee2000c1e1100 */
[----:B0-----:R-:W-:-:S05]  /*29250*/  @!P6 IADD3 R30, P3, R14, R30, RZ ;  /* 0x0000001e0e1ee210 */ /* 0x001fca0007f7e0ff */
[----:B------:R-:W-:Y:S01]  /*29260*/  @!P6 IMAD.X R31, R29, 0x1, R31, P3 ;  /* 0x000000011d1fe824 */ /* 0x000fe200018e061f */
[----:B---3--:R-:W-:-:S04]  /*29270*/  LOP3.LUT R59, R59, 0xff, RZ, 0xc0, !PT ;  /* 0x000000ff3b3b7812 */ /* 0x008fc800078ec0ff */
[----:B------:R-:W-:-:S05]  /*29280*/  F2FP.F16.E4M3.UNPACK_B R59, R59 ;  /* 0x0000003bff3b723e */ /* 0x000fca00020006ff */
[----:B------:R-:W-:-:S05]  /*29290*/  HADD2.F32 R59, -RZ, R59.H0_H0 ;  /* 0x2000003bff3b7230 */ /* 0x000fca0000004100 */
[----:B------:R-:W-:-:S04]  /*292a0*/  FMUL R59, R59, UR5 ;  /* 0x000000053b3b7c20 */ /* 0x000fc80008400000 */
[----:B------:R-:W-:Y:S02]  /*292b0*/  FFMA R59, R179, UR4, R59 ;  /* 0x00000004b33b7c23 */ /* 0x000fe4000800003b */
        /* <DEDUP_REMOVED lines=9> */
[----:B------:R-:W-:-:S05]  /*29350*/  FFMA R30, R178, UR4, R30 ;  /* 0x00000004b21e7c23 */ /* 0x000fca000800001e */
[----:B------:R-:W-:-:S05]  /*29360*/  F2FP.SATFINITE.E4M3.F32.PACK_AB_MERGE_C R30, RZ, R30, RZ ;  /* 0x0000001eff1e723e */ /* 0x000fca00048070ff */
[----:B-----5:R0:W-:Y:S02]  /*29370*/  @!P4 STG.E.U8 desc[UR6][R172.64+0xa0], R30 ;  /* 0x0000a01eac00c986 */ /* 0x0201e4000c101106 */
[----:B0-----:R-:W-:-:S06]  /*29380*/  PRMT R30, RZ, 0x7610, R30 ;  /* 0x00007610ff1e7816 */ /* 0x001fcc000000001e */
[----:B------:R-:W4:Y:S01]  /*29390*/  @!P5 LDG.E.U8 R30, desc[UR6][R18.64+0xa1] ;  /* 0x0000a106121ed981 */ /* 0x000f22000c1e1100 */
[----:B------:R-:W-:Y:S02]  /*293a0*/  ISETP.LT.OR P6, PT, R28, 0xa9, !P0 ;  /* 0x000000a91c00780c */ /* 0x000fe400047c1670 */
[----:B------:R-:W-:Y:S02]  /*293b0*/  PRMT R59, RZ, 0x7610, R59 ;  /* 0x00007610ff3b7816 */ /* 0x000fe4000000003b */
[----:B----4-:R-:W-:-:S04]  /*293c0*/  LOP3.LUT R30, R30, 0xff, RZ, 0xc0, !PT ;  /* 0x000000ff1e1e7812 */ /* 0x010fc800078ec0ff */
[----:B------:R-:W-:-:S05]  /*293d0*/  F2FP.F16.E4M3.UNPACK_B R30, R30 ;  /* 0x0000001eff1e723e */ /* 0x000fca00020006ff */
[----:B------:R-:W-:-:S05]  /*293e0*/  HADD2.F32 R30, -RZ, R30.H0_H0 ;  /* 0x2000001eff1e7230 */ /* 0x000fca0000004100 */
[----:B------:R-:W-:-:S04]  /*293f0*/  FMUL R30, R30, UR5 ;  /* 0x000000051e1e7c20 */ /* 0x000fc80008400000 */
[----:B--2---:R-:W-:Y:S02]  /*29400*/  FFMA R30, R177, UR4, R30 ;  /* 0x00000004b11e7c23 */ /* 0x004fe4000800001e */
[----:B------:R-:W2:Y:S03]  /*29410*/  LDL.LU R177, [R1+0x604] ;  /* 0x0006040001b17983 */ /* 0x000ea60000300800 */
[----:B------:R-:W-:Y:S01]  /*29420*/  F2FP.SATFINITE.E4M3.F32.PACK_AB_MERGE_C R30, RZ, R30, RZ ;  /* 0x0000001eff1e723e */ /* 0x000fe200048070ff */
[----:B------:R-:W4:Y:S04]  /*29430*/  LDL.LU R181, [R1+0x608] ;  /* 0x0006080001b57983 */ /* 0x000f280000300800 */
        /* <DEDUP_REMOVED lines=9> */
[----:B---3--:R-:W-:Y:S01]  /*294d0*/  FFMA R59, R179, UR4, R59 ;  /* 0x00000004b33b7c23 */ /* 0x008fe2000800003b */
[----:B------:R-:W-:Y:S01]  /*294e0*/  LOP3.LUT P3, RZ, R6, 0x800, RZ, 0xc0, !PT ;  /* 0x0000080006ff7812 */ /* 0x000fe2000786c0ff */
[----:B------:R-:W3:Y:S03]  /*294f0*/  LDL.LU R179, [R1+0x60c] ;  /* 0x00060c0001b37983 */ /* 0x000ee60000300800 */
[----:B------:R-:W-:Y:S01]  /*29500*/  F2FP.SATFINITE.E4M3.F32.PACK_AB_MERGE_C R59, RZ, R59, RZ ;  /* 0x0000003bff3b723e */ /* 0x000fe200048070ff */
[----:B------:R-:W5:Y:S04]  /*29510*/  LDL.LU R178, [R1+0x610] ;  /* 0x0006100001b27983 */ /* 0x000f680000300800 */
[----:B------:R0:W-:Y:S01]  /*29520*/  @!P6 STG.E.U8 desc[UR6][R30.64+0xa8], R59 ;  /* 0x0000a83b1e00e986 */ /* 0x0001e2000c101106 */
[----:B------:R-:W-:-:S02]  /*29530*/  ISETP.LT.OR P6, PT, R28, 0xaa, !P0 ;  /* 0x000000aa1c00780c */ /* 0x000fc400047c1670 */
[----:B------:R-:W-:Y:S01]  /*29540*/  LOP3.LUT P4, RZ, R6, 0x100, RZ, 0xc0, !PT ;  /* 0x0000010006ff7812 */ /* 0x000fe2000788c0ff */
[----:B------:R-:W5:Y:S01]  /*29550*/  LDL.LU.64 R172, [R1+0x8] ;  /* 0x0000080001ac7983 */ /* 0x000f620000300a00 */
        /* <DEDUP_REMOVED lines=16> */
[----:B------:R-:W4:Y:S02]  /*29660*/  @!P6 LDG.E.U8 R30, desc[UR6][R18.64+0xa8] ;  /* 0x0000a806121ee981 */ /* 0x000f24000c1e1100 */
        /* <DEDUP_REMOVED lines=24> */
[----:B-----5:R-:W-:-:S05]  /*297f0*/  FFMA R30, R178, UR4, R30 ;  /* 0x00000004b21e7c23 */ /* 0x020fca000800001e */
[----:B------:R-:W-:-:S05]  /*29800*/  F2FP.SATFINITE.E4M3.F32.PACK_AB_MERGE_C R30, RZ, R30, RZ ;  /* 0x0000001eff1e723e */ /* 0x000fca00048070ff */
[----:B------:R0:W-:Y:S02]  /*29810*/  @!P4 STG.E.U8 desc[UR6][R172.64+0xa0], R30 ;  /* 0x0000a01eac00c986 */ /* 0x0001e4000c101106 */
[----:B0-----:R-:W-:-:S06]  /*29820*/  PRMT R30, RZ, 0x7610, R30 ;  /* 0x00007610ff1e7816 */ /* 0x001fcc000000001e */
[----:B------:R-:W4:Y:S01]  /*29830*/  @!P5 LDG.E.U8 R30, desc[UR6][R20.64+0xa1] ;  /* 0x0000a106141ed981 */ /* 0x000f22000c1e1100 */
[----:B------:R-:W-:Y:S02]  /*29840*/  ISETP.LT.OR P3, PT, R28, 0xa1, !P1 ;  /* 0x000000a11c00780c */ /* 0x000fe40004f61670 */
        /* <DEDUP_REMOVED lines=8> */
[----:B------:R0:W-:Y:S01]  /*298d0*/  @!P5 STG.E.U8 desc[UR6][R232.64+0xa1], R30 ;  /* 0x0000a11ee800d986 */ /* 0x0001e2000c101106 */
[----:B------:R-:W-:-:S03]  /*298e0*/  LOP3.LUT P4, RZ, R6, 0x10, RZ, 0xc0, !PT ;  /* 0x0000001006ff7812 */ /* 0x000fc6000788c0ff */
[----:B------:R-:W5:Y:S01]  /*298f0*/  LDL.LU.64 R180, [R1+0x18] ;  /* 0x0000180001b47983 */ /* 0x000f620000300a00 */
[----:B0-----:R-:W0:Y:S02]  /*29900*/  @!P3 LDC.64 R30, c[0x0][0x5c0] ;  /* 0x00017000ff1ebb82 */ /* 0x001e240000000a00 */
[----:B0-----:R-:W-:-:S05]  /*29910*/  @!P3 IADD3 R30, P6, R144, R30, RZ ;  /* 0x0000001e901eb210 */ /* 0x001fca0007fde0ff */
[----:B------:R-:W-:Y:S01]  /*29920*/  @!P3 IMAD.X R31, R145, 0x1, R31, P6 ;  /* 0x00000001911fb824 */ /* 0x000fe200030e061f */
[----:B------:R-:W-:-:S13]  /*29930*/  ISETP.LT.OR P6, PT, R28, 0xa1, !P1 ;  /* 0x000000a11c00780c */ /* 0x000fda0004fc1670 */
[----:B------:R-:W3:Y:S01]  /*29940*/  @!P6 LDG.E.U8 R59, desc[UR6][R22.64+0xa0] ;  /* 0x0000a006163be981 */ /* 0x000ee2000c1e1100 */
[----:B------:R-:W-:Y:S02]  /*29950*/  ISETP.LT.OR P3, PT, R28, 0xa2, !P1 ;  /* 0x000000a21c00780c */ /* 0x000fe40004f61670 */
[----:B---3--:R-:W-:-:S04]  /*29960*/  LOP3.LUT R59, R59, 0xff, RZ, 0xc0, !PT ;  /* 0x000000ff3b3b7812 */ /* 0x008fc800078ec0ff */
[----:B------:R-:W-:-:S05]  /*29970*/  F2FP.F16.E4M3.UNPACK_B R59, R59 ;  /* 0x0000003bff3b723e */ /* 0x000fca00020006ff */
[----:B------:R-:W-:-:S05]  /*29980*/  HADD2.F32 R59, -RZ, R59.H0_H0 ;  /* 0x2000003bff3b7230 */ /* 0x000fca0000004100 */
[----:B------:R-:W-:-:S04]  /*29990*/  FMUL R59, R59, UR5 ;  /* 0x000000053b3b7c20 */ /* 0x000fc80008400000 */
[----:B------:R-:W-:Y:S01]  /*299a0*/  FFMA R59, R179, UR4, R59 ;  /* 0x00000004b33b7c23 */ /* 0x000fe2000800003b */
[----:B------:R-:W-:Y:S01]  /*299b0*/  LOP3.LUT P5, RZ, R6, 0x4, RZ, 0xc0, !PT ;  /* 0x0000000406ff7812 */ /* 0x000fe200078ac0ff */
[----:B------:R-:W3:Y:S03]  /*299c0*/  LDL.LU R179, [R1+0x624] ;  /* 0x0006240001b37983 */ /* 0x000ee60000300800 */
[----:B------:R-:W-:Y:S01]  /*299d0*/  F2FP.SATFINITE.E4M3.F32.PACK_AB_MERGE_C R59, RZ, R59, RZ ;  /* 0x0000003bff3b723e */ /* 0x000fe200048070ff */
[----:B------:R-:W3:Y:S04]  /*299e0*/  LDL.LU.64 R172, [R1+0x10] ;  /* 0x0000100001ac7983 */ /* 0x000ee80000300a00 */
        /* <DEDUP_REMOVED lines=35> */
[----:B------:R0:W-:Y:S04]  /*29c20*/  @!P5 STG.E.U8 desc[UR6][R172.64+0xa9], R30 ;  /* 0x0000a91eac00d986 */ /* 0x0001e8000c101106 */
[----:B------:R-:W5:Y:S04]  /*29c30*/  @!P4 LDG.E.U8 R59, desc[UR6][R22.64+0xa8] ;  /* 0x0000a806163bc981 */ /* 0x000f68000c1e1100 */
[----:B------:R-:W4:Y:S01]  /*29c40*/  LDL.LU.64 R180, [R1+0x30] ;  /* 0x0000300001b47983 */ /* 0x000f220000300a00 */
        /* <DEDUP_REMOVED lines=11> */
[----:B------:R-:W-:Y:S01]  /*29d00*/  F2FP.SATFINITE.E4M3.F32.PACK_AB_MERGE_C R59, RZ, R59, RZ ;  /* 0x0000003bff3b723e */ /* 0x000fe200048070ff */
[----:B------:R-:W5:Y:S04]  /*29d10*/  LDL.LU.64 R172, [R1+0x28] ;  /* 0x0000280001ac7983 */ /* 0x000f680000300a00 */
[----:B------:R0:W-:Y:S02]  /*29d20*/  @!P4 STG.E.U8 desc[UR6][R30.64+0xa8], R59 ;  /* 0x0000a83b1e00c986 */ /* 0x0001e4000c101106 */
[----:B0-----:R-:W-:Y:S01]  /*29d30*/  PRMT R59, RZ, 0x7610, R59 ;  /* 0x00007610ff3b7816 */ /* 0x001fe2000000003b */
[----:B------:R-:W0:Y:S05]  /*29d40*/  @!P5 LDC.64 R30, c[0x0][0x5c0] ;  /* 0x00017000ff1edb82 */ /* 0x000e2a0000000a00 */
[----:B------:R-:W3:Y:S01]  /*29d50*/  @!P5 LDG.E.U8 R59, desc[UR6][R22.64+0xa9] ;  /* 0x0000a906163bd981 */ /* 0x000ee2000c1e1100 */
[----:B0-----:R-:W-:-:S05]  /*29d60*/  @!P5 IADD3 R30, P6, R140, R30, RZ ;  /* 0x0000001e8c1ed210 */ /* 0x001fca0007fde0ff */
[----:B------:R-:W-:Y:S01]  /*29d70*/  @!P5 IMAD.X R31, R141, 0x1, R31, P6 ;  /* 0x000000018d1fd824 */ /* 0x000fe200030e061f */
[----:B------:R-:W-:Y:S02]  /*29d80*/  LOP3.LUT P6, RZ, R6, 0x2, RZ, 0xc0, !PT ;  /* 0x0000000206ff7812 */ /* 0x000fe400078cc0ff */
        /* <DEDUP_REMOVED lines=15> */
[----:B------:R-:W-:Y:S01]  /*29e80*/  FFMA R30, R178, UR4, R30 ;  /* 0x00000004b21e7c23 */ /* 0x000fe2000800001e */
[----:B------:R-:W-:Y:S01]  /*29e90*/  PRMT R59, RZ, 0x7610, R59 ;  /* 0x00007610ff3b7816 */ /* 0x000fe2000000003b */
[----:B------:R-:W4:Y:S03]  /*29ea0*/  LDL.LU R178, [R1+0x63c] ;  /* 0x00063c0001b27983 */ /* 0x000f260000300800 */
        /* <DEDUP_REMOVED lines=8> */
[----:B------:R-:W-:Y:S01]  /*29f30*/  FFMA R30, R177, UR4, R30 ;  /* 0x00000004b11e7c23 */ /* 0x000fe2000800001e */
[----:B------:R-:W-:Y:S01]  /*29f40*/  LOP3.LUT P5, RZ, R0, 0x10, RZ, 0xc0, !PT ;  /* 0x0000001000ff7812 */ /* 0x000fe200078ac0ff */
[----:B------:R-:W2:Y:S03]  /*29f50*/  LDL.LU R177, [R1+0x640] ;  /* 0x0006400001b17983 */ /* 0x000ea60000300800 */
[----:B------:R-:W-:Y:S01]  /*29f60*/  F2FP.SATFINITE.E4M3.F32.PACK_AB_MERGE_C R30, RZ, R30, RZ ;  /* 0x0000001eff1e723e */ /* 0x000fe200048070ff */
[----:B------:R-:W2:Y:S04]  /*29f70*/  LDL.LU.64 R180, [R1+0x40] ;  /* 0x0000400001b47983 */ /* 0x000ea80000300a00 */
[----:B-----5:R0:W-:Y:S04]  /*29f80*/  @!P3 STG.E.U8 desc[UR6][R172.64+0xa1], R30 ;  /* 0x0000a11eac00b986 */ /* 0x0201e8000c101106 */
        /* <DEDUP_REMOVED lines=12> */
[----:B------:R-:W5:Y:S04]  /*2a050*/  LDL.LU.64 R172, [R1+0x50] ;  /* 0x0000500001ac7983 */ /* 0x000f680000300a00 */
[----:B------:R0:W-:Y:S02]  /*2a060*/  @!P4 STG.E.U8 desc[UR6][R30.64+0xa0], R59 ;  /* 0x0000a03b1e00c986 */ /* 0x0001e4000c101106 */
[----:B0-----:R-:W-:Y:S01]  /*2a070*/  PRMT R59, RZ, 0x7610, R59 ;  /* 0x00007610ff3b7816 */ /* 0x001fe2000000003b */
[----:B------:R-:W0:Y:S05]  /*2a080*/  @!P5 LDC.64 R30, c[0x0][0x5c0] ;  /* 0x00017000ff1edb82 */ /* 0x000e2a0000000a00 */
[----:B------:R-:W4:Y:S01]  /*2a090*/  @!P5 LDG.E.U8 R59, desc[UR6][R26.64+0xa1] ;  /* 0x0000a1061a3bd981 */ /* 0x000f22000c1e1100 */
[----:B0-----:R-:W-:-:S05]  /*2a0a0*/  @!P5 IADD3 R30, P6, R153, R30, RZ ;  /* 0x0000001e991ed210 */ /* 0x001fca0007fde0ff */
[----:B------:R-:W-:Y:S01]  /*2a0b0*/  @!P5 IMAD.X R31, R154, 0x1, R31, P6 ;  /* 0x000000019a1fd824 */ /* 0x000fe200030e061f */
[----:B------:R-:W-:Y:S02]  /*2a0c0*/  LOP3.LUT P6, RZ, R5, 0x80000000, RZ, 0xc0, !PT ;  /* 0x8000000005ff7812 */ /* 0x000fe400078cc0ff */
[----:B----4-:R-:W-:-:S04]  /*2a0d0*/  LOP3.LUT R59, R59, 0xff, RZ, 0xc0, !PT ;  /* 0x000000ff3b3b7812 */ /* 0x010fc800078ec0ff */
[----:B------:R-:W-:-:S05]  /*2a0e0*/  F2FP.F16.E4M3.UNPACK_B R59, R59 ;  /* 0x0000003bff3b723e */ /* 0x000fca00020006ff */
[----:B------:R-:W-:-:S05]  /*2a0f0*/  HADD2.F32 R59, -RZ, R59.H0_H0 ;  /* 0x2000003bff3b7230 */ /* 0x000fca0000004100 */
[----:B------:R-:W-:-:S04]  /*2a100*/  FMUL R59, R59, UR5 ;  /* 0x000000053b3b7c20 */ /* 0x000fc80008400000 */
[----:B------:R-:W-:Y:S01]  /*2a110*/  FFMA R59, R178, UR4, R59 ;  /* 0x00000004b23b7c23 */ /* 0x000fe2000800003b */
[----:B------:R-:W-:Y:S01]  /*2a120*/  LOP3.LUT P4, RZ, R0, 0x8, RZ, 0xc0, !PT ;  /* 0x0000000800ff7812 */ /* 0x000fe2000788c0ff */
        /* <DEDUP_REMOVED lines=10> */
[----:B------:R-:W-:Y:S01]  /*2a1d0*/  PRMT R59, RZ, 0x7610, R59 ;  /* 0x00007610ff3b7816 */ /* 0x000fe2000000003b */
[----:B------:R-:W2:Y:S03]  /*2a1e0*/  LDL.LU R177, [R1+0x64c] ;  /* 0x00064c0001b17983 */ /* 0x000ea60000300800 */
        /* <DEDUP_REMOVED lines=21> */
[----:B----4-:R-:W-:-:S05]  /*2a340*/  FFMA R59, R178, UR4, R59 ;  /* 0x00000004b23b7c23 */ /* 0x010fca000800003b */
[----:B------:R-:W-:-:S05]  /*2a350*/  F2FP.SATFINITE.E4M3.F32.PACK_AB_MERGE_C R59, RZ, R59, RZ ;  /* 0x0000003bff3b723e */ /* 0x000fca00048070ff */
[----:B------:R0:W-:Y:S02]  /*2a360*/  @!P4 STG.E.U8 desc[UR6][R30.64+0xa8], R59 ;  /* 0x0000a83b1e00c986 */ /* 0x0001e4000c101106 */
[----:B0-----:R-:W-:Y:S01]  /*2a370*/  PRMT R59, RZ, 0x7610, R59 ;  /* 0x00007610ff3b7816 */ /* 0x001fe2000000003b */
[----:B------:R-:W0:Y:S05]  /*2a380*/  @!P5 LDC.64 R30, c[0x0][0x5c0] ;  /* 0x00017000ff1edb82 */ /* 0x000e2a0000000a00 */
[----:B------:R-:W4:Y:S01]  /*2a390*/  @!P5 LDG.E.U8 R59, desc[UR6][R26.64+0xa9] ;  /* 0x0000a9061a3bd981 */ /* 0x000f22000c1e1100 */
[----:B0-----:R-:W-:-:S05]  /*2a3a0*/  @!P5 IADD3 R30, P6, R67, R30, RZ ;  /* 0x0000001e431ed210 */ /* 0x001fca0007fde0ff */
[----:B------:R-:W-:Y:S01]  /*2a3b0*/  @!P5 IMAD.X R31, R68, 0x1, R31, P6 ;  /* 0x00000001441fd824 */ /* 0x000fe200030e061f */
        /* <DEDUP_REMOVED lines=12> */
[----:B0-----:R-:W-:Y:S01]  /*2a480*/  PRMT R59, RZ, 0x7610, R59 ;  /* 0x00007610ff3b7816 */ /* 0x001fe2000000003b */
[----:B------:R-:W0:Y:S01]  /*2a490*/  @!P6 LDC.64 R30, c[0x0][0x5c0] ;  /* 0x00017000ff1eeb82 */ /* 0x000e220000000a00 */
[----:B------:R-:W-:Y:S01]  /*2a4a0*/  LOP3.LUT P5, RZ, R5, 0x2000000, RZ, 0xc0, !PT ;  /* 0x0200000005ff7812 */ /* 0x000fe200078ac0ff */
[----:B------:R-:W5:Y:S04]  /*2a4b0*/  LDL.LU R173, [R1+0x65c] ;  /* 0x00065c0001ad7983 */ /* 0x000f680000300800 */
        /* <DEDUP_REMOVED lines=8> */
[----:B------:R-:W3:Y:S03]  /*2a540*/  LDL.LU.64 R178, [R1+0x58] ;  /* 0x0000580001b27983 */ /* 0x000ee60000300a00 */
        /* <DEDUP_REMOVED lines=33> */
[----:B------:R-:W-:-:S05]  /*2a760*/  FFMA R30, R173, UR4, R30 ;  /* 0x00000004ad1e7c23 */ /* 0x000fca000800001e */
[----:B------:R-:W-:-:S05]  /*2a770*/  F2FP.SATFINITE.E4M3.F32.PACK_AB_MERGE_C R30, RZ, R30, RZ ;  /* 0x0000001eff1e723e */ /* 0x000fca00048070ff */
[----:B---3--:R0:W-:Y:S04]  /*2a780*/  @!P5 STG.E.U8 desc[UR6][R178.64+0xb1], R30 ;  /* 0x0000b11eb200d986 */ /* 0x0081e8000c101106 */
[----:B------:R-:W3:Y:S01]  /*2a790*/  @!P6 LDG.E.U8 R59, desc[UR6][R16.64+0xb8] ;  /* 0x0000b806103be981 */ /* 0x000ee2000c1e1100 */
[----:B0-----:R-:W0:Y:S03]  /*2a7a0*/  @!P6 LDC.64 R30, c[0x0][0x5c0] ;  /* 0x00017000ff1eeb82 */ /* 0x001e260000000a00 */
[----:B------:R-:W4:Y:S04]  /*2a7b0*/  LDL.LU R179, [R1+0x664] ;  /* 0x0006640001b37983 */ /* 0x000f280000300800 */
[----:B------:R-:W5:Y:S04]  /*2a7c0*/  LDL.LU R191, [R1+0x668] ;  /* 0x0006680001bf7983 */ /* 0x000f680000300800 */
[----:B------:R-:W5:Y:S01]  /*2a7d0*/  LDL.LU.64 R172, [R1+0x70] ;  /* 0x0000700001ac7983 */ /* 0x000f620000300a00 */
[----:B0-----:R-:W-:-:S05]  /*2a7e0*/  @!P6 IADD3 R30, P3, R14, R30, RZ ;  /* 0x0000001e0e1ee210 */ /* 0x001fca0007f7e0ff */
[----:B------:R-:W-:Y:S01]  /*2a7f0*/  @!P6 IMAD.X R31, R29, 0x1, R31, P3 ;  /* 0x000000011d1fe824 */ /* 0x000fe200018e061f */
[----:B---3--:R-:W-:-:S04]  /*2a800*/  LOP3.LUT R59, R59, 0xff, RZ, 0xc0, !PT ;  /* 0x000000ff3b3b7812 */ /* 0x008fc800078ec0ff */
[----:B------:R-:W-:-:S05]  /*2a810*/  F2FP.F16.E4M3.UNPACK_B R59, R59 ;  /* 0x0000003bff3b723e */ /* 0x000fca00020006ff */
[----:B------:R-:W-:-:S05]  /*2a820*/  HADD2.F32 R59, -RZ, R59.H0_H0 ;  /* 0x2000003bff3b7230 */ /* 0x000fca0000004100 */
[----:B------:R-:W-:-:S04]  /*2a830*/  FMUL R59, R59, UR5 ;  /* 0x000000053b3b7c20 */ /* 0x000fc80008400000 */
[----:B--2---:R-:W-:Y:S01]  /*2a840*/  FFMA R59, R177, UR4, R59 ;  /* 0x00000004b13b7c23 */ /* 0x004fe2000800003b */
[----:B------:R-:W-:Y:S01]  /*2a850*/  LOP3.LUT P3, RZ, R5, 0x1000000, RZ, 0xc0, !PT ;  /* 0x0100000005ff7812 */ /* 0x000fe2000786c0ff */
[----:B------:R-:W2:Y:S03]  /*2a860*/  LDL.LU R177, [R1+0x66c] ;  /* 0x00066c0001b17983 */ /* 0x000ea60000300800 */
[----:B------:R-:W-:Y:S01]  /*2a870*/  F2FP.SATFINITE.E4M3.F32.PACK_AB_MERGE_C R59, RZ, R59, RZ ;  /* 0x0000003bff3b723e */ /* 0x000fe200048070ff */
[----:B------:R-:W3:Y:S04]  /*2a880*/  LDL.LU.64 R182, [R1+0x78] ;  /* 0x0000780001b67983 */ /* 0x000ee80000300a00 */
[----:B------:R0:W-:Y:S01]  /*2a890*/  @!P6 STG.E.U8 desc[UR6][R30.64+0xb8], R59 ;  /* 0x0000b83b1e00e986 */ /* 0x0001e2000c101106 */
[----:B------:R-:W-:-:S02]  /*2a8a0*/  ISETP.LT.OR P6, PT, R28, 0xba, !P0 ;  /* 0x000000ba1c00780c */ /* 0x000fc400047c1670 */
[----:B------:R-:W-:Y:S01]  /*2a8b0*/  LOP3.LUT P4, RZ, R5, 0x800000, RZ, 0xc0, !PT ;  /* 0x0080000005ff7812 */ /* 0x000fe2000788c0ff */
[----:B------:R-:W3:Y:S04]  /*2a8c0*/  LDL.LU R178, [R1+0x670] ;  /* 0x0006700001b27983 */ /* 0x000ee80000300800 */
[----:B------:R-:W3:Y:S01]  /*2a8d0*/  LDL.LU.64 R180, [R1+0x60] ;  /* 0x0000600001b47983 */ /* 0x000ee20000300a00 */
[----:B0-----:R-:W-:-:S05]  /*2a8e0*/  PRMT R59, RZ, 0x7610, R59 ;  /* 0x00007610ff3b7816 */ /* 0x001fca000000003b */
        /* <DEDUP_REMOVED lines=12> */
[----:B------:R0:W-:Y:S01]  /*2a9b0*/  @!P6 STG.E.U8 desc[UR6][R30.64+0xb9], R59 ;  /* 0x0000b93b1e00e986 */ /* 0x0001e2000c101106 */
[----:B------:R-:W-:Y:S02]  /*2a9c0*/  LOP3.LUT P6, RZ, R5, 0x10000000, RZ, 0xc0, !PT ;  /* 0x1000000005ff7812 */ /* 0x000fe400078cc0ff */
[----:B0-----:R-:W-:-:S11]  /*2a9d0*/  PRMT R30, RZ, 0x7610, R30 ;  /* 0x00007610ff1e7816 */ /* 0x001fd6000000001e */
[----:B------:R-:W5:Y:S02]  /*2a9e0*/  @!P6 LDG.E.U8 R30, desc[UR6][R18.64+0xb8] ;  /* 0x0000b806121ee981 */ /* 0x000f64000c1e1100 */
[----:B-----5:R-:W-:-:S04]  /*2a9f0*/  LOP3.LUT R30, R30, 0xff, RZ, 0xc0, !PT ;  /* 0x000000ff1e1e7812 */ /* 0x020fc800078ec0ff */
[----:B------:R-:W-:-:S05]  /*2aa00*/  F2FP.F16.E4M3.UNPACK_B R30, R30 ;  /* 0x0000001eff1e723e */ /* 0x000fca00020006ff */
[----:B------:R-:W-:-:S05]  /*2aa10*/  HADD2.F32 R30, -RZ, R30.H0_H0 ;  /* 0x2000001eff1e7230 */ /* 0x000fca0000004100 */
[----:B------:R-:W-:-:S04]  /*2aa20*/  FMUL R30, R30, UR5 ;  /* 0x000000051e1e7c20 */ /* 0x000fc80008400000 */
[----:B------:R-:W-:-:S05]  /*2aa30*/  FFMA R30, R191, UR4, R30 ;  /* 0x00000004bf1e7c23 */ /* 0x000fca000800001e */
[----:B------:R-:W-:-:S05]  /*2aa40*/  F2FP.SATFINITE.E4M3.F32.PACK_AB_MERGE_C R30, RZ, R30, RZ ;  /* 0x0000001eff1e723e */ /* 0x000fca00048070ff */
[----:B------:R0:W-:Y:S02]  /*2aa50*/  @!P6 STG.E.U8 desc[UR6][R172.64+0xb8], R30 ;  /* 0x0000b81eac00e986 */ /* 0x0001e4000c101106 */
[----:B0-----:R-:W-:Y:S02]  /*2aa60*/  PRMT R30, RZ, 0x7610, R30 ;  /* 0x00007610ff1e7816 */ /* 0x001fe4000000001e */
[----:B------:R-:W5:Y:S04]  /*2aa70*/  LDL.LU.64 R172, [R1+0x48] ;  /* 0x0000480001ac7983 */ /* 0x000f680000300a00 */
        /* <DEDUP_REMOVED lines=9> */
[----:B---3--:R0:W-:Y:S02]  /*2ab10*/  @!P3 STG.E.U8 desc[UR6][R182.64+0xb9], R30 ;  /* 0x0000b91eb600b986 */ /* 0x0081e4000c101106 */
[----:B0-----:R-:W-:-:S06]  /*2ab20*/  PRMT R30, RZ, 0x7610, R30 ;  /* 0x00007610ff1e7816 */ /* 0x001fcc000000001e */
[----:B------:R-:W3:Y:S02]  /*2ab30*/  @!P4 LDG.E.U8 R30, desc[UR6][R20.64+0xb0] ;  /* 0x0000b006141ec981 */ /* 0x000ee4000c1e1100 */
[----:B---3--:R-:W-:-:S04]  /*2ab40*/  LOP3.LUT R30, R30, 0xff, RZ, 0xc0, !PT ;  /* 0x000000ff1e1e7812 */ /* 0x008fc800078ec0ff */
        /* <DEDUP_REMOVED lines=15> */
[----:B------:R-:W-:Y:S01]  /*2ac40*/  LOP3.LUT P4, RZ, R5, 0x100000, RZ, 0xc0, !PT ;  /* 0x0010000005ff7812 */ /* 0x000fe2000788c0ff */
[----:B------:R-:W4:Y:S03]  /*2ac50*/  LDL.LU R179, [R1+0x680] ;  /* 0x0006800001b37983 */ /* 0x000f260000300800 */
[----:B------:R-:W-:Y:S01]  /*2ac60*/  F2FP.SATFINITE.E4M3.F32.PACK_AB_MERGE_C R30, RZ, R30, RZ ;  /* 0x0000001eff1e723e */ /* 0x000fe200048070ff */
[----:B------:R-:W4:Y:S04]  /*2ac70*/  LDL.LU.64 R180, [R1+0x38] ;  /* 0x0000380001b47983 */ /* 0x000f280000300a00 */
[----:B-----5:R0:W-:Y:S02]  /*2ac80*/  @!P5 STG.E.U8 desc[UR6][R172.64+0xb1], R30 ;  /* 0x0000b11eac00d986 */ /* 0x0201e4000c101106 */
        /* <DEDUP_REMOVED lines=47> */
[----:B------:R-:W-:Y:S02]  /*2af80*/  FFMA R30, R177, UR4, R30 ;  /* 0x00000004b11e7c23 */ /* 0x000fe4000800001e */
[----:B------:R-:W2:Y:S03]  /*2af90*/  LDL.LU R177, [R1+0x690] ;  /* 0x0006900001b17983 */ /* 0x000ea60000300800 */
[----:B------:R-:W-:-:S05]  /*2afa0*/  F2FP.SATFINITE.E4M3.F32.PACK_AB_MERGE_C R30, RZ, R30, RZ ;  /* 0x0000001eff1e723e */ /* 0x000fca00048070ff */
[----:B-----5:R0:W-:Y:S04]  /*2afb0*/  @!P5 STG.E.U8 desc[UR6][R172.64+0xb9], R30 ;  /* 0x0000b91eac00d986 */ /* 0x0201e8000c101106 */
[----:B------:R-:W5:Y:S01]  /*2afc0*/  @!P4 LDG.E.U8 R59, desc[UR6][R22.64+0xb8] ;  /* 0x0000b806163bc981 */ /* 0x000f62000c1e1100 */
[----:B0-----:R-:W0:Y:S01]  /*2afd0*/  @!P4 LDC.64 R30, c[0x0][0x5c0] ;  /* 0x00017000ff1ecb82 */ /* 0x001e220000000a00 */
[----:B------:R-:W-:Y:S02]  /*2afe0*/  ISETP.LT.OR P5, PT, R28, 0xba, !P1 ;  /* 0x000000ba1c00780c */ /* 0x000fe40004fa1670 */
        /* <DEDUP_REMOVED lines=21> */
[--C-:B----4-:R-:W-:Y:S01]  /*2b140*/  FFMA R60, R179, UR4, R59.reuse ;  /* 0x00000004b33c7c23 */ /* 0x110fe2000800003b */
[----:B------:R-:W-:Y:S02]  /*2b150*/  PRMT R59, RZ, 0x7610, R59 ;  /* 0x00007610ff3b7816 */ /* 0x000fe4000000003b */
[----:B------:R-:W-:Y:S01]  /*2b160*/  LOP3.LUT P4, RZ, R0, 0x400, RZ, 0xc0, !PT ;  /* 0x0000040000ff7812 */ /* 0x000fe2000788c0ff */
[----:B------:R-:W4:Y:S01]  /*2b170*/  LDL.LU R179, [R1+0x698] ;  /* 0x0006980001b37983 */ /* 0x000f220000300800 */
[----:B------:R-:W-:-:S05]  /*2b180*/  F2FP.SATFINITE.E4M3.F32.PACK_AB_MERGE_C R67, RZ, R60, RZ ;  /* 0x0000003cff43723e */ /* 0x000fca00048070ff */
[----:B------:R0:W-:Y:S04]  /*2b190*/  @!P5 STG.E.U8 desc[UR6][R30.64+0xb9], R67 ;  /* 0x0000b9431e00d986 */ /* 0x0001e8000c101106 */
[----:B------:R-:W5:Y:S02]  /*2b1a0*/  @!P6 LDG.E.U8 R59, desc[UR6][R24.64+0xb0] ;  /* 0x0000b006183be981 */ /* 0x000f64000c1e1100 */
[----:B0-----:R-:W0:Y:S01]  /*2b1b0*/  @!P4 LDC.64 R30, c[0x0][0x5c0] ;  /* 0x00017000ff1ecb82 */ /* 0x001e220000000a00 */
[----:B-----5:R-:W-:-:S04]  /*2b1c0*/  LOP3.LUT R59, R59, 0xff, RZ, 0xc0, !PT ;  /* 0x000000ff3b3b7812 */ /* 0x020fc800078ec0ff */
[----:B------:R-:W-:-:S05]  /*2b1d0*/  F2FP.F16.E4M3.UNPACK_B R59, R59 ;  /* 0x0000003bff3b723e */ /* 0x000fca00020006ff */
[----:B------:R-:W-:-:S05]  /*2b1e0*/  HADD2.F32 R59, -RZ, R59.H0_H0 ;  /* 0x2000003bff3b7230 */ /* 0x000fca0000004100 */
[----:B------:R-:W-:-:S04]  /*2b1f0*/  FMUL R59, R59, UR5 ;  /* 0x000000053b3b7c20 */ /* 0x000fc80008400000 */
[----:B--2---:R-:W-:Y:S01]  /*2b200*/  FFMA R59, R177, UR4, R59 ;  /* 0x00000004b13b7c23 */ /* 0x004fe2000800003b */
[----:B------:R-:W-:Y:S01]  /*2b210*/  LOP3.LUT P5, RZ, R0, 0x200, RZ, 0xc0, !PT ;  /* 0x0000020000ff7812 */ /* 0x000fe200078ac0ff */
[----:B------:R-:W2:Y:S03]  /*2b220*/  LDL.LU R177, [R1+0x69c] ;  /* 0x00069c0001b17983 */ /* 0x000ea60000300800 */
[----:B------:R-:W-:Y:S02]  /*2b230*/  F2FP.SATFINITE.E4M3.F32.PACK_AB_MERGE_C R81, RZ, R59, RZ ;  /* 0x0000003bff51723e */ /* 0x000fe400048070ff */
[----:B------:R-:W-:-:S03]  /*2b240*/  PRMT R59, RZ, 0x7610, R59 ;  /* 0x00007610ff3b7816 */ /* 0x000fc6000000003b */
[----:B------:R-:W-:Y:S04]  /*2b250*/  @!P6 STG.E.U8 desc[UR6][R224.64+0xb0], R81 ;  /* 0x0000b051e000e986 */ /* 0x000fe8000c101106 */
[----:B------:R-:W5:Y:S02]  /*2b260*/  @!P3 LDG.E.U8 R59, desc[UR6][R24.64+0xb1] ;  /* 0x0000b106183bb981 */ /* 0x000f64000c1e1100 */
[----:B-----5:R-:W-:-:S04]  /*2b270*/  LOP3.LUT R59, R59, 0xff, RZ, 0xc0, !PT ;  /* 0x000000ff3b3b7812 */ /* 0x020fc800078ec0ff */
[----:B------:R-:W-:-:S05]  /*2b280*/  F2FP.F16.E4M3.UNPACK_B R59, R59 ;  /* 0x0000003bff3b723e */ /* 0x000fca00020006ff */
[----:B------:R-:W-:-:S05]  /*2b290*/  HADD2.F32 R59, -RZ, R59.H0_H0 ;  /* 0x2000003bff3b7230 */ /* 0x000fca0000004100 */
[----:B------:R-:W-:-:S04]  /*2b2a0*/  FMUL R59, R59, UR5 ;  /* 0x000000053b3b7c20 */ /* 0x000fc80008400000 */
[----:B---3--:R-:W-:Y:S01]  /*2b2b0*/  FFMA R59, R178, UR4, R59 ;  /* 0x00000004b23b7c23 */ /* 0x008fe2000800003b */
[----:B0-----:R-:W-:Y:S01]  /*2b2c0*/  @!P4 IADD3 R30, P6, R161, R30, RZ ;  /* 0x0000001ea11ec210 */ /* 0x001fe20007fde0ff */
[----:B------:R-:W3:Y:S03]  /*2b2d0*/  LDL.LU R178, [R1+0x6a0] ;  /* 0x0006a00001b27983 */ /* 0x000ee60000300800 */
[----:B------:R-:W-:Y:S02]  /*2b2e0*/  F2FP.SATFINITE.E4M3.F32.PACK_AB_MERGE_C R67, RZ, R59, RZ ;  /* 0x0000003bff43723e */ /* 0x000fe400048070ff */
[----:B------:R-:W-:-:S03]  /*2b2f0*/  PRMT R59, RZ, 0x7610, R59 ;  /* 0x00007610ff3b7816 */ /* 0x000fc6000000003b */
[----:B------:R0:W-:Y:S04]  /*2b300*/  @!P3 STG.E.U8 desc[UR6][R210.64+0xb1], R67 ;  /* 0x0000b143d200b986 */ /* 0x0001e8000c101106 */
[----:B------:R-:W5:Y:S01]  /*2b310*/  @!P4 LDG.E.U8 R59, desc[UR6][R26.64+0xb0] ;  /* 0x0000b0061a3bc981 */ /* 0x000f62000c1e1100 */
        /* <DEDUP_REMOVED lines=8> */
[----:B0-----:R-:W-:Y:S02]  /*2b3a0*/  F2FP.SATFINITE.E4M3.F32.PACK_AB_MERGE_C R67, RZ, R59, RZ ;  /* 0x0000003bff43723e */ /* 0x001fe400048070ff */
[----:B------:R-:W-:-:S03]  /*2b3b0*/  PRMT R59, RZ, 0x7610, R59 ;  /* 0x00007610ff3b7816 */ /* 0x000fc6000000003b */
[----:B------:R0:W-:Y:S04]  /*2b3c0*/  @!P4 STG.E.U8 desc[UR6][R30.64+0xb0], R67 ;  /* 0x0000b0431e00c986 */ /* 0x0001e8000c101106 */
[----:B------:R-:W5:Y:S01]  /*2b3d0*/  @!P5 LDG.E.U8 R59, desc[UR6][R26.64+0xb1] ;  /* 0x0000b1061a3bd981 */ /* 0x000f62000c1e1100 */
[----:B0-----:R-:W0:Y:S02]  /*2b3e0*/  @!P5 LDC.64 R30, c[0x0][0x5c0] ;  /* 0x00017000ff1edb82 */ /* 0x001e240000000a00 */
        /* <DEDUP_REMOVED lines=12> */
[----:B------:R0:W-:Y:S04]  /*2b4b0*/  @!P5 STG.E.U8 desc[UR6][R30.64+0xb1], R67 ;  /* 0x0000b1431e00d986 */ /* 0x0001e8000c101106 */
[----:B------:R-:W5:Y:S01]  /*2b4c0*/  @!P6 LDG.E.U8 R59, desc[UR6][R24.64+0xb8] ;  /* 0x0000b806183be981 */ /* 0x000f62000c1e1100 */
[----:B0-----:R-:W0:Y:S01]  /*2b4d0*/  @!P4 LDC.64 R30, c[0x0][0x5c0] ;  /* 0x00017000ff1ecb82 */ /* 0x001e220000000a00 */
[----:B-----5:R-:W-:-:S04]  /*2b4e0*/  LOP3.LUT R59, R59, 0xff, RZ, 0xc0, !PT ;  /* 0x000000ff3b3b7812 */ /* 0x020fc800078ec0ff */
[----:B------:R-:W-:-:S05]  /*2b4f0*/  F2FP.F16.E4M3.UNPACK_B R59, R59 ;  /* 0x0000003bff3b723e */ /* 0x000fca00020006ff */
[----:B------:R-:W-:-:S05]  /*2b500*/  HADD2.F32 R59, -RZ, R59.H0_H0 ;  /* 0x2000003bff3b7230 */ /* 0x000fca0000004100 */
[----:B------:R-:W-:-:S04]  /*2b510*/  FMUL R59, R59, UR5 ;  /* 0x000000053b3b7c20 */ /* 0x000fc80008400000 */
[----:B---3--:R-:W-:Y:S01]  /*2b520*/  FFMA R59, R178, UR4, R59 ;  /* 0x00000004b23b7c23 */ /* 0x008fe2000800003b */
[----:B------:R-:W-:Y:S01]  /*2b530*/  LOP3.LUT P5, RZ, R7, 0x20, RZ, 0xc0, !PT ;  /* 0x0000002007ff7812 */ /* 0x000fe200078ac0ff */
[----:B------:R-:W3:Y:S03]  /*2b540*/  LDL.LU R178, [R1+0x6ac] ;  /* 0x0006ac0001b27983 */ /* 0x000ee60000300800 */
        /* <DEDUP_REMOVED lines=8> */
[----:B----4-:R-:W-:Y:S01]  /*2b5d0*/  FFMA R59, R179, UR4, R59 ;  /* 0x00000004b33b7c23 */ /* 0x010fe2000800003b */
[----:B0-----:R-:W-:Y:S01]  /*2b5e0*/  @!P4 IADD3 R30, P6, R86, R30, RZ ;  /* 0x0000001e561ec210 */ /* 0x001fe20007fde0ff */
[----:B------:R-:W4:Y:S03]  /*2b5f0*/  LDL.LU R179, [R1+0x6b0] ;  /* 0x0006b00001b37983 */ /* 0x000f260000300800 */
        /* <DEDUP_REMOVED lines=9> */
[----:B--2---:R-:W-:Y:S02]  /*2b690*/  FFMA R59, R177, UR4, R59 ;  /* 0x00000004b13b7c23 */ /* 0x004fe4000800003b */
[----:B------:R-:W2:Y:S03]  /*2b6a0*/  LDL.LU R177, [R1+0x6b4] ;  /* 0x0006b40001b17983 */ /* 0x000ea60000300800 */
[----:B0-----:R-:W-:Y:S02]  /*2b6b0*/  F2FP.SATFINITE.E4M3.F32.PACK_AB_MERGE_C R67, RZ, R59, RZ ;  /* 0x0000003bff43723e */ /* 0x001fe400048070ff */
[----:B------:R-:W-:-:S03]  /*2b6c0*/  PRMT R59, RZ, 0x7610, R59 ;  /* 0x00007610ff3b7816 */ /* 0x000fc6000000003b */
        /* <DEDUP_REMOVED lines=13> */
[----:B------:R0:W-:Y:S01]  /*2b7a0*/  @!P5 STG.E.U8 desc[UR6][R30.64+0xb9], R67 ;  /* 0x0000b9431e00d986 */ /* 0x0001e2000c101106 */
[----:B------:R-:W-:Y:S02]  /*2b7b0*/  ISETP.LT.OR P5, PT, R28, 0xc1, !P0 ;  /* 0x000000c11c00780c */ /* 0x000fe400047a1670 */
[----:B------:R-:W-:-:S11]  /*2b7c0*/  PRMT R59, RZ, 0x7610, R59 ;  /* 0x00007610ff3b7816 */ /* 0x000fd6000000003b */
        /* <DEDUP_REMOVED lines=23> */
[----:B--2---:R-:W-:Y:S02]  /*2b940*/  FFMA R59, R177, UR4, R59 ;  /* 0x00000004b13b7c23 */ /* 0x004fe4000800003b */
[----:B------:R-:W2:Y:S03]  /*2b950*/  LDL.LU R177, [R1+0x6c0] ;  /* 0x0006c00001b17983 */ /* 0x000ea60000300800 */
[----:B------:R-:W-:Y:S02]  /*2b960*/  F2FP.SATFINITE.E4M3.F32.PACK_AB_MERGE_C R67, RZ, R59, RZ ;  /* 0x0000003bff43723e */ /* 0x000fe400048070ff */
[----:B------:R-:W-:-:S03]  /*2b970*/  PRMT R59, RZ, 0x7610, R59 ;  /* 0x00007610ff3b7816 */ /* 0x000fc6000000003b */
[----:B------:R0:W-:Y:S04]  /*2b980*/  @!P5 STG.E.U8 desc[UR6][R30.64+0xc1], R67 ;  /* 0x0000c1431e00d986 */ /* 0x0001e8000c101106 */
[----:B------:R-:W5:Y:S02]  /*2b990*/  @!P3 LDG.E.U8 R59, desc[UR6][R18.64+0xc0] ;  /* 0x0000c006123bb981 */ /* 0x000f64000c1e1100 */
[----:B-----5:R-:W-:-:S04]  /*2b9a0*/  LOP3.LUT R59, R59, 0xff, RZ, 0xc0, !PT ;  /* 0x000000ff3b3b7812 */ /* 0x020fc800078ec0ff */
[----:B------:R-:W-:-:S05]  /*2b9b0*/  F2FP.F16.E4M3.UNPACK_B R59, R59 ;  /* 0x0000003bff3b723e */ /* 0x000fca00020006ff */
[----:B------:R-:W-:-:S05]  /*2b9c0*/  HADD2.F32 R59, -RZ, R59.H0_H0 ;  /* 0x2000003bff3b7230 */ /* 0x000fca0000004100 */
[----:B------:R-:W-:-:S04]  /*2b9d0*/  FMUL R59, R59, UR5 ;  /* 0x000000053b3b7c20 */ /* 0x000fc80008400000 */
[----:B---3--:R-:W-:-:S05]  /*2b9e0*/  FFMA R59, R178, UR4, R59 ;  /* 0x00000004b23b7c23 */ /* 0x008fca000800003b */
[----:B------:R-:W-:Y:S02]  /*2b9f0*/  F2FP.SATFINITE.E4M3.F32.PACK_AB_MERGE_C R81, RZ, R59, RZ ;  /* 0x0000003bff51723e */ /* 0x000fe400048070ff */
[----:B------:R-:W-:-:S03]  /*2ba00*/  PRMT R59, RZ, 0x7610, R59 ;  /* 0x00007610ff3b7816 */ /* 0x000fc6000000003b */
[----:B------:R-:W-:Y:S04]  /*2ba10*/  @!P3 STG.E.U8 desc[UR6][R192.64+0xc0], R81 ;  /* 0x0000c051c000b986 */ /* 0x000fe8000c101106 */
[----:B------:R-:W3:Y:S01]  /*2ba20*/  @!P4 LDG.E.U8 R59, desc[UR6][R18.64+0xc1] ;  /* 0x0000c106123bc981 */ /* 0x000ee2000c1e1100 */
[----:B------:R-:W-:-:S13]  /*2ba30*/  ISETP.LT.OR P5, PT, R28, 0xc9, !P0 ;  /* 0x000000c91c00780c */ /* 0x000fda00047a1670 */
[----:B0-----:R-:W0:Y:S01]  /*2ba40*/  @!P5 LDC.64 R30, c[0x0][0x5c0] ;  /* 0x00017000ff1edb82 */ /* 0x001e220000000a00 */
[----:B---3--:R-:W-:-:S04]  /*2ba50*/  LOP3.LUT R59, R59, 0xff, RZ, 0xc0, !PT ;  /* 0x000000ff3b3b7812 */ /* 0x008fc800078ec0ff */
[----:B------:R-:W-:-:S05]  /*2ba60*/  F2FP.F16.E4M3.UNPACK_B R59, R59 ;  /* 0x0000003bff3b723e */ /* 0x000fca00020006ff */
[----:B------:R-:W-:-:S05]  /*2ba70*/  HADD2.F32 R59, -RZ, R59.H0_H0 ;  /* 0x2000003bff3b7230 */ /* 0x000fca0000004100 */
[----:B------:R-:W-:-:S04]  /*2ba80*/  FMUL R59, R59, UR5 ;  /* 0x000000053b3b7c20 */ /* 0x000fc80008400000 */
[----:B----4-:R-:W-:Y:S01]  /*2ba90*/  FFMA R59, R179, UR4, R59 ;  /* 0x00000004b33b7c23 */ /* 0x010fe2000800003b */
[----:B0-----:R-:W-:Y:S01]  /*2baa0*/  @!P5 IADD3 R30, P6, R14, R30, RZ ;  /* 0x0000001e0e1ed210 */ /* 0x001fe20007fde0ff */
[----:B------:R-:W3:Y:S04]  /*2bab0*/  LDL.LU R179, [R1+0x6c4] ;  /* 0x0006c40001b37983 */ /* 0x000ee80000300800 */
[----:B------:R-:W4:Y:S01]  /*2bac0*/  LDL.LU R173, [R1+0x6c8] ;  /* 0x0006c80001ad7983 */ /* 0x000f220000300800 */
        /* <DEDUP_REMOVED lines=10> */
[----:B------:R-:W2:Y:S01]  /*2bb70*/  LDL.LU R177, [R1+0x6cc] ;  /* 0x0006cc0001b17983 */ /* 0x000ea20000300800 */
[----:B------:R-:W-:-:S03]  /*2bb80*/  LOP3.LUT P3, RZ, R5, 0x40, RZ, 0xc0, !PT ;  /* 0x0000004005ff7812 */ /* 0x000fc6000786c0ff */
[----:B------:R-:W5:Y:S01]  /*2bb90*/  LDL.LU R178, [R1+0x6d0] ;  /* 0x0006d00001b27983 */ /* 0x000f620000300800 */
[----:B0-----:R-:W-:-:S05]  /*2bba0*/  F2FP.SATFINITE.E4M3.F32.PACK_AB_MERGE_C R67, RZ, R59, RZ ;  /* 0x0000003bff43723e */ /* 0x001fca00048070ff */
[----:B------:R0:W-:Y:S01]  /*2bbb0*/  @!P5 STG.E.U8 desc[UR6][R30.64+0xc8], R67 ;  /* 0x0000c8431e00d986 */ /* 0x0001e2000c101106 */
[----:B------:R-:W-:Y:S02]  /*2bbc0*/  ISETP.LT.OR P5, PT, R28, 0xca, !P0 ;  /* 0x000000ca1c00780c */ /* 0x000fe400047a1670 */
[----:B------:R-:W-:-:S11]  /*2bbd0*/  PRMT R59, RZ, 0x7610, R59 ;  /* 0x00007610ff3b7816 */ /* 0x000fd6000000003b */
[----:B------:R-:W3:Y:S01]  /*2bbe0*/  @!P5 LDG.E.U8 R59, desc[UR6][R16.64+0xc9] ;  /* 0x0000c906103bd981 */ /* 0x000ee2000c1e1100 */
[----:B0-----:R-:W0:Y:S02]  /*2bbf0*/  @!P5 LDC.64 R30, c[0x0][0x5c0] ;  /* 0x00017000ff1edb82 */ /* 0x001e240000000a00 */
[----:B0-----:R-:W-:-:S05]  /*2bc00*/  @!P5 IADD3 R30, P6, R14, R30, RZ ;  /* 0x0000001e0e1ed210 */ /* 0x001fca0007fde0ff */
[----:B------:R-:W-:Y:S01]  /*2bc10*/  @!P5 IMAD.X R31, R29, 0x1, R31, P6 ;  /* 0x000000011d1fd824 */ /* 0x000fe200030e061f */
[----:B---3--:R-:W-:-:S04]  /*2bc20*/  LOP3.LUT R59, R59, 0xff, RZ, 0xc0, !PT ;  /* 0x000000ff3b3b7812 */ /* 0x008fc800078ec0ff */
[----:B------:R-:W-:-:S05]  /*2bc30*/  F2FP.F16.E4M3.UNPACK_B R59, R59 ;  /* 0x0000003bff3b723e */ /* 0x000fca00020006ff */
[----:B------:R-:W-:-:S05]  /*2bc40*/  HADD2.F32 R59, -RZ, R59.H0_H0 ;  /* 0x2000003bff3b7230 */ /* 0x000fca0000004100 */
[----:B------:R-:W-:-:S04]  /*2bc50*/  FMUL R59, R59, UR5 ;  /* 0x000000053b3b7c20 */ /* 0x000fc80008400000 */
[----:B------:R-:W-:Y:S01]  /*2bc60*/  FFMA R59, R179, UR4, R59 ;  /* 0x00000004b33b7c23 */ /* 0x000fe2000800003b */
[C---:B------:R-:W-:Y:S02]  /*2bc70*/  LOP3.LUT P6, RZ, R5.reuse, 0x80, RZ, 0xc0, !PT ;  /* 0x0000008005ff7812 */ /* 0x040fe400078cc0ff */
[----:B------:R-:W-:Y:S01]  /*2bc80*/  LOP3.LUT P4, RZ, R5, 0x20, RZ, 0xc0, !PT ;  /* 0x0000002005ff7812 */ /* 0x000fe2000788c0ff */
[----:B------:R-:W3:Y:S01]  /*2bc90*/  LDL.LU R179, [R1+0x6d4] ;  /* 0x0006d40001b37983 */ /* 0x000ee20000300800 */
[----:B------:R-:W-:-:S05]  /*2bca0*/  F2FP.SATFINITE.E4M3.F32.PACK_AB_MERGE_C R67, RZ, R59, RZ ;  /* 0x0000003bff43723e */ /* 0x000fca00048070ff */
[----:B------:R0:W-:Y:S01]  /*2bcb0*/  @!P5 STG.E.U8 desc[UR6][R30.64+0xc9], R67 ;  /* 0x0000c9431e00d986 */ /* 0x0001e2000c101106 */
[----:B------:R-:W-:Y:S02]  /*2bcc0*/  LOP3.LUT P5, RZ, R5, 0x100, RZ, 0xc0, !PT ;  /* 0x0000010005ff7812 */ /* 0x000fe400078ac0ff */
[----:B------:R-:W-:-:S11]  /*2bcd0*/  PRMT R59, RZ, 0x7610, R59 ;  /* 0x00007610ff3b7816 */ /* 0x000fd6000000003b */
[----:B------:R-:W4:Y:S02]  /*2bce0*/  @!P5 LDG.E.U8 R59, desc[UR6][R18.64+0xc8] ;  /* 0x0000c806123bd981 */ /* 0x000f24000c1e1100 */
[----:B----4-:R-:W-:-:S04]  /*2bcf0*/  LOP3.LUT R59, R59, 0xff, RZ, 0xc0, !PT ;  /* 0x000000ff3b3b7812 */ /* 0x010fc800078ec0ff */
[----:B------:R-:W-:-:S05]  /*2bd00*/  F2FP.F16.E4M3.UNPACK_B R59, R59 ;  /* 0x0000003bff3b723e */ /* 0x000fca00020006ff */
[----:B------:R-:W-:-:S05]  /*2bd10*/  HADD2.F32 R59, -RZ, R59.H0_H0 ;  /* 0x2000003bff3b7230 */ /* 0x000fca0000004100 */
[----:B------:R-:W-:-:S04]  /*2bd20*/  FMUL R59, R59, UR5 ;  /* 0x000000053b3b7c20 */ /* 0x000fc80008400000 */
[----:B------:R-:W-:-:S05]  /*2bd30*/  FFMA R59, R173, UR4, R59 ;  /* 0x00000004ad3b7c23 */ /* 0x000fca000800003b */
[----:B------:R-:W-:Y:S02]  /*2bd40*/  F2FP.SATFINITE.E4M3.F32.PACK_AB_MERGE_C R81, RZ, R59, RZ ;  /* 0x0000003bff51723e */ /* 0x000fe400048070ff */
[----:B------:R-:W-:-:S03]  /*2bd50*/  PRMT R59, RZ, 0x7610, R59 ;  /* 0x00007610ff3b7816 */ /* 0x000fc6000000003b */
[----:B------:R-:W-:Y:S04]  /*2bd60*/  @!P5 STG.E.U8 desc[UR6][R184.64+0xc8], R81 ;  /* 0x0000c851b800d986 */ /* 0x000fe8000c101106 */
[----:B------:R-:W4:Y:S01]  /*2bd70*/  @!P6 LDG.E.U8 R59, desc[UR6][R18.64+0xc9] ;  /* 0x0000c906123be981 */ /* 0x000f22000c1e1100 */
[----:B0-----:R-:W-:Y:S02]  /*2bd80*/  PRMT R30, RZ, 0x7610, R30 ;  /* 0x00007610ff1e7816 */ /* 0x001fe4000000001e */
[----:B----4-:R-:W-:-:S04]  /*2bd90*/  LOP3.LUT R59, R59, 0xff, RZ, 0xc0, !PT ;  /* 0x000000ff3b3b7812 */ /* 0x010fc800078ec0ff */
[----:B------:R-:W-:-:S05]  /*2bda0*/  F2FP.F16.E4M3.UNPACK_B R59, R59 ;  /* 0x0000003bff3b723e */ /* 0x000fca00020006ff */
[----:B------:R-:W-:-:S05]  /*2bdb0*/  HADD2.F32 R59, -RZ, R59.H0_H0 ;  /* 0x2000003bff3b7230 */ /* 0x000fca0000004100 */
[----:B------:R-:W-:-:S04]  /*2bdc0*/  FMUL R59, R59, UR5 ;  /* 0x000000053b3b7c20 */ /* 0x000fc80008400000 */
[----:B--2---:R-:W-:Y:S02]  /*2bdd0*/  FFMA R59, R177, UR4, R59 ;  /* 0x00000004b13b7c23 */ /* 0x004fe4000800003b */
[----:B------:R-:W2:Y:S03]  /*2bde0*/  LDL.LU R177, [R1+0x6d8] ;  /* 0x0006d80001b17983 */ /* 0x000ea60000300800 */
[----:B------:R-:W-:-:S05]  /*2bdf0*/  F2FP.SATFINITE.E4M3.F32.PACK_AB_MERGE_C R59, RZ, R59, RZ ;  /* 0x0000003bff3b723e */ /* 0x000fca00048070ff */
[----:B------:R0:W-:Y:S04]  /*2be00*/  @!P6 STG.E.U8 desc[UR6][R166.64+0xc9], R59 ;  /* 0x0000c93ba600e986 */ /* 0x0001e8000c101106 */
[----:B------:R-:W4:Y:S02]  /*2be10*/  @!P3 LDG.E.U8 R30, desc[UR6][R20.64+0xc0] ;  /* 0x0000c006141eb981 */ /* 0x000f24000c1e1100 */
[----:B----4-:R-:W-:-:S04]  /*2be20*/  LOP3.LUT R30, R30, 0xff, RZ, 0xc0, !PT ;  /* 0x000000ff1e1e7812 */ /* 0x010fc800078ec0ff */
[----:B------:R-:W-:-:S05]  /*2be30*/  F2FP.F16.E4M3.UNPACK_B R30, R30 ;  /* 0x0000001eff1e723e */ /* 0x000fca00020006ff */
[----:B------:R-:W-:-:S05]  /*2be40*/  HADD2.F32 R30, -RZ, R30.H0_H0 ;  /* 0x2000001eff1e7230 */ /* 0x000fca0000004100 */
[----:B------:R-:W-:-:S04]  /*2be50*/  FMUL R30, R30, UR5 ;  /* 0x000000051e1e7c20 */ /* 0x000fc80008400000 */
[----:B-----5:R-:W-:Y:S01]  /*2be60*/  FFMA R30, R178, UR4, R30 ;  /* 0x00000004b21e7c23 */ /* 0x020fe2000800001e */
[----:B------:R-:W-:Y:S02]  /*2be70*/  ISETP.LT.OR P6, PT, R28, 0xc1, !P1 ;  /* 0x000000c11c00780c */ /* 0x000fe40004fc1670 */
[----:B0-----:R-:W-:Y:S01]  /*2be80*/  PRMT R59, RZ, 0x7610, R59 ;  /* 0x00007610ff3b7816 */ /* 0x001fe2000000003b */
[----:B------:R-:W4:Y:S01]  /*2be90*/  LDL.LU R178, [R1+0x6dc] ;  /* 0x0006dc0001b27983 */ /* 0x000f220000300800 */
        /* <DEDUP_REMOVED lines=12> */
[----:B------:R-:W1:Y:S03]  /*2bf60*/  @!P6 LDC.64 R30, c[0x0][0x5c0] ;  /* 0x00017000ff1eeb82 */ /* 0x000e660000000a00 */
[----:B------:R-:W-:Y:S01]  /*2bf70*/  @!P4 STG.E.U8 desc[UR6][R162.64+0xc1], R81 ;  /* 0x0000c151a200c986 */ /* 0x000fe2000c101106 */
[----:B-1----:R-:W-:-:S05]  /*2bf80*/  @!P6 IADD3 R30, P5, R155, R30, RZ ;  /* 0x0000001e9b1ee210 */ /* 0x002fca0007fbe0ff */
        /* <DEDUP_REMOVED lines=33> */
[----:B------:R-:W-:Y:S01]  /*2c1a0*/  ISETP.LT.OR P6, PT, R28, 0xc9, !P1 ;  /* 0x000000c91c00780c */ /* 0x000fe20004fc1670 */
[----:B------:R-:W3:Y:S03]  /*2c1b0*/  LDL.LU R179, [R1+0x6ec] ;  /* 0x0006ec0001b37983 */ /* 0x000ee60000300800 */
[----:B------:R-:W-:Y:S02]  /*2c1c0*/  F2FP.SATFINITE.E4M3.F32.PACK_AB_MERGE_C R81, RZ, R59, RZ ;  /* 0x0000003bff51723e */ /* 0x000fe400048070ff */
[----:B------:R-:W-:-:S03]  /*2c1d0*/  PRMT R59, RZ, 0x7610, R59 ;  /* 0x00007610ff3b7816 */ /* 0x000fc6000000003b */
[----:B------:R-:W-:Y:S04]  /*2c1e0*/  @!P3 STG.E.U8 desc[UR6][R150.64+0xc8], R81 ;  /* 0x0000c8519600b986 */ /* 0x000fe8000c101106 */
[----:B------:R-:W5:Y:S01]  /*2c1f0*/  @!P4 LDG.E.U8 R59, desc[UR6][R20.64+0xc9] ;  /* 0x0000c906143bc981 */ /* 0x000f62000c1e1100 */
[----:B0-----:R-:W0:Y:S01]  /*2c200*/  @!P6 LDC.64 R30, c[0x0][0x5c0] ;  /* 0x00017000ff1eeb82 */ /* 0x001e220000000a00 */
[----:B-----5:R-:W-:-:S04]  /*2c210*/  LOP3.LUT R59, R59, 0xff, RZ, 0xc0, !PT ;  /* 0x000000ff3b3b7812 */ /* 0x020fc800078ec0ff */
[----:B------:R-:W-:-:S05]  /*2c220*/  F2FP.F16.E4M3.UNPACK_B R59, R59 ;  /* 0x0000003bff3b723e */ /* 0x000fca00020006ff */
[----:B------:R-:W-:-:S05]  /*2c230*/  HADD2.F32 R59, -RZ, R59.H0_H0 ;  /* 0x2000003bff3b7230 */ /* 0x000fca0000004100 */
[----:B------:R-:W-:-:S04]  /*2c240*/  FMUL R59, R59, UR5 ;  /* 0x000000053b3b7c20 */ /* 0x000fc80008400000 */
[----:B--2---:R-:W-:Y:S01]  /*2c250*/  FFMA R59, R177, UR4, R59 ;  /* 0x00000004b13b7c23 */ /* 0x004fe2000800003b */
[----:B0-----:R-:W-:Y:S02]  /*2c260*/  @!P6 IADD3 R30, P5, R97, R30, RZ ;  /* 0x0000001e611ee210 */ /* 0x001fe40007fbe0ff */
[----:B------:R-:W-:Y:S01]  /*2c270*/  LOP3.LUT P3, RZ, R5, 0x4, RZ, 0xc0, !PT ;  /* 0x0000000405ff7812 */ /* 0x000fe2000786c0ff */
[----:B------:R-:W2:Y:S01]  /*2c280*/  LDL.LU R177, [R1+0x6f0] ;  /* 0x0006f00001b17983 */ /* 0x000ea20000300800 */
[----:B------:R-:W-:Y:S02]  /*2c290*/  F2FP.SATFINITE.E4M3.F32.PACK_AB_MERGE_C R67, RZ, R59, RZ ;  /* 0x0000003bff43723e */ /* 0x000fe400048070ff */
[----:B------:R-:W-:-:S03]  /*2c2a0*/  PRMT R59, RZ, 0x7610, R59 ;  /* 0x00007610ff3b7816 */ /* 0x000fc6000000003b */
[----:B------:R0:W-:Y:S04]  /*2c2b0*/  @!P4 STG.E.U8 desc[UR6][R142.64+0xc9], R67 ;  /* 0x0000c9438e00c986 */ /* 0x0001e8000c101106 */
[----:B------:R-:W5:Y:S01]  /*2c2c0*/  @!P6 LDG.E.U8 R59, desc[UR6][R22.64+0xc8] ;  /* 0x0000c806163be981 */ /* 0x000f62000c1e1100 */
[----:B------:R-:W-:Y:S01]  /*2c2d0*/  ISETP.LT.OR P4, PT, R28, 0xca, !P1 ;  /* 0x000000ca1c00780c */ /* 0x000fe20004f81670 */
[----:B------:R-:W-:Y:S01]  /*2c2e0*/  @!P6 IMAD.X R31, R98, 0x1, R31, P5 ;  /* 0x00000001621fe824 */ /* 0x000fe200028e061f */
[----:B-----5:R-:W-:-:S04]  /*2c2f0*/  LOP3.LUT R59, R59, 0xff, RZ, 0xc0, !PT ;  /* 0x000000ff3b3b7812 */ /* 0x020fc800078ec0ff */
[----:B------:R-:W-:-:S05]  /*2c300*/  F2FP.F16.E4M3.UNPACK_B R59, R59 ;  /* 0x0000003bff3b723e */ /* 0x000fca00020006ff */
[----:B------:R-:W-:-:S05]  /*2c310*/  HADD2.F32 R59, -RZ, R59.H0_H0 ;  /* 0x2000003bff3b7230 */ /* 0x000fca0000004100 */
[----:B------:R-:W-:-:S04]  /*2c320*/  FMUL R59, R59, UR5 ;  /* 0x000000053b3b7c20 */ /* 0x000fc80008400000 */
[----:B----4-:R-:W-:Y:S02]  /*2c330*/  FFMA R59, R178, UR4, R59 ;  /* 0x00000004b23b7c23 */ /* 0x010fe4000800003b */
        /* <DEDUP_REMOVED lines=13> */
[----:B------:R-:W-:Y:S02]  /*2c410*/  LOP3.LUT P5, RZ, R5, 0x2, RZ, 0xc0, !PT ;  /* 0x0000000205ff7812 */ /* 0x000fe400078ac0ff */
[----:B------:R-:W-:Y:S01]  /*2c420*/  LOP3.LUT P6, RZ, R0, 0x800000, RZ, 0xc0, !PT ;  /* 0x0080000000ff7812 */ /* 0x000fe200078cc0ff */
[----:B------:R-:W3:Y:S01]  /*2c430*/  LDL.LU R179, [R1+0x6f8] ;  /* 0x0006f80001b37983 */ /* 0x000ee20000300800 */
[----:B------:R-:W-:Y:S02]  /*2c440*/  F2FP.SATFINITE.E4M3.F32.PACK_AB_MERGE_C R67, RZ, R59, RZ ;  /* 0x0000003bff43723e */ /* 0x000fe400048070ff */
[----:B------:R-:W-:-:S03]  /*2c450*/  PRMT R59, RZ, 0x7610, R59 ;  /* 0x00007610ff3b7816 */ /* 0x000fc6000000003b */
        /* <DEDUP_REMOVED lines=21> */
[----:B------:R-:W-:Y:S02]  /*2c5b0*/  F2FP.SATFINITE.E4M3.F32.PACK_AB_MERGE_C R67, RZ, R59, RZ ;  /* 0x0000003bff43723e */ /* 0x000fe400048070ff */
[----:B------:R-:W-:-:S03]  /*2c5c0*/  PRMT R59, RZ, 0x7610, R59 ;  /* 0x00007610ff3b7816 */ /* 0x000fc6000000003b */
[----:B------:R1:W-:Y:S04]  /*2c5d0*/  @!P5 STG.E.U8 desc[UR6][R136.64+0xc1], R67 ;  /* 0x0000c1438800d986 */ /* 0x0003e8000c101106 */
[----:B------:R-:W5:Y:S01]  /*2c5e0*/  @!P6 LDG.E.U8 R59, desc[UR6][R26.64+0xc0] ;  /* 0x0000c0061a3be981 */ /* 0x000f62000c1e1100 */
        /* <DEDUP_REMOVED lines=8> */
[----:B-1----:R-:W-:Y:S02]  /*2c670*/  F2FP.SATFINITE.E4M3.F32.PACK_AB_MERGE_C R67, RZ, R59, RZ ;  /* 0x0000003bff43723e */ /* 0x002fe400048070ff */
        /* <DEDUP_REMOVED lines=11> */
[----:B------:R-:W-:Y:S02]  /*2c730*/  LOP3.LUT P5, RZ, R4, 0x80000000, RZ, 0xc0, !PT ;  /* 0x8000000004ff7812 */ /* 0x000fe400078ac0ff */
[----:B------:R-:W-:Y:S01]  /*2c740*/  LOP3.LUT P6, RZ, R0, 0x4000000, RZ, 0xc0, !PT ;  /* 0x0400000000ff7812 */ /* 0x000fe200078cc0ff */
[----:B------:R-:W2:Y:S01]  /*2c750*/  LDL.LU R177, [R1+0x708] ;  /* 0x0007080001b17983 */ /* 0x000ea20000300800 */
        /* <DEDUP_REMOVED lines=20> */
[----:B---3--:R-:W-:Y:S02]  /*2c8a0*/  FFMA R59, R179, UR4, R59 ;  /* 0x00000004b33b7c23 */ /* 0x008fe4000800003b */
[----:B------:R-:W3:Y:S03]  /*2c8b0*/  LDL.LU R179, [R1+0x710] ;  /* 0x0007100001b37983 */ /* 0x000ee60000300800 */
        /* <DEDUP_REMOVED lines=12> */
[----:B-1----:R-:W-:Y:S02]  /*2c980*/  F2FP.SATFINITE.E4M3.F32.PACK_AB_MERGE_C R67, RZ, R59, RZ ;  /* 0x0000003bff43723e */ /* 0x002fe400048070ff */
[----:B------:R-:W-:-:S03]  /*2c990*/  PRMT R59, RZ, 0x7610, R59 ;  /* 0x00007610ff3b7816 */ /* 0x000fc6000000003b */
[----:B------:R0:W-:Y:S04]  /*2c9a0*/  @!P6 STG.E.U8 desc[UR6][R30.64+0xc8], R67 ;  /* 0x0000c8431e00e986 */ /* 0x0001e8000c101106 */
[----:B------:R-:W5:Y:S01]  /*2c9b0*/  @!P4 LDG.E.U8 R59, desc[UR6][R26.64+0xc9] ;  /* 0x0000c9061a3bc981 */ /* 0x000f62000c1e1100 */
[----:B0-----:R-:W0:Y:S02]  /*2c9c0*/  @!P4 LDC.64 R30, c[0x0][0x5c0] ;  /* 0x00017000ff1ecb82 */ /* 0x001e240000000a00 */
[----:B0-----:R-:W-:-:S05]  /*2c9d0*/  @!P4 IADD3 R30, P5, R89, R30, RZ ;  /* 0x0000001e591ec210 */ /* 0x001fca0007fbe0ff */
[----:B------:R-:W-:Y:S01]  /*2c9e0*/  @!P4 IMAD.X R31, R84, 0x1, R31, P5 ;  /* 0x00000001541fc824 */ /* 0x000fe200028e061f */
[----:B------:R-:W-:Y:S02]  /*2c9f0*/  ISETP.LT.OR P5, PT, R28, 0xd1, !P0 ;  /* 0x000000d11c00780c */ /* 0x000fe400047a1670 */
        /* <DEDUP_REMOVED lines=43> */
[----:B----4-:R-:W-:Y:S01]  /*2ccb0*/  FFMA R59, R178, UR4, R59 ;  /* 0x00000004b23b7c23 */ /* 0x010fe2000800003b */
[----:B------:R-:W-:Y:S01]  /*2ccc0*/  ISETP.LT.OR P5, PT, R28, 0xd9, !P0 ;  /* 0x000000d91c00780c */ /* 0x000fe200047a1670 */
[----:B------:R-:W4:Y:S04]  /*2ccd0*/  LDL.LU R178, [R1+0x724] ;  /* 0x0007240001b27983 */ /* 0x000f280000300800 */
[----:B------:R-:W5:Y:S01]  /*2cce0*/  LDL.LU R173, [R1+0x728] ;  /* 0x0007280001ad7983 */ /* 0x000f620000300800 */
[----:B------:R-:W-:Y:S02]  /*2ccf0*/  F2FP.SATFINITE.E4M3.F32.PACK_AB_MERGE_C R81, RZ, R59, RZ ;  /* 0x0000003bff51723e */ /* 0x000fe400048070ff */
[----:B------:R-:W-:-:S03]  /*2cd00*/  PRMT R59, RZ, 0x7610, R59 ;  /* 0x00007610ff3b7816 */ /* 0x000fc6000000003b */
[----:B------:R-:W-:Y:S04]  /*2cd10*/  @!P6 STG.E.U8 desc[UR6][R126.64+0xd0], R81 ;  /* 0x0000d0517e00e986 */ /* 0x000fe8000c101106 */
[----:B------:R-:W3:Y:S01]  /*2cd20*/  @!P4 LDG.E.U8 R59, desc[UR6][R18.64+0xd1] ;  /* 0x0000d106123bc981 */ /* 0x000ee2000c1e1100 */
[----:B0-----:R-:W0:Y:S01]  /*2cd30*/  @!P5 LDC.64 R30, c[0x0][0x5c0] ;  /* 0x00017000ff1edb82 */ /* 0x001e220000000a00 */
[----:B---3--:R-:W-:-:S04]  /*2cd40*/  LOP3.LUT R59, R59, 0xff, RZ, 0xc0, !PT ;  /* 0x000000ff3b3b7812 */ /* 0x008fc800078ec0ff */
[----:B------:R-:W-:-:S05]  /*2cd50*/  F2FP.F16.E4M3.UNPACK_B R59, R59 ;  /* 0x0000003bff3b723e */ /* 0x000fca00020006ff */
[----:B------:R-:W-:-:S05]  /*2cd60*/  HADD2.F32 R59, -RZ, R59.H0_H0 ;  /* 0x2000003bff3b7230 */ /* 0x000fca0000004100 */
[----:B------:R-:W-:-:S04]  /*2cd70*/  FMUL R59, R59, UR5 ;  /* 0x000000053b3b7c20 */ /* 0x000fc80008400000 */
[----:B------:R-:W-:-:S05]  /*2cd80*/  FFMA R59, R179, UR4, R59 ;  /* 0x00000004b33b7c23 */ /* 0x000fca000800003b */
[----:B------:R-:W-:Y:S02]  /*2cd90*/  F2FP.SATFINITE.E4M3.F32.PACK_AB_MERGE_C R67, RZ, R59, RZ ;  /* 0x0000003bff43723e */ /* 0x000fe400048070ff */
[----:B------:R-:W-:-:S03]  /*2cda0*/  PRMT R59, RZ, 0x7610, R59 ;  /* 0x00007610ff3b7816 */ /* 0x000fc6000000003b */
[----:B------:R1:W-:Y:S04]  /*2cdb0*/  @!P4 STG.E.U8 desc[UR6][R120.64+0xd1], R67 ;  /* 0x0000d1437800c986 */ /* 0x0003e8000c101106 */
[----:B------:R-:W3:Y:S01]  /*2cdc0*/  @!P5 LDG.E.U8 R59, desc[UR6][R16.64+0xd8] ;  /* 0x0000d806103bd981 */ /* 0x000ee2000c1e1100 */
[----:B0-----:R-:W-:-:S05]  /*2cdd0*/  @!P5 IADD3 R30, P6, R14, R30, RZ ;  /* 0x0000001e0e1ed210 */ /* 0x001fca0007fde0ff */
[----:B------:R-:W-:Y:S01]  /*2cde0*/  @!P5 IMAD.X R31, R29, 0x1, R31, P6 ;  /* 0x000000011d1fd824 */ /* 0x000fe200030e061f */
[----:B---3--:R-:W-:-:S04]  /*2cdf0*/  LOP3.LUT R59, R59, 0xff, RZ, 0xc0, !PT ;  /* 0x000000ff3b3b7812 */ /* 0x008fc800078ec0ff */
[----:B------:R-:W-:-:S05]  /*2ce00*/  F2FP.F16.E4M3.UNPACK_B R59, R59 ;  /* 0x0000003bff3b723e */ /* 0x000fca00020006ff */
[----:B------:R-:W-:-:S05]  /*2ce10*/  HADD2.F32 R59, -RZ, R59.H0_H0 ;  /* 0x2000003bff3b7230 */ /* 0x000fca0000004100 */
[----:B------:R-:W-:-:S04]  /*2ce20*/  FMUL R59, R59, UR5 ;  /* 0x000000053b3b7c20 */ /* 0x000fc80008400000 */
[----:B--2---:R-:W-:Y:S02]  /*2ce30*/  FFMA R59, R177, UR4, R59 ;  /* 0x00000004b13b7c23 */ /* 0x004fe4000800003b */
[----:B------:R-:W2:Y:S04]  /*2ce40*/  LDL.LU R177, [R1+0x72c] ;  /* 0x00072c0001b17983 */ /* 0x000ea80000300800 */
[----:B------:R-:W3:Y:S01]  /*2ce50*/  LDL.LU R179, [R1+0x730] ;  /* 0x0007300001b37983 */ /* 0x000ee20000300800 */
[----:B-1----:R-:W-:-:S05]  /*2ce60*/  F2FP.SATFINITE.E4M3.F32.PACK_AB_MERGE_C R67, RZ, R59, RZ ;  /* 0x0000003bff43723e */ /* 0x002fca00048070ff */
[----:B------:R0:W-:Y:S01]  /*2ce70*/  @!P5 STG.E.U8 desc[UR6][R30.64+0xd8], R67 ;  /* 0x0000d8431e00d986 */ /* 0x0001e2000c101106 */
[----:B------:R-:W-:Y:S02]  /*2ce80*/  ISETP.LT.OR P5, PT, R28, 0xda, !P0 ;  /* 0x000000da1c00780c */ /* 0x000fe400047a1670 */
[----:B------:R-:W-:-:S11]  /*2ce90*/  PRMT R59, RZ, 0x7610, R59 ;  /* 0x00007610ff3b7816 */ /* 0x000fd6000000003b */
[----:B------:R-:W4:Y:S01]  /*2cea0*/  @!P5 LDG.E.U8 R59, desc[UR6][R16.64+0xd9] ;  /* 0x0000d906103bd981 */ /* 0x000f22000c1e1100 */
[----:B------:R-:W1:Y:S01]  /*2ceb0*/  @!P5 LDC.64 R84, c[0x0][0x5c0] ;  /* 0x00017000ff54db82 */ /* 0x000e620000000a00 */
[----:B0-----:R-:W-:Y:S02]  /*2cec0*/  PRMT R30, RZ, 0x7610, R30 ;  /* 0x00007610ff1e7816 */ /* 0x001fe4000000001e */
[----:B-1----:R-:W-:-:S05]  /*2ced0*/  @!P5 IADD3 R84, P6, R14, R84, RZ ;  /* 0x000000540e54d210 */ /* 0x002fca0007fde0ff */
[----:B------:R-:W-:Y:S01]  /*2cee0*/  @!P5 IMAD.X R85, R29, 0x1, R85, P6 ;  /* 0x000000011d55d824 */ /* 0x000fe200030e0655 */
[----:B----4-:R-:W-:-:S04]  /*2cef0*/  LOP3.LUT R59, R59, 0xff, RZ, 0xc0, !PT ;  /* 0x000000ff3b3b7812 */ /* 0x010fc800078ec0ff */
[----:B------:R-:W-:-:S05]  /*2cf00*/  F2FP.F16.E4M3.UNPACK_B R59, R59 ;  /* 0x0000003bff3b723e */ /* 0x000fca00020006ff */
[----:B------:R-:W-:-:S05]  /*2cf10*/  HADD2.F32 R59, -RZ, R59.H0_H0 ;  /* 0x2000003bff3b7230 */ /* 0x000fca0000004100 */
[----:B------:R-:W-:-:S04]  /*2cf20*/  FMUL R59, R59, UR5 ;  /* 0x000000053b3b7c20 */ /* 0x000fc80008400000 */
[----:B------:R-:W-:Y:S01]  /*2cf30*/  FFMA R59, R178, UR4, R59 ;  /* 0x00000004b23b7c23 */ /* 0x000fe2000800003b */
[C---:B------:R-:W-:Y:S02]  /*2cf40*/  LOP3.LUT P6, RZ, R4.reuse, 0x8000000, RZ, 0xc0, !PT ;  /* 0x0800000004ff7812 */ /* 0x040fe400078cc0ff */
[C---:B------:R-:W-:Y:S02]  /*2cf50*/  LOP3.LUT P0, RZ, R4.reuse, 0x4000000, RZ, 0xc0, !PT ;  /* 0x0400000004ff7812 */ /* 0x040fe4000780c0ff */
[----:B------:R-:W-:Y:S01]  /*2cf60*/  LOP3.LUT P4, RZ, R4, 0x2000000, RZ, 0xc0, !PT ;  /* 0x0200000004ff7812 */ /* 0x000fe2000788c0ff */
[----:B------:R-:W4:Y:S01]  /*2cf70*/  LDL.LU R178, [R1+0x734] ;  /* 0x0007340001b27983 */ /* 0x000f220000300800 */
[----:B------:R-:W-:-:S05]  /*2cf80*/  F2FP.SATFINITE.E4M3.F32.PACK_AB_MERGE_C R59, RZ, R59, RZ ;  /* 0x0000003bff3b723e */ /* 0x000fca00048070ff */
[----:B------:R0:W-:Y:S01]  /*2cf90*/  @!P5 STG.E.U8 desc[UR6][R84.64+0xd9], R59 ;  /* 0x0000d93b5400d986 */ /* 0x0001e2000c101106 */
[----:B------:R-:W-:-:S13]  /*2cfa0*/  LOP3.LUT P5, RZ, R4, 0x20000000, RZ, 0xc0, !PT ;  /* 0x2000000004ff7812 */ /* 0x000fda00078ac0ff */
[----:B------:R-:W5:Y:S02]  /*2cfb0*/  @!P5 LDG.E.U8 R30, desc[UR6][R18.64+0xd8] ;  /* 0x0000d806121ed981 */ /* 0x000f64000c1e1100 */
[----:B-----5:R-:W-:-:S04]  /*2cfc0*/  LOP3.LUT R30, R30, 0xff, RZ, 0xc0, !PT ;  /* 0x000000ff1e1e7812 */ /* 0x020fc800078ec0ff */
[----:B------:R-:W-:-:S05]  /*2cfd0*/  F2FP.F16.E4M3.UNPACK_B R30, R30 ;  /* 0x0000001eff1e723e */ /* 0x000fca00020006ff */
[----:B------:R-:W-:-:S05]  /*2cfe0*/  HADD2.F32 R30, -RZ, R30.H0_H0 ;  /* 0x2000001eff1e7230 */ /* 0x000fca0000004100 */
[----:B------:R-:W-:-:S04]  /*2cff0*/  FMUL R30, R30, UR5 ;  /* 0x000000051e1e7c20 */ /* 0x000fc80008400000 */
[----:B------:R-:W-:-:S05]  /*2d000*/  FFMA R30, R173, UR4, R30 ;  /* 0x00000004ad1e7c23 */ /* 0x000fca000800001e */
        /* <DEDUP_REMOVED lines=19> */
[----:B------:R-:W-:Y:S02]  /*2d140*/  ISETP.LT.OR P6, PT, R28, 0xd1, !P1 ;  /* 0x000000d11c00780c */ /* 0x000fe40004fc1670 */
[----:B0-----:R-:W-:Y:S01]  /*2d150*/  PRMT R59, RZ, 0x7610, R59 ;  /* 0x00007610ff3b7816 */ /* 0x001fe2000000003b */
[----:B------:R-:W3:Y:S01]  /*2d160*/  LDL.LU R179, [R1+0x73c] ;  /* 0x00073c0001b37983 */ /* 0x000ee20000300800 */
[----:B------:R-:W-:Y:S02]  /*2d170*/  F2FP.SATFINITE.E4M3.F32.PACK_AB_MERGE_C R31, RZ, R30, RZ ;  /* 0x0000001eff1f723e */ /* 0x000fe400048070ff */
[----:B------:R-:W-:-:S03]  /*2d180*/  PRMT R30, RZ, 0x7610, R30 ;  /* 0x00007610ff1e7816 */ /* 0x000fc6000000001e */
[----:B------:R0:W-:Y:S04]  /*2d190*/  @!P0 STG.E.U8 desc[UR6][R106.64+0xd0], R31 ;  /* 0x0000d01f6a008986 */ /* 0x0001e8000c101106 */
[----:B------:R-:W5:Y:S01]  /*2d1a0*/  @!P4 LDG.E.U8 R30, desc[UR6][R20.64+0xd1] ;  /* 0x0000d106141ec981 */ /* 0x000f62000c1e1100 */
[----:B------:R-:W1:Y:S01]  /*2d1b0*/  @!P6 LDC.64 R84, c[0x0][0x5c0] ;  /* 0x00017000ff54eb82 */ /* 0x000e620000000a00 */
        /* <DEDUP_REMOVED lines=8> */
[----:B-1----:R-:W-:-:S05]  /*2d240*/  @!P6 IADD3 R30, P5, R83, R84, RZ ;  /* 0x00000054531ee210 */ /* 0x002fca0007fbe0ff */
[----:B0-----:R-:W-:Y:S01]  /*2d250*/  @!P6 IMAD.X R31, R82, 0x1, R85, P5 ;  /* 0x00000001521fe824 */ /* 0x001fe200028e0655 */
[----:B------:R-:W-:Y:S01]  /*2d260*/  ISETP.LT.OR P5, PT, R28, 0xd1, !P1 ;  /* 0x000000d11c00780c */ /* 0x000fe20004fa1670 */
[----:B------:R0:W-:-:S12]  /*2d270*/  @!P4 STG.E.U8 desc[UR6][R102.64+0xd1], R67 ;  /* 0x0000d1436600c986 */ /* 0x0001d8000c101106 */
[----:B------:R-:W5:Y:S01]  /*2d280*/  @!P5 LDG.E.U8 R59, desc[UR6][R22.64+0xd0] ;  /* 0x0000d006163bd981 */ /* 0x000f62000c1e1100 */
[----:B------:R-:W-:-:S13]  /*2d290*/  ISETP.LT.OR P6, PT, R28, 0xd2, !P1 ;  /* 0x000000d21c00780c */ /* 0x000fda0004fc1670 */
[----:B------:R-:W1:Y:S01]  /*2d2a0*/  @!P6 LDC.64 R82, c[0x0][0x5c0] ;  /* 0x00017000ff52eb82 */ /* 0x000e620000000a00 */
        /* <DEDUP_REMOVED lines=11> */
[----:B-1----:R-:W-:-:S05]  /*2d360*/  @!P6 IADD3 R80, P5, R80, R82, RZ ;  /* 0x000000525050e210 */ /* 0x002fca0007fbe0ff */
[----:B------:R-:W-:Y:S01]  /*2d370*/  @!P6 IMAD.X R81, R79, 0x1, R83, P5 ;  /* 0x000000014f51e824 */ /* 0x000fe200028e0653 */
[----:B0-----:R-:W-:Y:S02]  /*2d380*/  PRMT R30, RZ, 0x7610, R30 ;  /* 0x00007610ff1e7816 */ /* 0x001fe4000000001e */
[----:B-----5:R-:W-:-:S04]  /*2d390*/  LOP3.LUT R59, R59, 0xff, RZ, 0xc0, !PT ;  /* 0x000000ff3b3b7812 */ /* 0x020fc800078ec0ff */
[----:B------:R-:W-:-:S05]  /*2d3a0*/  F2FP.F16.E4M3.UNPACK_B R59, R59 ;  /* 0x0000003bff3b723e */ /* 0x000fca00020006ff */
[----:B------:R-:W-:-:S05]  /*2d3b0*/  HADD2.F32 R59, -RZ, R59.H0_H0 ;  /* 0x2000003bff3b7230 */ /* 0x000fca0000004100 */
[----:B------:R-:W-:-:S04]  /*2d3c0*/  FMUL R59, R59, UR5 ;  /* 0x000000053b3b7c20 */ /* 0x000fc80008400000 */
[----:B---3--:R-:W-:Y:S02]  /*2d3d0*/  FFMA R59, R179, UR4, R59 ;  /* 0x00000004b33b7c23 */ /* 0x008fe4000800003b */
[----:B------:R-:W3:Y:S03]  /*2d3e0*/  LDL.LU R179, [R1+0x748] ;  /* 0x0007480001b37983 */ /* 0x000ee60000300800 */
[----:B------:R-:W-:-:S05]  /*2d3f0*/  F2FP.SATFINITE.E4M3.F32.PACK_AB_MERGE_C R59, RZ, R59, RZ ;  /* 0x0000003bff3b723e */ /* 0x000fca00048070ff */
[----:B------:R0:W-:Y:S04]  /*2d400*/  @!P6 STG.E.U8 desc[UR6][R80.64+0xd1], R59 ;  /* 0x0000d13b5000e986 */ /* 0x0001e8000c101106 */
[----:B------:R-:W5:Y:S02]  /*2d410*/  @!P0 LDG.E.U8 R30, desc[UR6][R20.64+0xd8] ;  /* 0x0000d806141e8981 */ /* 0x000f64000c1e1100 */
[----:B-----5:R-:W-:-:S04]  /*2d420*/  LOP3.LUT R30, R30, 0xff, RZ, 0xc0, !PT ;  /* 0x000000ff1e1e7812 */ /* 0x020fc800078ec0ff */
[----:B------:R-:W-:-:S05]  /*2d430*/  F2FP.F16.E4M3.UNPACK_B R30, R30 ;  /* 0x0000001eff1e723e */ /* 0x000fca00020006ff */
[----:B------:R-:W-:-:S05]  /*2d440*/  HADD2.F32 R30, -RZ, R30.H0_H0 ;  /* 0x2000001eff1e7230 */ /* 0x000fca0000004100 */
[----:B------:R-:W-:-:S04]  /*2d450*/  FMUL R30, R30, UR5 ;  /* 0x000000051e1e7c20 */ /* 0x000fc80008400000 */
[----:B----4-:R-:W-:-:S05]  /*2d460*/  FFMA R30, R178, UR4, R30 ;  /* 0x00000004b21e7c23 */ /* 0x010fca000800001e */
[----:B------:R-:W-:Y:S02]  /*2d470*/  F2FP.SATFINITE.E4M3.F32.PACK_AB_MERGE_C R31, RZ, R30, RZ ;  /* 0x0000001eff1f723e */ /* 0x000fe400048070ff */
[----:B------:R-:W-:-:S03]  /*2d480*/  PRMT R30, RZ, 0x7610, R30 ;  /* 0x00007610ff1e7816 */ /* 0x000fc6000000001e */
[----:B------:R-:W-:Y:S04]  /*2d490*/  @!P0 STG.E.U8 desc[UR6][R76.64+0xd8], R31 ;  /* 0x0000d81f4c008986 */ /* 0x000fe8000c101106 */
[----:B------:R-:W4:Y:S01]  /*2d4a0*/  @!P4 LDG.E.U8 R30, desc[UR6][R20.64+0xd9] ;  /* 0x0000d906141ec981 */ /* 0x000f22000c1e1100 */
[----:B------:R-:W-:-:S13]  /*2d4b0*/  ISETP.LT.OR P0, PT, R28, 0xd9, !P1 ;  /* 0x000000d91c00780c */ /* 0x000fda0004f01670 */
[----:B0-----:R-:W0:Y:S01]  /*2d4c0*/  @!P0 LDC.64 R80, c[0x0][0x5c0] ;  /* 0x00017000ff508b82 */ /* 0x001e220000000a00 */
[----:B----4-:R-:W-:-:S04]  /*2d4d0*/  LOP3.LUT R30, R30, 0xff, RZ, 0xc0, !PT ;  /* 0x000000ff1e1e7812 */ /* 0x010fc800078ec0ff */
[----:B------:R-:W-:-:S05]  /*2d4e0*/  F2FP.F16.E4M3.UNPACK_B R30, R30 ;  /* 0x0000001eff1e723e */ /* 0x000fca00020006ff */
[----:B------:R-:W-:-:S05]  /*2d4f0*/  HADD2.F32 R30, -RZ, R30.H0_H0 ;  /* 0x2000001eff1e7230 */ /* 0x000fca0000004100 */
[----:B------:R-:W-:-:S04]  /*2d500*/  FMUL R30, R30, UR5 ;  /* 0x000000051e1e7c20 */ /* 0x000fc80008400000 */
[----:B--2---:R-:W-:Y:S01]  /*2d510*/  FFMA R30, R177, UR4, R30 ;  /* 0x00000004b11e7c23 */ /* 0x004fe2000800001e */
[----:B0-----:R-:W-:Y:S01]  /*2d520*/  @!P0 IADD3 R78, P5, R78, R80, RZ ;  /* 0x000000504e4e8210 */ /* 0x001fe20007fbe0ff */
[----:B------:R-:W2:Y:S04]  /*2d530*/  LDL.LU R177, [R1+0x74c] ;  /* 0x00074c0001b17983 */ /* 0x000ea80000300800 */
[----:B------:R-:W4:Y:S01]  /*2d540*/  LDL.LU R178, [R1+0x750] ;  /* 0x0007500001b27983 */ /* 0x000f220000300800 */
[----:B------:R-:W-:Y:S02]  /*2d550*/  F2FP.SATFINITE.E4M3.F32.PACK_AB_MERGE_C R59, RZ, R30, RZ ;  /* 0x0000001eff3b723e */ /* 0x000fe400048070ff */
[----:B------:R-:W-:-:S03]  /*2d560*/  PRMT R30, RZ, 0x7610, R30 ;  /* 0x00007610ff1e7816 */ /* 0x000fc6000000001e */
[----:B------:R0:W-:Y:S04]  /*2d570*/  @!P4 STG.E.U8 desc[UR6][R64.64+0xd9], R59 ;  /* 0x0000d93b4000c986 */ /* 0x0001e8000c101106 */
[----:B------:R-:W5:Y:S01]  /*2d580*/  @!P0 LDG.E.U8 R30, desc[UR6][R22.64+0xd8] ;  /* 0x0000d806161e8981 */ /* 0x000f62000c1e1100 */
[----:B------:R-:W-:Y:S01]  /*2d590*/  ISETP.LT.OR P4, PT, R28, 0xda, !P1 ;  /* 0x000000da1c00780c */ /* 0x000fe20004f81670 */
[----:B------:R-:W-:-:S12]  /*2d5a0*/  @!P0 IMAD.X R79, R75, 0x1, R81, P5 ;  /* 0x000000014b4f8824 */ /* 0x000fd800028e0651 */
[----:B0-----:R-:W0:Y:S01]  /*2d5b0*/  @!P4 LDC.64 R64, c[0x0][0x5c0] ;  /* 0x00017000ff40cb82 */ /* 0x001e220000000a00 */
[----:B-----5:R-:W-:-:S04]  /*2d5c0*/  LOP3.LUT R30, R30, 0xff, RZ, 0xc0, !PT ;  /* 0x000000ff1e1e7812 */ /* 0x020fc800078ec0ff */
[----:B------:R-:W-:-:S05]  /*2d5d0*/  F2FP.F16.E4M3.UNPACK_B R30, R30 ;  /* 0x0000001eff1e723e */ /* 0x000fca00020006ff */
[----:B------:R-:W-:-:S05]  /*2d5e0*/  HADD2.F32 R30, -RZ, R30.H0_H0 ;  /* 0x2000001eff1e7230 */ /* 0x000fca0000004100 */
[----:B------:R-:W-:-:S04]  /*2d5f0*/  FMUL R30, R30, UR5 ;  /* 0x000000051e1e7c20 */ /* 0x000fc80008400000 */
[----:B---3--:R-:W-:Y:S01]  /*2d600*/  FFMA R30, R179, UR4, R30 ;  /* 0x00000004b31e7c23 */ /* 0x008fe2000800001e */
[----:B0-----:R-:W-:Y:S02]  /*2d610*/  @!P4 IADD3 R74, P5, R74, R64, RZ ;  /* 0x000000404a4ac210 */ /* 0x001fe40007fbe0ff */
[----:B------:R-:W-:Y:S01]  /*2d620*/  LOP3.LUT P6, RZ, R4, 0x200000, RZ, 0xc0, !PT ;  /* 0x0020000004ff7812 */ /* 0x000fe200078cc0ff */
[----:B------:R-:W3:Y:S01]  /*2d630*/  LDL.LU R179, [R1+0x754] ;  /* 0x0007540001b37983 */ /* 0x000ee20000300800 */
[----:B------:R-:W-:Y:S02]  /*2d640*/  F2FP.SATFINITE.E4M3.F32.PACK_AB_MERGE_C R31, RZ, R30, RZ ;  /* 0x0000001eff1f723e */ /* 0x000fe400048070ff */
[----:B------:R-:W-:-:S03]  /*2d650*/  PRMT R30, RZ, 0x7610, R30 ;  /* 0x00007610ff1e7816 */ /* 0x000fc6000000001e */
[----:B------:R0:W-:Y:S04]  /*2d660*/  @!P0 STG.E.U8 desc[UR6][R78.64+0xd8], R31 ;  /* 0x0000d81f4e008986 */ /* 0x0001e8000c101106 */
[----:B------:R-:W5:Y:S01]  /*2d670*/  @!P4 LDG.E.U8 R30, desc[UR6][R22.64+0xd9] ;  /* 0x0000d906161ec981 */ /* 0x000f62000c1e1100 */
        /* <DEDUP_REMOVED lines=30> */
[----:B-1----:R-:W-:Y:S01]  /*2d860*/  @!P0 IADD3 R72, P5, R72, R64, RZ ;  /* 0x0000004048488210 */ /* 0x002fe20007fbe0ff */
[----:B------:R-:W3:Y:S03]  /*2d870*/  LDL.LU R179, [R1+0x760] ;  /* 0x0007600001b37983 */ /* 0x000ee60000300800 */
[----:B0-----:R-:W-:Y:S02]  /*2d880*/  F2FP.SATFINITE.E4M3.F32.PACK_AB_MERGE_C R31, RZ, R30, RZ ;  /* 0x0000001eff1f723e */ /* 0x001fe400048070ff */
[----:B------:R-:W-:-:S03]  /*2d890*/  PRMT R30, RZ, 0x7610, R30 ;  /* 0x00007610ff1e7816 */ /* 0x000fc6000000001e */
[----:B------:R0:W-:Y:S04]  /*2d8a0*/  @!P6 STG.E.U8 desc[UR6][R50.64+0xd1], R31 ;  /* 0x0000d11f3200e986 */ /* 0x0001e8000c101106 */
[----:B------:R-:W5:Y:S01]  /*2d8b0*/  @!P0 LDG.E.U8 R30, desc[UR6][R26.64+0xd0] ;  /* 0x0000d0061a1e8981 */ /* 0x000f62000c1e1100 */
[----:B------:R-:W-:Y:S01]  /*2d8c0*/  @!P0 IMAD.X R73, R71, 0x1, R65, P5 ;  /* 0x0000000147498824 */ /* 0x000fe200028e0641 */
        /* <DEDUP_REMOVED lines=24> */
[----:B------:R-:W-:Y:S04]  /*2da50*/  @!P4 STG.E.U8 desc[UR6][R70.64+0xd1], R31 ;  /* 0x0000d11f4600c986 */ /* 0x000fe8000c101106 */
[----:B------:R-:W5:Y:S01]  /*2da60*/  @!P5 LDG.E.U8 R30, desc[UR6][R24.64+0xd8] ;  /* 0x0000d806181ed981 */ /* 0x000f62000c1e1100 */
[----:B------:R-:W0:Y:S01]  /*2da70*/  @!P0 LDC.64 R54, c[0x0][0x5c0] ;  /* 0x00017000ff368b82 */ /* 0x000e220000000a00 */
        /* <DEDUP_REMOVED lines=15> */
[----:B--2---:R-:W-:Y:S01]  /*2db70*/  FFMA R30, R177, UR4, R30 ;  /* 0x00000004b11e7c23 */ /* 0x004fe2000800001e */
[----:B0-----:R-:W-:Y:S02]  /*2db80*/  @!P0 IADD3 R66, P5, R66, R54, RZ ;  /* 0x0000003642428210 */ /* 0x001fe40007fbe0ff */
[----:B-1----:R-:W-:Y:S01]  /*2db90*/  PRMT R48, RZ, 0x7610, R48 ;  /* 0x00007610ff307816 */ /* 0x002fe20000000030 */
[----:B------:R-:W2:Y:S01]  /*2dba0*/  LDL.LU R177, [R1+0x770] ;  /* 0x0007700001b17983 */ /* 0x000ea20000300800 */
[----:B------:R-:W-:Y:S02]  /*2dbb0*/  F2FP.SATFINITE.E4M3.F32.PACK_AB_MERGE_C R31, RZ, R30, RZ ;  /* 0x0000001eff1f723e */ /* 0x000fe400048070ff */
[----:B------:R-:W-:-:S03]  /*2dbc0*/  PRMT R30, RZ, 0x7610, R30 ;  /* 0x00007610ff1e7816 */ /* 0x000fc6000000001e */
[----:B------:R0:W-:Y:S04]  /*2dbd0*/  @!P6 STG.E.U8 desc[UR6][R46.64+0xd9], R31 ;  /* 0x0000d91f2e00e986 */ /* 0x0001e8000c101106 */
[----:B------:R-:W5:Y:S01]  /*2dbe0*/  @!P0 LDG.E.U8 R30, desc[UR6][R26.64+0xd8] ;  /* 0x0000d8061a1e8981 */ /* 0x000f62000c1e1100 */
[----:B------:R-:W-:Y:S01]  /*2dbf0*/  @!P0 IMAD.X R67, R63, 0x1, R55, P5 ;  /* 0x000000013f438824 */ /* 0x000fe200028e0637 */
[----:B0-----:R-:W-:Y:S02]  /*2dc00*/  PRMT R46, RZ, 0x7610, R46 ;  /* 0x00007610ff2e7816 */ /* 0x001fe4000000002e */
[----:B-----5:R-:W-:-:S04]  /*2dc10*/  LOP3.LUT R30, R30, 0xff, RZ, 0xc0, !PT ;  /* 0x000000ff1e1e7812 */ /* 0x020fc800078ec0ff */
[----:B------:R-:W-:-:S05]  /*2dc20*/  F2FP.F16.E4M3.UNPACK_B R30, R30 ;  /* 0x0000001eff1e723e */ /* 0x000fca00020006ff */
[----:B------:R-:W-:-:S05]  /*2dc30*/  HADD2.F32 R30, -RZ, R30.H0_H0 ;  /* 0x2000001eff1e7230 */ /* 0x000fca0000004100 */
[----:B------:R-:W-:-:S04]  /*2dc40*/  FMUL R30, R30, UR5 ;  /* 0x000000051e1e7c20 */ /* 0x000fc80008400000 */
[----:B----4-:R-:W-:Y:S01]  /*2dc50*/  FFMA R30, R178, UR4, R30 ;  /* 0x00000004b21e7c23 */ /* 0x010fe2000800001e */
[----:B------:R-:W-:Y:S01]  /*2dc60*/  ISETP.GE.AND P6, PT, R13, 0x1, PT ;  /* 0x000000010d00780c */ /* 0x000fe20003fc6270 */
[----:B------:R-:W4:Y:S03]  /*2dc70*/  LDL.LU R178, [R1+0x774] ;  /* 0x0007740001b27983 */ /* 0x000f260000300800 */
[----:B------:R-:W-:Y:S02]  /*2dc80*/  F2FP.SATFINITE.E4M3.F32.PACK_AB_MERGE_C R47, RZ, R30, RZ ;  /* 0x0000001eff2f723e */ /* 0x000fe400048070ff */
[----:B------:R-:W0:Y:S03]  /*2dc90*/  @!P4 LDC.64 R30, c[0x0][0x5c0] ;  /* 0x00017000ff1ecb82 */ /* 0x000e260000000a00 */
        /* <DEDUP_REMOVED lines=11> */
[----:B------:R0:W-:Y:S01]  /*2dd50*/  @!P4 STG.E.U8 desc[UR6][R30.64+0xd9], R49 ;  /* 0x0000d9311e00c986 */ /* 0x0001e2000c101106 */
[----:B------:R-:W-:-:S13]  /*2dd60*/  ISETP.LT.OR P4, PT, R28, 0xe1, !P6 ;  /* 0x000000e11c00780c */ /* 0x000fda0007781670 */
[----:B------:R-:W5:Y:S01]  /*2dd70*/  @!P4 LDG.E.U8 R48, desc[UR6][R16.64+0xe0] ;  /* 0x0000e0061030c981 */ /* 0x000f62000c1e1100 */
[----:B-1----:R-:W1:Y:S02]  /*2dd80*/  @!P4 LDC.64 R46, c[0x0][0x5c0] ;  /* 0x00017000ff2ecb82 */ /* 0x002e640000000a00 */
[----:B-1----:R-:W-:-:S05]  /*2dd90*/  @!P4 IADD3 R46, P5, R14, R46, RZ ;  /* 0x0000002e0e2ec210 */ /* 0x002fca0007fbe0ff */
        /* <DEDUP_REMOVED lines=8> */
[----:B0-----:R-:W-:-:S05]  /*2de20*/  F2FP.SATFINITE.E4M3.F32.PACK_AB_MERGE_C R49, RZ, R48, RZ ;  /* 0x00000030ff31723e */ /* 0x001fca00048070ff */
[----:B------:R0:W-:Y:S01]  /*2de30*/  @!P4 STG.E.U8 desc[UR6][R46.64+0xe0], R49 ;  /* 0x0000e0312e00c986 */ /* 0x0001e2000c101106 */
[----:B------:R-:W-:Y:S02]  /*2de40*/  ISETP.LT.OR P4, PT, R28, 0xe2, !P6 ;  /* 0x000000e21c00780c */ /* 0x000fe40007781670 */
[----:B------:R-:W-:-:S11]  /*2de50*/  PRMT R48, RZ, 0x7610, R48 ;  /* 0x00007610ff307816 */ /* 0x000fd60000000030 */
[----:B------:R-:W5:Y:S01]  /*2de60*/  @!P4 LDG.E.U8 R48, desc[UR6][R16.64+0xe1] ;  /* 0x0000e1061030c981 */ /* 0x000f62000c1e1100 */
[----:B------:R-:W1:Y:S01]  /*2de70*/  @!P4 LDC.64 R30, c[0x0][0x5c0] ;  /* 0x00017000ff1ecb82 */ /* 0x000e620000000a00 */
[----:B0-----:R-:W-:Y:S02]  /*2de80*/  PRMT R46, RZ, 0x7610, R46 ;  /* 0x00007610ff2e7816 */ /* 0x001fe4000000002e */
[----:B-1----:R-:W-:-:S05]  /*2de90*/  @!P4 IADD3 R30, P5, R14, R30, RZ ;  /* 0x0000001e0e1ec210 */ /* 0x002fca0007fbe0ff */
[----:B------:R-:W-:Y:S01]  /*2dea0*/  @!P4 IMAD.X R31, R29, 0x1, R31, P5 ;  /* 0x000000011d1fc824 */ /* 0x000fe200028e061f */
[----:B------:R-:W-:Y:S02]  /*2deb0*/  LOP3.LUT P5, RZ, R4, 0x40000, RZ, 0xc0, !PT ;  /* 0x0004000004ff7812 */ /* 0x000fe400078ac0ff */
[----:B-----5:R-:W-:-:S04]  /*2dec0*/  LOP3.LUT R48, R48, 0xff, RZ, 0xc0, !PT ;  /* 0x000000ff30307812 */ /* 0x020fc800078ec0ff */
[----:B------:R-:W-:-:S05]  /*2ded0*/  F2FP.F16.E4M3.UNPACK_B R48, R48 ;  /* 0x00000030ff30723e */ /* 0x000fca00020006ff */
[----:B------:R-:W-:-:S05]  /*2dee0*/  HADD2.F32 R48, -RZ, R48.H0_H0 ;  /* 0x20000030ff307230 */ /* 0x000fca0000004100 */
[----:B------:R-:W-:-:S04]  /*2def0*/  FMUL R48, R48, UR5 ;  /* 0x0000000530307c20 */ /* 0x000fc80008400000 */
[----:B----4-:R-:W-:Y:S02]  /*2df00*/  FFMA R48, R178, UR4, R48 ;  /* 0x00000004b2307c23 */ /* 0x010fe40008000030 */
[----:B------:R-:W4:Y:S03]  /*2df10*/  LDL.LU R178, [R1+0x780] ;  /* 0x0007800001b27983 */ /* 0x000f260000300800 */
[----:B------:R-:W-:-:S05]  /*2df20*/  F2FP.SATFINITE.E4M3.F32.PACK_AB_MERGE_C R47, RZ, R48, RZ ;  /* 0x00000030ff2f723e */ /* 0x000fca00048070ff */
[----:B------:R-:W-:Y:S04]  /*2df30*/  @!P4 STG.E.U8 desc[UR6][R30.64+0xe1], R47 ;  /* 0x0000e12f1e00c986 */ /* 0x000fe8000c101106 */
        /* <DEDUP_REMOVED lines=8> */
[----:B------:R0:W-:Y:S04]  /*2dfc0*/  @!P5 STG.E.U8 desc[UR6][R44.64+0xe0], R49 ;  /* 0x0000e0312c00d986 */ /* 0x0001e8000c101106 */
[----:B------:R-:W3:Y:S01]  /*2dfd0*/  @!P0 LDG.E.U8 R46, desc[UR6][R18.64+0xe1] ;  /* 0x0000e106122e8981 */ /* 0x000ee2000c1e1100 */
[----:B------:R-:W-:Y:S02]  /*2dfe0*/  ISETP.LT.OR P4, PT, R28, 0xe9, !P6 ;  /* 0x000000e91c00780c */ /* 0x000fe40007781670 */
[----:B0-----:R-:W-:-:S11]  /*2dff0*/  PRMT R44, RZ, 0x7610, R44 ;  /* 0x00007610ff2c7816 */ /* 0x001fd6000000002c */
[----:B------:R-:W0:Y:S01]  /*2e000*/  @!P4 LDC.64 R30, c[0x0][0x5c0] ;  /* 0x00017000ff1ecb82 */ /* 0x000e220000000a00 */
[----:B---3--:R-:W-:-:S04]  /*2e010*/  LOP3.LUT R46, R46, 0xff, RZ, 0xc0, !PT ;  /* 0x000000ff2e2e7812 */ /* 0x008fc800078ec0ff */
[----:B------:R-:W-:-:S05]  /*2e020*/  F2FP.F16.E4M3.UNPACK_B R46, R46 ;  /* 0x0000002eff2e723e */ /* 0x000fca00020006ff */
[----:B------:R-:W-:-:S05]  /*2e030*/  HADD2.F32 R46, -RZ, R46.H0_H0 ;  /* 0x2000002eff2e7230 */ /* 0x000fca0000004100 */
[----:B------:R-:W-:-:S04]  /*2e040*/  FMUL R46, R46, UR5 ;  /* 0x000000052e2e7c20 */ /* 0x000fc80008400000 */
[----:B--2---:R-:W-:Y:S01]  /*2e050*/  FFMA R46, R177, UR4, R46 ;  /* 0x00000004b12e7c23 */ /* 0x004fe2000800002e */
[----:B0-----:R-:W-:Y:S01]  /*2e060*/  @!P4 IADD3 R30, P5, R14, R30, RZ ;  /* 0x0000001e0e1ec210 */ /* 0x001fe20007fbe0ff */
[----:B------:R-:W2:Y:S04]  /*2e070*/  LDL.LU R177, [R1+0x784] ;  /* 0x0007840001b17983 */ /* 0x000ea80000300800 */
[----:B------:R-:W3:Y:S01]  /*2e080*/  LDL.LU R179, [R1+0x788] ;  /* 0x0007880001b37983 */ /* 0x000ee20000300800 */
[----:B------:R-:W-:-:S05]  /*2e090*/  F2FP.SATFINITE.E4M3.F32.PACK_AB_MERGE_C R47, RZ, R46, RZ ;  /* 0x0000002eff2f723e */ /* 0x000fca00048070ff */
        /* <DEDUP_REMOVED lines=15> */
[----:B0-----:R-:W0:Y:S01]  /*2e190*/  @!P4 LDC.64 R42, c[0x0][0x5c0] ;  /* 0x00017000ff2acb82 */ /* 0x001e220000000a00 */
[----:B-1----:R-:W-:Y:S02]  /*2e1a0*/  PRMT R30, RZ, 0x7610, R30 ;  /* 0x00007610ff1e7816 */ /* 0x002fe4000000001e */
[----:B0-----:R-:W-:-:S05]  /*2e1b0*/  @!P4 IADD3 R42, P5, R14, R42, RZ ;  /* 0x0000002a0e2ac210 */ /* 0x001fca0007fbe0ff */
[----:B------:R-:W-:Y:S01]  /*2e1c0*/  @!P4 IMAD.X R43, R29, 0x1, R43, P5 ;  /* 0x000000011d2bc824 */ /* 0x000fe200028e062b */
[----:B-----5:R-:W-:-:S04]  /*2e1d0*/  LOP3.LUT R44, R44, 0xff, RZ, 0xc0, !PT ;  /* 0x000000ff2c2c7812 */ /* 0x020fc800078ec0ff */
[----:B------:R-:W-:-:S05]  /*2e1e0*/  F2FP.F16.E4M3.UNPACK_B R44, R44 ;  /* 0x0000002cff2c723e */ /* 0x000fca00020006ff */
[----:B------:R-:W-:-:S05]  /*2e1f0*/  HADD2.F32 R44, -RZ, R44.H0_H0 ;  /* 0x2000002cff2c7230 */ /* 0x000fca0000004100 */
[----:B------:R-:W-:-:S04]  /*2e200*/  FMUL R44, R44, UR5 ;  /* 0x000000052c2c7c20 */ /* 0x000fc80008400000 */
[----:B--2---:R-:W-:Y:S01]  /*2e210*/  FFMA R44, R177, UR4, R44 ;  /* 0x00000004b12c7c23 */ /* 0x004fe2000800002c */
[----:B------:R-:W-:Y:S02]  /*2e220*/  PRMT R16, RZ, 0x7610, R16 ;  /* 0x00007610ff107816 */ /* 0x000fe40000000010 */
[----:B------:R-:W-:Y:S01]  /*2e230*/  LOP3.LUT P6, RZ, R4, 0x4000, RZ, 0xc0, !PT ;  /* 0x0000400004ff7812 */ /* 0x000fe200078cc0ff */
[----:B------:R-:W2:Y:S01]  /*2e240*/  LDL.LU R177, [R1+0x790] ;  /* 0x0007900001b17983 */ /* 0x000ea20000300800 */
[----:B------:R-:W-:-:S05]  /*2e250*/  F2FP.SATFINITE.E4M3.F32.PACK_AB_MERGE_C R31, RZ, R44, RZ ;  /* 0x0000002cff1f723e */ /* 0x000fca00048070ff */
[----:B------:R0:W-:Y:S04]  /*2e260*/  @!P4 STG.E.U8 desc[UR6][R42.64+0xe9], R31 ;  /* 0x0000e91f2a00c986 */ /* 0x0001e8000c101106 */
[----:B------:R-:W5:Y:S01]  /*2e270*/  @!P0 LDG.E.U8 R30, desc[UR6][R18.64+0xe8] ;  /* 0x0000e806121e8981 */ /* 0x000f62000c1e1100 */
        /* <DEDUP_REMOVED lines=15> */
[----:B----4-:R-:W-:Y:S01]  /*2e370*/  FFMA R16, R178, UR4, R16 ;  /* 0x00000004b2107c23 */ /* 0x010fe20008000010 */
[----:B------:R-:W-:Y:S02]  /*2e380*/  LOP3.LUT P3, RZ, R7, 0x10, RZ, 0xc0, !PT ;  /* 0x0000001007ff7812 */ /* 0x000fe4000786c0ff */
[----:B------:R-:W-:Y:S01]  /*2e390*/  PRMT R30, RZ, 0x7610, R30 ;  /* 0x00007610ff1e7816 */ /* 0x000fe2000000001e */
[----:B------:R-:W4:Y:S01]  /*2e3a0*/  LDL.LU R178, [R1+0x798] ;  /* 0x0007980001b27983 */ /* 0x000f220000300800 */
[----:B0-----:R-:W-:Y:S02]  /*2e3b0*/  F2FP.SATFINITE.E4M3.F32.PACK_AB_MERGE_C R31, RZ, R16, RZ ;  /* 0x00000010ff1f723e */ /* 0x001fe400048070ff */
[----:B------:R-:W-:-:S03]  /*2e3c0*/  PRMT R16, RZ, 0x7610, R16 ;  /* 0x00007610ff107816 */ /* 0x000fc60000000010 */
[----:B------:R0:W-:Y:S04]  /*2e3d0*/  @!P4 STG.E.U8 desc[UR6][R38.64+0xe9], R31 ;  /* 0x0000e91f2600c986 */ /* 0x0001e8000c101106 */
[----:B------:R-:W5:Y:S01]  /*2e3e0*/  @!P6 LDG.E.U8 R16, desc[UR6][R20.64+0xe0] ;  /* 0x0000e0061410e981 */ /* 0x000f62000c1e1100 */
[----:B------:R-:W0:Y:S01]  /*2e3f0*/  @!P3 LDC.64 R18, c[0x0][0x5c0] ;  /* 0x00017000ff12bb82 */ /* 0x000e220000000a00 */
        /* <DEDUP_REMOVED lines=17> */
[----:B0-----:R-:W-:-:S05]  /*2e510*/  F2FP.SATFINITE.E4M3.F32.PACK_AB_MERGE_C R31, RZ, R16, RZ ;  /* 0x00000010ff1f723e */ /* 0x001fca00048070ff */
[----:B------:R0:W-:Y:S04]  /*2e520*/  @!P5 STG.E.U8 desc[UR6][R34.64+0xe1], R31 ;  /* 0x0000e11f2200d986 */ /* 0x0001e8000c101106 */
[----:B------:R-:W5:Y:S01]  /*2e530*/  @!P3 LDG.E.U8 R30, desc[UR6][R22.64+0xe0] ;  /* 0x0000e006161eb981 */ /* 0x000f62000c1e1100 */
[----:B------:R-:W-:-:S05]  /*2e540*/  @!P3 IADD3 R16, P4, R57, R18, RZ ;  /* 0x000000123910b210 */ /* 0x000fca0007f9e0ff */
[----:B-1----:R-:W-:Y:S02]  /*2e550*/  @!P3 IMAD.X R17, R56, 0x1, R19, P4 ;  /* 0x000000013811b824 */ /* 0x002fe400020e0613 */
[----:B------:R-:W1:Y:S01]  /*2e560*/  @!P2 LDC.64 R18, c[0x0][0x5c0] ;  /* 0x00017000ff12ab82 */ /* 0x000e620000000a00 */
[----:B-----5:R-:W-:-:S04]  /*2e570*/  LOP3.LUT R30, R30, 0xff, RZ, 0xc0, !PT ;  /* 0x000000ff1e1e7812 */ /* 0x020fc800078ec0ff */
[----:B------:R-:W-:-:S05]  /*2e580*/  F2FP.F16.E4M3.UNPACK_B R30, R30 ;  /* 0x0000001eff1e723e */ /* 0x000fca00020006ff */
[----:B------:R-:W-:-:S05]  /*2e590*/  HADD2.F32 R30, -RZ, R30.H0_H0 ;  /* 0x2000001eff1e7230 */ /* 0x000fca0000004100 */
[----:B------:R-:W-:-:S04]  /*2e5a0*/  FMUL R30, R30, UR5 ;  /* 0x000000051e1e7c20 */ /* 0x000fc80008400000 */
[----:B----4-:R-:W-:Y:S01]  /*2e5b0*/  FFMA R30, R178, UR4, R30 ;  /* 0x00000004b21e7c23 */ /* 0x010fe2000800001e */
[----:B-1----:R-:W-:Y:S02]  /*2e5c0*/  @!P2 IADD3 R18, P4, R53, R18, RZ ;  /* 0x000000123512a210 */ /* 0x002fe40007f9e0ff */
[----:B------:R-:W-:Y:S01]  /*2e5d0*/  ISETP.GE.AND P5, PT, R13, 0x81, PT ;  /* 0x000000810d00780c */ /* 0x000fe20003fa6270 */
[----:B------:R-:W4:Y:S01]  /*2e5e0*/  LDL.LU R178, [R1+0x7a4] ;  /* 0x0007a40001b27983 */ /* 0x000f220000300800 */
[----:B0-----:R-:W-:Y:S02]  /*2e5f0*/  F2FP.SATFINITE.E4M3.F32.PACK_AB_MERGE_C R31, RZ, R30, RZ ;  /* 0x0000001eff1f723e */ /* 0x001fe400048070ff */
        /* <DEDUP_REMOVED lines=8> */
[----:B--2---:R-:W-:Y:S01]  /*2e680*/  FFMA R30, R177, UR4, R30 ;  /* 0x00000004b11e7c23 */ /* 0x004fe2000800001e */
[----:B------:R-:W-:Y:S02]  /*2e690*/  ISETP.LT.OR P3, PT, R28, 0xea, !P5 ;  /* 0x000000ea1c00780c */ /* 0x000fe40006f61670 */
[----:B0-----:R-:W-:Y:S01]  /*2e6a0*/  PRMT R16, RZ, 0x7610, R16 ;  /* 0x00007610ff107816 */ /* 0x001fe20000000010 */
[----:B------:R-:W2:Y:S01]  /*2e6b0*/  LDL.LU R177, [R1+0x7a8] ;  /* 0x0007a80001b17983 */ /* 0x000ea20000300800 */
        /* <DEDUP_REMOVED lines=16> */
[----:B------:R-:W-:Y:S01]  /*2e7c0*/  HADD2.F32 R17, -RZ, R16.H0_H0 ;  /* 0x20000010ff117230 */ /* 0x000fe20000004100 */
[----:B0-----:R-:W-:-:S04]  /*2e7d0*/  @!P3 IADD3 R16, P2, P4, R14, R18, R9 ;  /* 0x000000120e10b210 */ /* 0x001fc80007c5e009 */
[----:B------:R-:W-:Y:S01]  /*2e7e0*/  FMUL R18, R17, UR5 ;  /* 0x0000000511127c20 */ /* 0x000fe20008400000 */
[----:B------:R-:W-:Y:S02]  /*2e7f0*/  @!P3 IADD3.X R17, R29, R19, R8, P2, P4 ;  /* 0x000000131d11b210 */ /* 0x000fe400017e8408 */
[----:B------:R-:W-:Y:S01]  /*2e800*/  ISETP.LT.OR P2, PT, R28, 0xe9, !P1 ;  /* 0x000000e91c00780c */ /* 0x000fe20004f41670 */
[----:B----4-:R-:W-:Y:S01]  /*2e810*/  FFMA R18, R178, UR4, R18 ;  /* 0x00000004b2127c23 */ /* 0x010fe20008000012 */
[----:B------:R-:W-:Y:S02]  /*2e820*/  ISETP.LT.OR P1, PT, R28, 0xea, !P1 ;  /* 0x000000ea1c00780c */ /* 0x000fe40004f21670 */
[----:B------:R-:W-:Y:S01]  /*2e830*/  ISETP.GE.AND P6, PT, R13, 0x101, PT ;  /* 0x000001010d00780c */ /* 0x000fe20003fc6270 */
[----:B------:R-:W4:Y:S01]  /*2e840*/  LDL.LU R178, [R1+0x7b0] ;  /* 0x0007b00001b27983 */ /* 0x000f220000300800 */
[----:B-1----:R-:W-:Y:S02]  /*2e850*/  F2FP.SATFINITE.E4M3.F32.PACK_AB_MERGE_C R31, RZ, R18, RZ ;  /* 0x00000012ff1f723e */ /* 0x002fe400048070ff */
[----:B------:R-:W-:-:S03]  /*2e860*/  PRMT R18, RZ, 0x7610, R18 ;  /* 0x00007610ff127816 */ /* 0x000fc60000000012 */
[----:B------:R0:W-:Y:S04]  /*2e870*/  @!P3 STG.E.U8 desc[UR6][R16.64+0xe9], R31 ;  /* 0x0000e91f1000b986 */ /* 0x0001e8000c101106 */
[----:B------:R-:W5:Y:S01]  /*2e880*/  @!P2 LDG.E.U8 R18, desc[UR6][R22.64+0xe8] ;  /* 0x0000e8061612a981 */ /* 0x000f62000c1e1100 */
[----:B------:R-:W1:Y:S01]  /*2e890*/  @!P2 LDC.64 R32, c[0x0][0x5c0] ;  /* 0x00017000ff20ab82 */ /* 0x000e620000000a00 */
[----:B------:R-:W-:-:S04]  /*2e8a0*/  @!P2 IADD3 R21, P3, P4, R3, R14, R9 ;  /* 0x0000000e0315a210 */ /* 0x000fc80007c7e009 */
[----:B------:R-:W-:-:S03]  /*2e8b0*/  @!P2 IADD3.X R20, R2, R29, R8, P3, P4 ;  /* 0x0000001d0214a210 */ /* 0x000fc60001fe8408 */
[----:B0-----:R-:W0:Y:S01]  /*2e8c0*/  @!P1 LDC.64 R30, c[0x0][0x5c0] ;  /* 0x00017000ff1e9b82 */ /* 0x001e220000000a00 */
[----:B-----5:R-:W-:-:S04]  /*2e8d0*/  LOP3.LUT R18, R18, 0xff, RZ, 0xc0, !PT ;  /* 0x000000ff12127812 */ /* 0x020fc800078ec0ff */
[----:B------:R-:W-:-:S05]  /*2e8e0*/  F2FP.F16.E4M3.UNPACK_B R18, R18 ;  /* 0x00000012ff12723e */ /* 0x000fca00020006ff */
[----:B------:R-:W-:-:S05]  /*2e8f0*/  HADD2.F32 R18, -RZ, R18.H0_H0 ;  /* 0x20000012ff127230 */ /* 0x000fca0000004100 */
[----:B------:R-:W-:Y:S01]  /*2e900*/  FMUL R19, R18, UR5 ;  /* 0x0000000512137c20 */ /* 0x000fe20008400000 */
[----:B-1----:R-:W-:-:S03]  /*2e910*/  @!P2 IADD3 R18, P3, R21, R32, RZ ;  /* 0x000000201512a210 */ /* 0x002fc60007f7e0ff */
[----:B--2---:R-:W-:Y:S02]  /*2e920*/  FFMA R16, R177, UR4, R19 ;  /* 0x00000004b1107c23 */ /* 0x004fe40008000013 */
[----:B------:R-:W-:Y:S01]  /*2e930*/  @!P2 IMAD.X R19, R20, 0x1, R33, P3 ;  /* 0x000000011413a824 */ /* 0x000fe200018e0621 */
[----:B------:R-:W2:Y:S02]  /*2e940*/  LDL.LU R177, [R1+0x7b4] ;  /* 0x0007b40001b17983 */ /* 0x000ea40000300800 */
[----:B------:R-:W-:Y:S02]  /*2e950*/  F2FP.SATFINITE.E4M3.F32.PACK_AB_MERGE_C R17, RZ, R16, RZ ;  /* 0x00000010ff11723e */ /* 0x000fe400048070ff */
[----:B------:R-:W-:-:S03]  /*2e960*/  PRMT R16, RZ, 0x7610, R16 ;  /* 0x00007610ff107816 */ /* 0x000fc60000000010 */
[----:B------:R1:W-:Y:S04]  /*2e970*/  @!P2 STG.E.U8 desc[UR6][R18.64+0xe8], R17 ;  /* 0x0000e8111200a986 */ /* 0x0003e8000c101106 */
[----:B------:R-:W5:Y:S01]  /*2e980*/  @!P1 LDG.E.U8 R16, desc[UR6][R22.64+0xe9] ;  /* 0x0000e90616109981 */ /* 0x000f62000c1e1100 */
[----:B------:R-:W-:Y:S02]  /*2e990*/  @!P1 IADD3 R21, P3, P4, R3, R14, R9 ;  /* 0x0000000e03159210 */ /* 0x000fe40007c7e009 */
[----:B------:R-:W-:Y:S02]  /*2e9a0*/  ISETP.LT.OR P2, PT, R28, 0xe1, !P6 ;  /* 0x000000e11c00780c */ /* 0x000fe40007741670 */
[----:B------:R-:W-:-:S11]  /*2e9b0*/  @!P1 IADD3.X R20, R2, R29, R8, P3, P4 ;  /* 0x0000001d02149210 */ /* 0x000fd60001fe8408 */
[----:B-1----:R-:W1:Y:S01]  /*2e9c0*/  @!P2 LDC.64 R18, c[0x0][0x5c0] ;  /* 0x00017000ff12ab82 */ /* 0x002e620000000a00 */
        /* <DEDUP_REMOVED lines=8> */
[----:B------:R-:W-:Y:S01]  /*2ea50*/  F2FP.SATFINITE.E4M3.F32.PACK_AB_MERGE_C R21, RZ, R13, RZ ;  /* 0x0000000dff15723e */ /* 0x000fe200048070ff */
[----:B------:R-:W-:Y:S01]  /*2ea60*/  @!P1 IMAD.X R17, R20, 0x1, R31, P3 ;  /* 0x0000000114119824 */ /* 0x000fe200018e061f */
[----:B------:R-:W-:-:S04]  /*2ea70*/  PRMT R13, RZ, 0x7610, R13 ;  /* 0x00007610ff0d7816 */ /* 0x000fc8000000000d */
[----:B------:R0:W-:Y:S04]  /*2ea80*/  @!P1 STG.E.U8 desc[UR6][R16.64+0xe9], R21 ;  /* 0x0000e91510009986 */ /* 0x0001e8000c101106 */
[----:B------:R-:W5:Y:S01]  /*2ea90*/  @!P2 LDG.E.U8 R13, desc[UR6][R24.64+0xe0] ;  /* 0x0000e006180da981 */ /* 0x000f62000c1e1100 */
[----:B------:R-:W-:Y:S02]  /*2eaa0*/  ISETP.LT.OR P1, PT, R28, 0xe2, !P6 ;  /* 0x000000e21c00780c */ /* 0x000fe40007721670 */
[----:B-1----:R-:W-:-:S04]  /*2eab0*/  @!P2 IADD3 R18, P3, P4, R14, R18, R11 ;  /* 0x000000120e12a210 */ /* 0x002fc80007c7e00b */
[----:B------:R-:W-:-:S07]  /*2eac0*/  @!P2 IADD3.X R19, R29, R19, R10, P3, P4 ;  /* 0x000000131d13a210 */ /* 0x000fce0001fe840a */
[----:B0-----:R-:W0:Y:S01]  /*2ead0*/  @!P1 LDC.64 R16, c[0x0][0x5c0] ;  /* 0x00017000ff109b82 */ /* 0x001e220000000a00 */
[----:B-----5:R-:W-:-:S04]  /*2eae0*/  LOP3.LUT R13, R13, 0xff, RZ, 0xc0, !PT ;  /* 0x000000ff0d0d7812 */ /* 0x020fc800078ec0ff */
[----:B------:R-:W-:-:S05]  /*2eaf0*/  F2FP.F16.E4M3.UNPACK_B R13, R13 ;  /* 0x0000000dff0d723e */ /* 0x000fca00020006ff */
[----:B------:R-:W-:-:S05]  /*2eb00*/  HADD2.F32 R13, -RZ, R13.H0_H0 ;  /* 0x2000000dff0d7230 */ /* 0x000fca0000004100 */
[----:B------:R-:W-:-:S04]  /*2eb10*/  FMUL R13, R13, UR5 ;  /* 0x000000050d0d7c20 */ /* 0x000fc80008400000 */
[----:B----4-:R-:W-:-:S05]  /*2eb20*/  FFMA R13, R178, UR4, R13 ;  /* 0x00000004b20d7c23 */ /* 0x010fca000800000d */
[----:B------:R-:W-:Y:S02]  /*2eb30*/  F2FP.SATFINITE.E4M3.F32.PACK_AB_MERGE_C R21, RZ, R13, RZ ;  /* 0x0000000dff15723e */ /* 0x000fe400048070ff */
[----:B------:R-:W-:-:S03]  /*2eb40*/  PRMT R13, RZ, 0x7610, R13 ;  /* 0x00007610ff0d7816 */ /* 0x000fc6000000000d */
[----:B------:R1:W-:Y:S04]  /*2eb50*/  @!P2 STG.E.U8 desc[UR6][R18.64+0xe0], R21 ;  /* 0x0000e0151200a986 */ /* 0x0003e8000c101106 */
[----:B------:R-:W4:Y:S01]  /*2eb60*/  @!P1 LDG.E.U8 R13, desc[UR6][R24.64+0xe1] ;  /* 0x0000e106180d9981 */ /* 0x000f22000c1e1100 */
[----:B------:R-:W-:Y:S02]  /*2eb70*/  ISETP.LT.OR P2, PT, R28, 0xe1, !P0 ;  /* 0x000000e11c00780c */ /* 0x000fe40004741670 */
[----:B0-----:R-:W-:-:S04]  /*2eb80*/  @!P1 IADD3 R16, P3, P4, R14, R16, R11 ;  /* 0x000000100e109210 */ /* 0x001fc80007c7e00b */
[----:B------:R-:W-:-:S07]  /*2eb90*/  @!P1 IADD3.X R17, R29, R17, R10, P3, P4 ;  /* 0x000000111d119210 */ /* 0x000fce0001fe840a */
[----:B------:R-:W0:Y:S01]  /*2eba0*/  @!P2 LDC.64 R22, c[0x0][0x5c0] ;  /* 0x00017000ff16ab82 */ /* 0x000e220000000a00 */
[----:B----4-:R-:W-:-:S04]  /*2ebb0*/  LOP3.LUT R13, R13, 0xff, RZ, 0xc0, !PT ;  /* 0x000000ff0d0d7812 */ /* 0x010fc800078ec0ff */
[----:B------:R-:W-:-:S05]  /*2ebc0*/  F2FP.F16.E4M3.UNPACK_B R13, R13 ;  /* 0x0000000dff0d723e */ /* 0x000fca00020006ff */
[----:B------:R-:W-:-:S05]  /*2ebd0*/  HADD2.F32 R13, -RZ, R13.H0_H0 ;  /* 0x2000000dff0d7230 */ /* 0x000fca0000004100 */
[----:B------:R-:W-:-:S04]  /*2ebe0*/  FMUL R13, R13, UR5 ;  /* 0x000000050d0d7c20 */ /* 0x000fc80008400000 */
[----:B--2---:R-:W-:Y:S01]  /*2ebf0*/  FFMA R13, R177, UR4, R13 ;  /* 0x00000004b10d7c23 */ /* 0x004fe2000800000d */
[----:B-1----:R-:W-:Y:S01]  /*2ec00*/  @!P2 IADD3 R19, P3, P4, R3, R14, R11 ;  /* 0x0000000e0313a210 */ /* 0x002fe20007c7e00b */
[----:B------:R-:W2:Y:S04]  /*2ec10*/  LDL.LU R177, [R1+0x7bc] ;  /* 0x0007bc0001b17983 */ /* 0x000ea80000300800 */
[----:B------:R-:W4:Y:S01]  /*2ec20*/  LDL.LU R178, [R1+0x7c0] ;  /* 0x0007c00001b27983 */ /* 0x000f220000300800 */
[----:B------:R-:W-:Y:S02]  /*2ec30*/  F2FP.SATFINITE.E4M3.F32.PACK_AB_MERGE_C R21, RZ, R13, RZ ;  /* 0x0000000dff15723e */ /* 0x000fe400048070ff */
[----:B------:R-:W-:-:S03]  /*2ec40*/  PRMT R13, RZ, 0x7610, R13 ;  /* 0x00007610ff0d7816 */ /* 0x000fc6000000000d */
[----:B------:R1:W-:Y:S04]  /*2ec50*/  @!P1 STG.E.U8 desc[UR6][R16.64+0xe1], R21 ;  /* 0x0000e11510009986 */ /* 0x0003e8000c101106 */
[----:B------:R-:W5:Y:S01]  /*2ec60*/  @!P2 LDG.E.U8 R13, desc[UR6][R26.64+0xe0] ;  /* 0x0000e0061a0da981 */ /* 0x000f62000c1e1100 */
[----:B------:R-:W-:Y:S02]  /*2ec70*/  ISETP.LT.OR P1, PT, R28, 0xe2, !P0 ;  /* 0x000000e21c00780c */ /* 0x000fe40004721670 */
[----:B------:R-:W-:Y:S02]  /*2ec80*/  @!P2 IADD3.X R20, R2, R29, R10, P3, P4 ;  /* 0x0000001d0214a210 */ /* 0x000fe40001fe840a */
[----:B0-----:R-:W-:-:S05]  /*2ec90*/  @!P2 IADD3 R18, P3, R19, R22, RZ ;  /* 0x000000161312a210 */ /* 0x001fca0007f7e0ff */
[----:B------:R-:W-:-:S04]  /*2eca0*/  @!P2 IMAD.X R19, R20, 0x1, R23, P3 ;  /* 0x000000011413a824 */ /* 0x000fc800018e0617 */
[----:B------:R-:W0:Y:S01]  /*2ecb0*/  @!P1 LDC.64 R22, c[0x0][0x5c0] ;  /* 0x00017000ff169b82 */ /* 0x000e220000000a00 */
[----:B-----5:R-:W-:-:S04]  /*2ecc0*/  LOP3.LUT R13, R13, 0xff, RZ, 0xc0, !PT ;  /* 0x000000ff0d0d7812 */ /* 0x020fc800078ec0ff */
[----:B------:R-:W-:-:S05]  /*2ecd0*/  F2FP.F16.E4M3.UNPACK_B R13, R13 ;  /* 0x0000000dff0d723e */ /* 0x000fca00020006ff */
[----:B------:R-:W-:-:S05]  /*2ece0*/  HADD2.F32 R13, -RZ, R13.H0_H0 ;  /* 0x2000000dff0d7230 */ /* 0x000fca0000004100 */
[----:B------:R-:W-:-:S04]  /*2ecf0*/  FMUL R13, R13, UR5 ;  /* 0x000000050d0d7c20 */ /* 0x000fc80008400000 */
[----:B---3--:R-:W-:Y:S01]  /*2ed00*/  FFMA R13, R179, UR4, R13 ;  /* 0x00000004b30d7c23 */ /* 0x008fe2000800000d */
[----:B-1----:R-:W-:Y:S01]  /*2ed10*/  @!P1 IADD3 R17, P3, P4, R3, R14, R11 ;  /* 0x0000000e03119210 */ /* 0x002fe20007c7e00b */
[----:B------:R-:W3:Y:S03]  /*2ed20*/  LDL.LU R179, [R1+0x7c4] ;  /* 0x0007c40001b37983 */ /* 0x000ee60000300800 */
        /* <DEDUP_REMOVED lines=8> */
[----:B-1----:R-:W0:Y:S01]  /*2edb0*/  @!P2 LDC.64 R18, c[0x0][0x5c0] ;  /* 0x00017000ff12ab82 */ /* 0x002e220000000a00 */
[----:B-----5:R-:W-:-:S04]  /*2edc0*/  LOP3.LUT R13, R13, 0xff, RZ, 0xc0, !PT ;  /* 0x000000ff0d0d7812 */ /* 0x020fc800078ec0ff */
[----:B------:R-:W-:-:S05]  /*2edd0*/  F2FP.F16.E4M3.UNPACK_B R13, R13 ;  /* 0x0000000dff0d723e */ /* 0x000fca00020006ff */
[----:B------:R-:W-:-:S05]  /*2ede0*/  HADD2.F32 R13, -RZ, R13.H0_H0 ;  /* 0x2000000dff0d7230 */ /* 0x000fca0000004100 */
[----:B------:R-:W-:-:S04]  /*2edf0*/  FMUL R13, R13, UR5 ;  /* 0x000000050d0d7c20 */ /* 0x000fc80008400000 */
[----:B--2---:R-:W-:Y:S01]  /*2ee00*/  FFMA R13, R177, UR4, R13 ;  /* 0x00000004b10d7c23 */ /* 0x004fe2000800000d */
[----:B0-----:R-:W-:Y:S01]  /*2ee10*/  @!P2 IADD3 R18, P3, P4, R14, R18, R11 ;  /* 0x000000120e12a210 */ /* 0x001fe20007c7e00b */
[----:B------:R-:W2:Y:S03]  /*2ee20*/  LDL.LU R177, [R1+0x7c8] ;  /* 0x0007c80001b17983 */ /* 0x000ea60000300800 */
[----:B------:R-:W-:Y:S02]  /*2ee30*/  F2FP.SATFINITE.E4M3.F32.PACK_AB_MERGE_C R21, RZ, R13, RZ ;  /* 0x0000000dff15723e */ /* 0x000fe400048070ff */
[----:B------:R-:W-:-:S03]  /*2ee40*/  PRMT R13, RZ, 0x7610, R13 ;  /* 0x00007610ff0d7816 */ /* 0x000fc6000000000d */
[----:B------:R0:W-:Y:S04]  /*2ee50*/  @!P1 STG.E.U8 desc[UR6][R16.64+0xe1], R21 ;  /* 0x0000e11510009986 */ /* 0x0001e8000c101106 */
[----:B------:R-:W5:Y:S01]  /*2ee60*/  @!P2 LDG.E.U8 R13, desc[UR6][R24.64+0xe8] ;  /* 0x0000e806180da981 */ /* 0x000f62000c1e1100 */
[----:B------:R-:W-:Y:S02]  /*2ee70*/  ISETP.LT.OR P1, PT, R28, 0xea, !P6 ;  /* 0x000000ea1c00780c */ /* 0x000fe40007721670 */
[----:B------:R-:W-:-:S11]  /*2ee80*/  @!P2 IADD3.X R19, R29, R19, R10, P3, P4 ;  /* 0x000000131d13a210 */ /* 0x000fd60001fe840a */
        /* <DEDUP_REMOVED lines=18> */
[----:B---3--:R-:W-:-:S05]  /*2efb0*/  FFMA R13, R179, UR4, R13 ;  /* 0x00000004b30d7c23 */ /* 0x008fca000800000d */
[----:B-1----:R-:W-:Y:S02]  /*2efc0*/  F2FP.SATFINITE.E4M3.F32.PACK_AB_MERGE_C R21, RZ, R13, RZ ;  /* 0x0000000dff15723e */ /* 0x002fe400048070ff */
[----:B------:R-:W-:-:S03]  /*2efd0*/  PRMT R13, RZ, 0x7610, R13 ;  /* 0x00007610ff0d7816 */ /* 0x000fc6000000000d */
[----:B------:R1:W-:Y:S04]  /*2efe0*/  @!P1 STG.E.U8 desc[UR6][R16.64+0xe9], R21 ;  /* 0x0000e91510009986 */ /* 0x0003e8000c101106 */
[----:B------:R-:W3:Y:S01]  /*2eff0*/  @!P2 LDG.E.U8 R13, desc[UR6][R26.64+0xe8] ;  /* 0x0000e8061a0da981 */ /* 0x000ee2000c1e1100 */
[----:B------:R-:W-:-:S04]  /*2f000*/  @!P2 IADD3 R19, P1, P3, R3, R14, R11 ;  /* 0x0000000e0313a210 */ /* 0x000fc80007b3e00b */
[----:B0-----:R-:W-:Y:S02]  /*2f010*/  @!P2 IADD3 R18, P4, R19, R22, RZ ;  /* 0x000000161312a210 */ /* 0x001fe40007f9e0ff */
[----:B------:R-:W-:-:S05]  /*2f020*/  @!P2 IADD3.X R20, R2, R29, R10, P1, P3 ;  /* 0x0000001d0214a210 */ /* 0x000fca0000fe640a */
[----:B------:R-:W-:Y:S01]  /*2f030*/  @!P2 IMAD.X R19, R20, 0x1, R23, P4 ;  /* 0x000000011413a824 */ /* 0x000fe200020e0617 */
[----:B------:R-:W-:Y:S01]  /*2f040*/  ISETP.LT.OR P0, PT, R28, 0xea, !P0 ;  /* 0x000000ea1c00780c */ /* 0x000fe20004701670 */
[----:B------:R-:W-:Y:S01]  /*2f050*/  BSSY B1, `(.L_x_40) ;  /* 0x000000b000017945 */ /* 0x000fe20003800000 */
[----:B---3--:R-:W-:-:S04]  /*2f060*/  LOP3.LUT R13, R13, 0xff, RZ, 0xc0, !PT ;  /* 0x000000ff0d0d7812 */ /* 0x008fc800078ec0ff */
[----:B------:R-:W-:-:S05]  /*2f070*/  F2FP.F16.E4M3.UNPACK_B R13, R13 ;  /* 0x0000000dff0d723e */ /* 0x000fca00020006ff */
[----:B------:R-:W-:-:S05]  /*2f080*/  HADD2.F32 R13, -RZ, R13.H0_H0 ;  /* 0x2000000dff0d7230 */ /* 0x000fca0000004100 */
[----:B------:R-:W-:-:S04]  /*2f090*/  FMUL R13, R13, UR5 ;  /* 0x000000050d0d7c20 */ /* 0x000fc80008400000 */
[----:B--2---:R-:W-:-:S05]  /*2f0a0*/  FFMA R13, R177, UR4, R13 ;  /* 0x00000004b10d7c23 */ /* 0x004fca000800000d */
[----:B-1----:R-:W-:-:S05]  /*2f0b0*/  F2FP.SATFINITE.E4M3.F32.PACK_AB_MERGE_C R17, RZ, R13, RZ ;  /* 0x0000000dff11723e */ /* 0x002fca00048070ff */
[----:B------:R0:W-:Y:S01]  /*2f0c0*/  @!P2 STG.E.U8 desc[UR6][R18.64+0xe8], R17 ;  /* 0x0000e8111200a986 */ /* 0x0001e2000c101106 */
[----:B------:R-:W-:Y:S01]  /*2f0d0*/  PRMT R13, RZ, 0x7610, R13 ;  /* 0x00007610ff0d7816 */ /* 0x000fe2000000000d */
[----:B------:R-:W-:Y:S06]  /*2f0e0*/  @P0 BRA `(.L_x_41) ;  /* 0x0000000000040947 */ /* 0x000fec0003800000 */
[----:B------:R1:W5:Y:S02]  /*2f0f0*/  LDG.E.U8 R13, desc[UR6][R26.64+0xe9] ;  /* 0x0000e9061a0d7981 */ /* 0x000364000c1e1100 */
.L_x_41:
[----:B------:R-:W-:Y:S05]  /*2f100*/  BSYNC B1 ;  /* 0x0000000000017941 */ /* 0x000fea0003800000 */
.L_x_40:
[----:B------:R-:W-:Y:S05]  /*2f110*/  @P0 BRA `(.L_x_42) ;  /* 0x000000f400d80947 */ /* 0x000fea0003800000 */
[----:B------:R-:W2:Y:S01]  /*2f120*/  LDL.LU R16, [R1+0x7cc] ;  /* 0x0007cc0001107983 */ /* 0x000ea20000300800 */
[----:B-----5:R-:W-:Y:S01]  /*2f130*/  LOP3.LUT R13, R13, 0xff, RZ, 0xc0, !PT ;  /* 0x000000ff0d0d7812 */ /* 0x020fe200078ec0ff */
[----:B------:R-:W-:Y:S01]  /*2f140*/  ULDC.64 UR8, c[0x0][0x5c0] ;  /* 0x0001700000087ab9 */ /* 0x000fe20000000a00 */
[----:B------:R-:W-:Y:S02]  /*2f150*/  IADD3 R14, P0, P1, R3, R14, R11 ;  /* 0x0000000e030e7210 */ /* 0x000fe4000791e00b */
[----:B------:R-:W-:Y:S02]  /*2f160*/  F2FP.F16.E4M3.UNPACK_B R13, R13 ;  /* 0x0000000dff0d723e */ /* 0x000fe400020006ff */
[----:B------:R-:W-:Y:S02]  /*2f170*/  IADD3.X R29, R2, R29, R10, P0, P1 ;  /* 0x0000001d021d7210 */ /* 0x000fe400007e240a */
[----:B------:R-:W-:Y:S01]  /*2f180*/  IADD3 R14, P0, R14, UR8, RZ ;  /* 0x000000080e0e7c10 */ /* 0x000fe2000ff1e0ff */
[----:B------:R-:W-:-:S03]  /*2f190*/  HADD2.F32 R13, -RZ, R13.H0_H0 ;  /* 0x2000000dff0d7230 */ /* 0x000fc60000004100 */
[----:B------:R-:W-:Y:S02]  /*2f1a0*/  IADD3.X R15, R29, UR9, RZ, P0, !PT ;  /* 0x000000091d0f7c10 */ /* 0x000fe400087fe4ff */
[----:B------:R-:W-:-:S04]  /*2f1b0*/  FMUL R13, R13, UR5 ;  /* 0x000000050d0d7c20 */ /* 0x000fc80008400000 */
[----:B--2---:R-:W-:-:S05]  /*2f1c0*/  FFMA R13, R16, UR4, R13 ;  /* 0x00000004100d7c23 */ /* 0x004fca000800000d */
[----:B------:R-:W-:-:S05]  /*2f1d0*/  F2FP.SATFINITE.E4M3.F32.PACK_AB_MERGE_C R13, RZ, R13, RZ ;  /* 0x0000000dff0d723e */ /* 0x000fca00048070ff */
[----:B------:R2:W-:Y:S01]  /*2f1e0*/  STG.E.U8 desc[UR6][R14.64+0xe9], R13 ;  /* 0x0000e90d0e007986 */ /* 0x0005e2000c101106 */
[----:B------:R-:W-:Y:S05]  /*2f1f0*/  BRA `(.L_x_42) ;  /* 0x000000f400a07947 */ /* 0x000fea0003800000 */
.L_x_39:
[C---:B------:R-:W-:Y:S01]  /*2f200*/  ISETP.GE.AND P5, PT, R13.reuse, 0x1, PT ;  /* 0x000000010d00780c */ /* 0x040fe20003fa6270 */
[----:B------:R-:W2:Y:S03]  /*2f210*/  LDL.LU R34, [R1+0x260] ;  /* 0x0002600001227983 */ /* 0x000ea60000300800 */
[----:B------:R-:W-:Y:S01]  /*2f220*/  ISETP.LT.OR P0, PT, R28, 0x1, !P5 ;  /* 0x000000011c00780c */ /* 0x000fe20006f01670 */
[----:B------:R-:W-:Y:S01]  /*2f230*/  FMUL R18, R18, UR4 ;  /* 0x0000000412127c20 */ /* 0x000fe20008400000 */
[----:B------:R-:W-:Y:S01]  /*2f240*/  ISETP.GE.AND P2, PT, R13, 0x9, PT ;  /* 0x000000090d00780c */ /* 0x000fe20003f46270 */
[----:B------:R-:W-:Y:S01]  /*2f250*/  FMUL R19, R19, UR4 ;  /* 0x0000000413137c20 */ /* 0x000fe20008400000 */
[----:B------:R-:W-:Y:S01]  /*2f260*/  FMUL R20, R20, UR4 ;  /* 0x0000000414147c20 */ /* 0x000fe20008400000 */
[----:B------:R-:W-:Y:S01]  /*2f270*/  FMUL R21, R21, UR4 ;  /* 0x0000000415157c20 */ /* 0x000fe20008400000 */
[----:B------:R-:W-:Y:S01]  /*2f280*/  FMUL R22, R22, UR4 ;  /* 0x0000000416167c20 */ /* 0x000fe20008400000 */
[----:B------:R-:W-:Y:S01]  /*2f290*/  FMUL R23, R23, UR4 ;  /* 0x0000000417177c20 */ /* 0x000fe20008400000 */
[----:B------:R-:W-:Y:S01]  /*2f2a0*/  FMUL R232, R232, UR4 ;  /* 0x00000004e8e87c20 */ /* 0x000fe20008400000 */
[----:B------:R-:W-:Y:S01]  /*2f2b0*/  LOP3.LUT R7, R7, 0xffbfffff, RZ, 0xc0, !PT ;  /* 0xffbfffff07077812 */ /* 0x000fe200078ec0ff */
[----:B------:R-:W-:Y:S01]  /*2f2c0*/  FMUL R233, R233, UR4 ;  /* 0x00000004e9e97c20 */ /* 0x000fe20008400000 */
[----:B------:R-:W-:Y:S01]  /*2f2d0*/  LOP3.LUT R0, R0, 0xfffffffd, RZ, 0xc0, !PT ;  /* 0xfffffffd00007812 */ /* 0x000fe200078ec0ff */
[----:B------:R-:W-:Y:S01]  /*2f2e0*/  FMUL R234, R234, UR4 ;  /* 0x00000004eaea7c20 */ /* 0x000fe20008400000 */
[----:B------:R-:W1:Y:S01]  /*2f2f0*/  @!P0 LDC.64 R16, c[0x0][0x5c0] ;  /* 0x00017000ff108b82 */ /* 0x000e620000000a00 */
[----:B------:R-:W-:Y:S01]  /*2f300*/  F2FP.SATFINITE.E4M3.F32.PACK_AB_MERGE_C R18, RZ, R18, RZ ;  /* 0x00000012ff12723e */ /* 0x000fe200048070ff */
[----:B------:R-:W3:Y:S01]  /*2f310*/  LDL.LU R36, [R1+0x264] ;  /* 0x0002640001247983 */ /* 0x000ee20000300800 */
[----:B------:R-:W-:-:S02]  /*2f320*/  F2FP.SATFINITE.E4M3.F32.PACK_AB_MERGE_C R19, RZ, R19, RZ ;  /* 0x00000013ff13723e */ /* 0x000fc400048070ff */
[----:B------:R-:W-:Y:S01]  /*2f330*/  F2FP.SATFINITE.E4M3.F32.PACK_AB_MERGE_C R20, RZ, R20, RZ ;  /* 0x00000014ff14723e */ /* 0x000fe200048070ff */
[----:B------:R-:W-:Y:S01]  /*2f340*/  FMUL R235, R235, UR4 ;  /* 0x00000004ebeb7c20 */ /* 0x000fe20008400000 */
[----:B------:R-:W-:Y:S01]  /*2f350*/  F2FP.SATFINITE.E4M3.F32.PACK_AB_MERGE_C R21, RZ, R21, RZ ;  /* 0x00000015ff15723e */ /* 0x000fe200048070ff */
[----:B------:R-:W4:Y:S01]  /*2f360*/  LDL.LU R35, [R1+0x268] ;  /* 0x0002680001237983 */ /* 0x000f220000300800 */
[----:B------:R-:W-:Y:S01]  /*2f370*/  F2FP.SATFINITE.E4M3.F32.PACK_AB_MERGE_C R22, RZ, R22, RZ ;  /* 0x00000016ff16723e */ /* 0x000fe200048070ff */
[----:B------:R-:W-:Y:S01]  /*2f380*/  FMUL R236, R236, UR4 ;  /* 0x00000004ecec7c20 */ /* 0x000fe20008400000 */
[----:B------:R-:W-:Y:S01]  /*2f390*/  F2FP.SATFINITE.E4M3.F32.PACK_AB_MERGE_C R23, RZ, R23, RZ ;  /* 0x00000017ff17723e */ /* 0x000fe200048070ff */
[----:B------:R-:W-:Y:S01]  /*2f3a0*/  FMUL R237, R237, UR4 ;  /* 0x00000004eded7c20 */ /* 0x000fe20008400000 */
[----:B------:R-:W-:Y:S02]  /*2f3b0*/  F2FP.SATFINITE.E4M3.F32.PACK_AB_MERGE_C R232, RZ, R232, RZ ;  /* 0x000000e8ffe8723e */ /* 0x000fe400048070ff */
[----:B------:R-:W-:-:S02]  /*2f3c0*/  @P2 LOP3.LUT R7, R7, 0x400000, RZ, 0xfc, !PT ;  /* 0x0040000007072812 */ /* 0x000fc400078efcff */
[----:B------:R-:W-:Y:S02]  /*2f3d0*/  F2FP.SATFINITE.E4M3.F32.PACK_AB_MERGE_C R233, RZ, R233, RZ ;  /* 0x000000e9ffe9723e */ /* 0x000fe400048070ff */
[----:B------:R-:W-:Y:S02]  /*2f3e0*/  LOP3.LUT R7, R7, 0xffefffff, RZ, 0xc0, !PT ;  /* 0xffefffff07077812 */ /* 0x000fe400078ec0ff */
[----:B------:R-:W-:Y:S02]  /*2f3f0*/  F2FP.SATFINITE.E4M3.F32.PACK_AB_MERGE_C R234, RZ, R234, RZ ;  /* 0x000000eaffea723e */ /* 0x000fe400048070ff */
[----:B------:R-:W-:Y:S02]  /*2f400*/  F2FP.SATFINITE.E4M3.F32.PACK_AB_MERGE_C R235, RZ, R235, RZ ;  /* 0x000000ebffeb723e */ /* 0x000fe400048070ff */
[----:B-1----:R-:W-:Y:S02]  /*2f410*/  @!P0 IADD3 R16, P1, R14, R16, RZ ;  /* 0x000000100e108210 */ /* 0x002fe40007f3e0ff */
[----:B------:R-:W-:-:S02]  /*2f420*/  F2FP.SATFINITE.E4M3.F32.PACK_AB_MERGE_C R236, RZ, R236, RZ ;  /* 0x000000ecffec723e */ /* 0x000fc400048070ff */
[----:B------:R-:W-:Y:S01]  /*2f430*/  F2FP.SATFINITE.E4M3.F32.PACK_AB_MERGE_C R237, RZ, R237, RZ ;  /* 0x000000edffed723e */ /* 0x000fe200048070ff */
[----:B------:R-:W-:Y:S01]  /*2f440*/  @!P0 IMAD.X R17, R29, 0x1, R17, P1 ;  /* 0x000000011d118824 */ /* 0x000fe200008e0611 */
[----:B------:R-:W-:-:S04]  /*2f450*/  ISETP.LT.OR P1, PT, R28, 0x2, !P5 ;  /* 0x000000021c00780c */ /* 0x000fc80006f21670 */
[----:B------:R1:W-:Y:S01]  /*2f460*/  @!P0 STG.E.U8 desc[UR6][R16.64], R18 ;  /* 0x0000001210008986 */ /* 0x0003e2000c101106 */
[----:B------:R-:W-:-:S08]  /*2f470*/  ISETP.LT.OR P0, PT, R28, 0x1, !P2 ;  /* 0x000000011c00780c */ /* 0x000fd00005701670 */
[----:B-1----:R-:W1:Y:S02]  /*2f480*/  @!P1 LDC.64 R16, c[0x0][0x5c0] ;  /* 0x00017000ff109b82 */ /* 0x002e640000000a00 */
[----:B-1----:R-:W-:-:S05]  /*2f490*/  @!P1 IADD3 R16, P3, R14, R16, RZ ;  /* 0x000000100e109210 */ /* 0x002fca0007f7e0ff */
[----:B------:R-:W-:-:S05]  /*2f4a0*/  @!P1 IMAD.X R17, R29, 0x1, R17, P3 ;  /* 0x000000011d119824 */ /* 0x000fca00018e0611 */
[----:B------:R1:W-:Y:S01]  /*2f4b0*/  @!P1 STG.E.U8 desc[UR6][R16.64+0x1], R19 ;  /* 0x0000011310009986 */ /* 0x0003e2000c101106 */
[----:B------:R-:W-:Y:S01]  /*2f4c0*/  ISETP.LT.OR P1, PT, R28, 0x2, !P2 ;  /* 0x000000021c00780c */ /* 0x000fe20005721670 */
[----:B-1----:R-:W1:Y:S02]  /*2f4d0*/  @!P0 LDC.64 R16, c[0x0][0x5c0] ;  /* 0x00017000ff108b82 */ /* 0x002e640000000a00 */
[----:B-1----:R-:W-:-:S04]  /*2f4e0*/  @!P0 IADD3 R16, P3, P4, R14, R16, R3 ;  /* 0x000000100e108210 */ /* 0x002fc80007c7e003 */
[----:B------:R-:W-:-:S05]  /*2f4f0*/  @!P0 IADD3.X R17, R29, R17, R2, P3, P4 ;  /* 0x000000111d118210 */ /* 0x000fca0001fe8402 */
[----:B------:R1:W-:Y:S01]  /*2f500*/  @!P0 STG.E.U8 desc[UR6][R16.64], R20 ;  /* 0x0000001410008986 */ /* 0x0003e2000c101106 */
[----:B------:R-:W-:Y:S01]  /*2f510*/  ISETP.LT.OR P0, PT, R28, 0x9, !P5 ;  /* 0x000000091c00780c */ /* 0x000fe20006f01670 */
[----:B-1----:R-:W1:-:S12]  /*2f520*/  @!P1 LDC.64 R16, c[0x0][0x5c0] ;  /* 0x00017000ff109b82 */ /* 0x002e580000000a00 */
[----:B------:R-:W0:Y:S01]  /*2f530*/  @!P0 LDC.64 R18, c[0x0][0x5c0] ;  /* 0x00017000ff128b82 */ /* 0x000e220000000a00 */
[----:B-1----:R-:W-:-:S04]  /*2f540*/  @!P1 IADD3 R16, P3, P4, R14, R16, R3 ;  /* 0x000000100e109210 */ /* 0x002fc80007c7e003 */
[----:B------:R-:W-:-:S05]  /*2f550*/  @!P1 IADD3.X R17, R29, R17, R2, P3, P4 ;  /* 0x000000111d119210 */ /* 0x000fca0001fe8402 */
[----:B------:R0:W-:Y:S01]  /*2f560*/  @!P1 STG.E.U8 desc[UR6][R16.64+0x1], R21 ;  /* 0x0000011510009986 */ /* 0x0001e2000c101106 */
[----:B------:R-:W-:Y:S02]  /*2f570*/  ISETP.LT.OR P1, PT, R28, 0xa, !P5 ;  /* 0x0000000a1c00780c */ /* 0x000fe40006f21670 */
[----:B0-----:R-:W-:-:S05]  /*2f580*/  @!P0 IADD3 R16, P3, R14, R18, RZ ;  /* 0x000000120e108210 */ /* 0x001fca0007f7e0ff */
[----:B------:R-:W-:Y:S01]  /*2f590*/  @!P0 IMAD.X R17, R29, 0x1, R19, P3 ;  /* 0x000000011d118824 */ /* 0x000fe200018e0613 */
[----:B------:R-:W-:-:S04]  /*2f5a0*/  ISETP.LT.OR P3, PT, R28, 0x9, !P2 ;  /* 0x000000091c00780c */ /* 0x000fc80005761670 */
[----:B------:R0:W-:Y:S01]  /*2f5b0*/  @!P0 STG.E.U8 desc[UR6][R16.64+0x8], R22 ;  /* 0x0000081610008986 */ /* 0x0001e2000c101106 */
[----:B------:R-:W-:-:S08]  /*2f5c0*/  ISETP.LT.OR P0, PT, R28, 0xa, !P2 ;  /* 0x0000000a1c00780c */ /* 0x000fd00005701670 */
[----:B------:R-:W1:Y:S08]  /*2f5d0*/  @!P3 LDC.64 R18, c[0x0][0x5c0] ;  /* 0x00017000ff12bb82 */ /* 0x000e700000000a00 */
[----:B0-----:R-:W0:Y:S08]  /*2f5e0*/  @!P1 LDC.64 R16, c[0x0][0x5c0] ;  /* 0x00017000ff109b82 */ /* 0x001e300000000a00 */
[----:B------:R-:W2:Y:S01]  /*2f5f0*/  @!P0 LDC.64 R20, c[0x0][0x5c0] ;  /* 0x00017000ff148b82 */ /* 0x000ea20000000a00 */
[----:B0-----:R-:W-:-:S05]  /*2f600*/  @!P1 IADD3 R16, P4, R14, R16, RZ ;  /* 0x000000100e109210 */ /* 0x001fca0007f9e0ff */
[----:B------:R-:W-:-:S05]  /*2f610*/  @!P1 IMAD.X R17, R29, 0x1, R17, P4 ;  /* 0x000000011d119824 */ /* 0x000fca00020e0611 */
[----:B------:R0:W-:Y:S01]  /*2f620*/  @!P1 STG.E.U8 desc[UR6][R16.64+0x9], R23 ;  /* 0x0000091710009986 */ /* 0x0001e2000c101106 */
[----:B-1----:R-:W-:-:S04]  /*2f630*/  @!P3 IADD3 R18, P1, P4, R14, R18, R3 ;  /* 0x000000120e12b210 */ /* 0x002fc80007c3e003 */
[----:B------:R-:W-:Y:S02]  /*2f640*/  @!P3 IADD3.X R19, R29, R19, R2, P1, P4 ;  /* 0x000000131d13b210 */ /* 0x000fe40000fe8402 */
[----:B--2---:R-:W-:-:S03]  /*2f650*/  @!P0 IADD3 R22, P1, P4, R14, R20, R3 ;  /* 0x000000140e168210 */ /* 0x004fc60007c3e003 */
[----:B------:R1:W-:Y:S01]  /*2f660*/  @!P3 STG.E.U8 desc[UR6][R18.64+0x8], R232 ;  /* 0x000008e81200b986 */ /* 0x0003e2000c101106 */
[----:B0-----:R-:W-:Y:S02]  /*2f670*/  @!P0 IADD3.X R23, R29, R21, R2, P1, P4 ;  /* 0x000000151d178210 */ /* 0x001fe40000fe8402 */
[----:B------:R-:W-:-:S03]  /*2f680*/  ISETP.GE.AND P1, PT, R13, 0x81, PT ;  /* 0x000000810d00780c */ /* 0x000fc60003f26270 */
[----:B------:R0:W-:Y:S01]  /*2f690*/  @!P0 STG.E.U8 desc[UR6][R22.64+0x9], R233 ;  /* 0x000009e916008986 */ /* 0x0001e2000c101106 */
[C---:B------:R-:W-:Y:S02]  /*2f6a0*/  ISETP.LT.OR P4, PT, R28.reuse, 0x1, !P1 ;  /* 0x000000011c00780c */ /* 0x040fe40004f81670 */
[C---:B------:R-:W-:Y:S02]  /*2f6b0*/  ISETP.LT.OR P3, PT, R28.reuse, 0x2, !P1 ;  /* 0x000000021c00780c */ /* 0x040fe40004f61670 */
[C---:B------:R-:W-:Y:S02]  /*2f6c0*/  ISETP.LT.OR P2, PT, R28.reuse, 0x9, !P1 ;  /* 0x000000091c00780c */ /* 0x040fe40004f41670 */
[----:B------:R-:W-:-:S03]  /*2f6d0*/  ISETP.LT.OR P0, PT, R28, 0xa, !P1 ;  /* 0x0000000a1c00780c */ /* 0x000fc60004f01670 */
[----:B------:R-:W-:-:S04]  /*2f6e0*/  @P1 LOP3.LUT R7, R7, 0x100000, RZ, 0xfc, !PT ;  /* 0x0010000007071812 */ /* 0x000fc800078efcff */
[----:B------:R-:W2:Y:S01]  /*2f6f0*/  @!P4 LDC.64 R16, c[0x0][0x5c0] ;  /* 0x00017000ff10cb82 */ /* 0x000ea20000000a00 */
[----:B------:R-:W-:-:S03]  /*2f700*/  LOP3.LUT R7, R7, 0xff7fffff, RZ, 0xc0, !PT ;  /* 0xff7fffff07077812 */ /* 0x000fc600078ec0ff */
[----:B------:R-:W-:Y:S02]  /*2f710*/  @P2 LOP3.LUT R0, R0, 0x2, RZ, 0xfc, !PT ;  /* 0x0000000200002812 */ /* 0x000fe400078efcff */
[----:B------:R-:W-:Y:S02]  /*2f720*/  @P0 LOP3.LUT R7, R7, 0x800000, RZ, 0xfc, !PT ;  /* 0x0080000007070812 */ /* 0x000fe400078efcff */
[----:B------:R-:W-:Y:S02]  /*2f730*/  LOP3.LUT R0, R0, 0xfffffff7, RZ, 0xc0, !PT ;  /* 0xfffffff700007812 */ /* 0x000fe400078ec0ff */
[----:B------:R-:W-:Y:S02]  /*2f740*/  LOP3.LUT R7, R7, 0xffdfffff, RZ, 0xc0, !PT ;  /* 0xffdfffff07077812 */ /* 0x000fe400078ec0ff */
[----:B--2---:R-:W-:-:S04]  /*2f750*/  @!P4 IADD3 R20, P5, P6, R14, R16, R9 ;  /* 0x000000100e14c210 */ /* 0x004fc80007ebe009 */
[----:B------:R-:W-:Y:S02]  /*2f760*/  @!P4 IADD3.X R21, R29, R17, R8, P5, P6 ;  /* 0x000000111d15c210 */ /* 0x000fe40002fec408 */
[----:B------:R-:W1:Y:S03]  /*2f770*/  @!P3 LDC.64 R16, c[0x0][0x5c0] ;  /* 0x00017000ff10bb82 */ /* 0x000e660000000a00 */
[----:B------:R-:W-:Y:S01]  /*2f780*/  @!P4 STG.E.U8 desc[UR6][R20.64], R234 ;  /* 0x000000ea1400c986 */ /* 0x000fe2000c101106 */
[----:B-1----:R-:W-:-:S04]  /*2f790*/  @!P3 IADD3 R18, P5, P6, R14, R16, R9 ;  /* 0x000000100e12b210 */ /* 0x002fc80007ebe009 */
[----:B------:R-:W-:Y:S02]  /*2f7a0*/  @!P3 IADD3.X R19, R29, R17, R8, P5, P6 ;  /* 0x000000111d13b210 */ /* 0x000fe40002fec408 */
[----:B------:R-:W1:Y:S03]  /*2f7b0*/  @!P2 LDC.64 R16, c[0x0][0x5c0] ;  /* 0x00017000ff10ab82 */ /* 0x000e660000000a00 */
[----:B------:R2:W-:Y:S01]  /*2f7c0*/  @!P3 STG.E.U8 desc[UR6][R18.64+0x1], R235 ;  /* 0x000001eb1200b986 */ /* 0x0005e2000c101106 */
[----:B-1----:R-:W-:-:S04]  /*2f7d0*/  @!P2 IADD3 R24, P5, P6, R14, R16, R9 ;  /* 0x000000100e18a210 */ /* 0x002fc80007ebe009 */
[----:B------:R-:W-:Y:S02]  /*2f7e0*/  @!P2 IADD3.X R25, R29, R17, R8, P5, P6 ;  /* 0x000000111d19a210 */ /* 0x000fe40002fec408 */
[----:B------:R-:W0:Y:S01]  /*2f7f0*/  @!P0 LDC.64 R16, c[0x0][0x5c0] ;  /* 0x00017000ff108b82 */ /* 0x000e220000000a00 */
[----:B------:R-:W-:-:S04]  /*2f800*/  ISETP.GE.AND P2, PT, R13, 0x101, PT ;  /* 0x000001010d00780c */ /* 0x000fc80003f46270 */
[C---:B------:R-:W-:Y:S02]  /*2f810*/  ISETP.LT.OR P1, PT, R28.reuse, 0x1, !P2 ;  /* 0x000000011c00780c */ /* 0x040fe40005721670 */
[C---:B------:R-:W-:Y:S02]  /*2f820*/  ISETP.LT.OR P3, PT, R28.reuse, 0x2, !P2 ;  /* 0x000000021c00780c */ /* 0x040fe40005761670 */
[----:B------:R-:W-:-:S09]  /*2f830*/  ISETP.LT.OR P2, PT, R28, 0x9, !P2 ;  /* 0x000000091c00780c */ /* 0x000fd20005741670 */
[----:B------:R-:W-:Y:S02]  /*2f840*/  @P1 LOP3.LUT R0, R0, 0x8, RZ, 0xfc, !PT ;  /* 0x0000000800001812 */ /* 0x000fe400078efcff */
[----:B------:R-:W-:Y:S02]  /*2f850*/  @P3 LOP3.LUT R7, R7, 0x200000, RZ, 0xfc, !PT ;  /* 0x0020000007073812 */ /* 0x000fe400078efcff */
[----:B0-----:R-:W-:-:S04]  /*2f860*/  @!P0 IADD3 R22, P5, P6, R14, R16, R9 ;  /* 0x000000100e168210 */ /* 0x001fc80007ebe009 */
[----:B------:R-:W-:Y:S02]  /*2f870*/  @!P0 IADD3.X R23, R29, R17, R8, P5, P6 ;  /* 0x000000111d178210 */ /* 0x000fe40002fec408 */
[----:B------:R-:W0:Y:S02]  /*2f880*/  @!P1 LDC.64 R16, c[0x0][0x5c0] ;  /* 0x00017000ff109b82 */ /* 0x000e240000000a00 */
[----:B0-----:R-:W-:-:S04]  /*2f890*/  @!P1 IADD3 R30, P4, P5, R14, R16, R11 ;  /* 0x000000100e1e9210 */ /* 0x001fc80007d9e00b */
[----:B------:R-:W-:Y:S02]  /*2f8a0*/  @!P1 IADD3.X R31, R29, R17, R10, P4, P5 ;  /* 0x000000111d1f9210 */ /* 0x000fe400027ea40a */
[----:B------:R-:W-:Y:S01]  /*2f8b0*/  ISETP.GE.AND P1, PT, R13, 0x89, PT ;  /* 0x000000890d00780c */ /* 0x000fe20003f26270 */
[----:B------:R-:W0:Y:S03]  /*2f8c0*/  @!P3 LDC.64 R16, c[0x0][0x5c0] ;  /* 0x00017000ff10bb82 */ /* 0x000e260000000a00 */
[----:B------:R-:W-:-:S13]  /*2f8d0*/  ISETP.LT.OR P4, PT, R28, 0x1, !P1 ;  /* 0x000000011c00780c */ /* 0x000fda0004f81670 */
[----:B--2---:R-:W1:Y:S01]  /*2f8e0*/  @!P4 LDC.64 R18, c[0x0][0x5c0] ;  /* 0x00017000ff12cb82 */ /* 0x004e620000000a00 */
[----:B------:R-:W-:-:S04]  /*2f8f0*/  @!P4 IADD3 R15, P5, P6, R3, R14, R9 ;  /* 0x0000000e030fc210 */ /* 0x000fc80007ebe009 */
[----:B------:R-:W-:Y:S02]  /*2f900*/  @!P4 IADD3.X R20, R2, R29, R8, P5, P6 ;  /* 0x0000001d0214c210 */ /* 0x000fe40002fec408 */
[----:B0-----:R-:W-:-:S04]  /*2f910*/  @!P3 IADD3 R26, P5, P6, R14, R16, R11 ;  /* 0x000000100e1ab210 */ /* 0x001fc80007ebe00b */
[----:B------:R-:W-:Y:S02]  /*2f920*/  @!P3 IADD3.X R27, R29, R17, R10, P5, P6 ;  /* 0x000000111d1bb210 */ /* 0x000fe40002fec40a */
[C---:B------:R-:W-:Y:S02]  /*2f930*/  LOP3.LUT P3, RZ, R0.reuse, 0x2, RZ, 0xc0, !PT ;  /* 0x0000000200ff7812 */ /* 0x040fe4000786c0ff */
[----:B------:R-:W-:-:S04]  /*2f940*/  LOP3.LUT R0, R0, 0xffffffef, RZ, 0xc0, !PT ;  /* 0xffffffef00007812 */ /* 0x000fc800078ec0ff */
[----:B------:R-:W-:Y:S02]  /*2f950*/  @P2 LOP3.LUT R0, R0, 0x10, RZ, 0xfc, !PT ;  /* 0x0000001000002812 */ /* 0x000fe400078efcff */
[----:B-1----:R-:W-:Y:S02]  /*2f960*/  @!P4 IADD3 R18, P0, R15, R18, RZ ;  /* 0x000000120f12c210 */ /* 0x002fe40007f1e0ff */
[----:B------:R-:W-:-:S03]  /*2f970*/  LOP3.LUT R0, R0, 0xfffffffe, RZ, 0xc0, !PT ;  /* 0xfffffffe00007812 */ /* 0x000fc600078ec0ff */
[----:B------:R-:W-:Y:S01]  /*2f980*/  @!P4 IMAD.X R19, R20, 0x1, R19, P0 ;  /* 0x000000011413c824 */ /* 0x000fe200000e0613 */
[----:B------:R-:W-:-:S04]  /*2f990*/  LOP3.LUT P0, RZ, R7, 0x800000, RZ, 0xc0, !PT ;  /* 0x0080000007ff7812 */ /* 0x000fc8000780c0ff */
[----:B------:R0:W-:Y:S01]  /*2f9a0*/  @!P4 STG.E.U8 desc[UR6][R18.64], R236 ;  /* 0x000000ec1200c986 */ /* 0x0001e2000c101106 */
[----:B------:R-:W-:-:S13]  /*2f9b0*/  ISETP.LT.OR P4, PT, R28, 0x2, !P1 ;  /* 0x000000021c00780c */ /* 0x000fda0004f81670 */
[----:B------:R-:W1:Y:S01]  /*2f9c0*/  @!P4 LDC.64 R16, c[0x0][0x5c0] ;  /* 0x00017000ff10cb82 */ /* 0x000e620000000a00 */
[----:B0-----:R-:W-:-:S04]  /*2f9d0*/  @!P4 IADD3 R18, P5, P6, R3, R14, R9 ;  /* 0x0000000e0312c210 */ /* 0x001fc80007ebe009 */
[----:B------:R-:W-:Y:S02]  /*2f9e0*/  @!P4 IADD3.X R15, R2, R29, R8, P5, P6 ;  /* 0x0000001d020fc210 */ /* 0x000fe40002fec408 */
[----:B-1----:R-:W-:-:S05]  /*2f9f0*/  @!P4 IADD3 R18, P5, R18, R16, RZ ;  /* 0x000000101212c210 */ /* 0x002fca0007fbe0ff */
[----:B------:R-:W-:Y:S02]  /*2fa00*/  @!P4 IMAD.X R19, R15, 0x1, R17, P5 ;  /* 0x000000010f13c824 */ /* 0x000fe400028e0611 */
[----:B------:R-:W-:Y:S01]  /*2fa10*/  FMUL R15, R34, UR4 ;  /* 0x00000004220f7c20 */ /* 0x000fe20008400000 */
[----:B------:R-:W0:Y:S01]  /*2fa20*/  @!P2 LDC.64 R16, c[0x0][0x5c0] ;  /* 0x00017000ff10ab82 */ /* 0x000e220000000a00 */
[----:B------:R-:W2:Y:S04]  /*2fa30*/  LDL.LU R34, [R1+0x26c] ;  /* 0x00026c0001227983 */ /* 0x000ea80000300800 */
[----:B------:R-:W2:Y:S04]  /*2fa40*/  LDL.LU R41, [R1+0x270] ;  /* 0x0002700001297983 */ /* 0x000ea80000300800 */
[----:B------:R-:W2:Y:S01]  /*2fa50*/  LDL.LU R40, [R1+0x274] ;  /* 0x0002740001287983 */ /* 0x000ea20000300800 */
[----:B------:R-:W-:-:S03]  /*2fa60*/  F2FP.SATFINITE.E4M3.F32.PACK_AB_MERGE_C R15, RZ, R15, RZ ;  /* 0x0000000fff0f723e */ /* 0x000fc600048070ff */
[----:B------:R1:W-:Y:S01]  /*2fa70*/  @!P4 STG.E.U8 desc[UR6][R18.64+0x1], R237 ;  /* 0x000001ed1200c986 */ /* 0x0003e2000c101106 */
[----:B0-----:R-:W-:-:S03]  /*2fa80*/  @!P2 IADD3 R32, P5, P6, R14, R16, R11 ;  /* 0x000000100e20a210 */ /* 0x001fc60007ebe00b */
[----:B------:R-:W2:Y:S01]  /*2fa90*/  LDL.LU R42, [R1+0x278] ;  /* 0x00027800012a7983 */ /* 0x000ea20000300800 */
[----:B------:R-:W-:Y:S02]  /*2faa0*/  @!P2 IADD3.X R33, R29, R17, R10, P5, P6 ;  /* 0x000000111d21a210 */ /* 0x000fe40002fec40a */
[----:B------:R-:W-:Y:S02]  /*2fab0*/  ISETP.GE.AND P6, PT, R13, 0x101, PT ;  /* 0x000001010d00780c */ /* 0x000fe40003fc6270 */
[----:B------:R-:W-:Y:S02]  /*2fac0*/  LOP3.LUT P2, RZ, R7, 0x400000, RZ, 0xc0, !PT ;  /* 0x0040000007ff7812 */ /* 0x000fe4000784c0ff */
[----:B------:R-:W-:-:S13]  /*2fad0*/  ISETP.LT.OR P6, PT, R28, 0xa, !P6 ;  /* 0x0000000a1c00780c */ /* 0x000fda00077c1670 */
[----:B------:R-:W0:Y:S01]  /*2fae0*/  @!P6 LDC.64 R16, c[0x0][0x5c0] ;  /* 0x00017000ff10eb82 */ /* 0x000e220000000a00 */
[----:B------:R3:W-:Y:S01]  /*2faf0*/  @!P3 STG.E.U8 desc[UR6][R24.64+0x8], R15 ;  /* 0x0000080f1800b986 */ /* 0x0007e2000c101106 */
[----:B------:R-:W-:Y:S02]  /*2fb00*/  ISETP.LT.OR P3, PT, R28, 0x11, !P2 ;  /* 0x000000111c00780c */ /* 0x000fe40005761670 */
[----:B------:R-:W-:Y:S02]  /*2fb10*/  @P6 LOP3.LUT R0, R0, 0x1, RZ, 0xfc, !PT ;  /* 0x0000000100006812 */ /* 0x000fe400078efcff */
[----:B0-----:R-:W-:-:S04]  /*2fb20*/  @!P6 IADD3 R20, P4, P5, R14, R16, R11 ;  /* 0x000000100e14e210 */ /* 0x001fc80007d9e00b */
[----:B------:R-:W-:-:S05]  /*2fb30*/  @!P6 IADD3.X R21, R29, R17, R10, P4, P5 ;  /* 0x000000111d15e210 */ /* 0x000fca00027ea40a */
[----:B------:R-:W0:Y:S02]  /*2fb40*/  @!P3 LDC.64 R16, c[0x0][0x5c0] ;  /* 0x00017000ff10bb82 */ /* 0x000e240000000a00 */
[----:B0-----:R-:W-:-:S04]  /*2fb50*/  @!P3 IADD3 R38, P4, P5, R14, R16, R3 ;  /* 0x000000100e26b210 */ /* 0x001fc80007d9e003 */
[----:B------:R-:W-:Y:S02]  /*2fb60*/  @!P3 IADD3.X R39, R29, R17, R2, P4, P5 ;  /* 0x000000111d27b210 */ /* 0x000fe400027ea402 */
[----:B------:R-:W-:-:S13]  /*2fb70*/  ISETP.LT.OR P4, PT, R28, 0x9, !P1 ;  /* 0x000000091c00780c */ /* 0x000fda0004f81670 */
[----:B-1----:R-:W0:Y:S01]  /*2fb80*/  @!P4 LDC.64 R18, c[0x0][0x5c0] ;  /* 0x00017000ff12cb82 */ /* 0x002e220000000a00 */
[----:B------:R-:W-:Y:S01]  /*2fb90*/  ISETP.LT.OR P3, PT, R28, 0x12, !P2 ;  /* 0x000000121c00780c */ /* 0x000fe20005761670 */
[----:B---3--:R-:W-:Y:S01]  /*2fba0*/  FMUL R15, R36, UR4 ;  /* 0x00000004240f7c20 */ /* 0x008fe20008400000 */
[----:B------:R-:W-:-:S04]  /*2fbb0*/  @!P4 IADD3 R16, P5, P6, R3, R14, R9 ;  /* 0x0000000e0310c210 */ /* 0x000fc80007ebe009 */
[----:B------:R-:W-:-:S05]  /*2fbc0*/  F2FP.SATFINITE.E4M3.F32.PACK_AB_MERGE_C R15, RZ, R15, RZ ;  /* 0x0000000fff0f723e */ /* 0x000fca00048070ff */
[----:B------:R4:W-:Y:S01]  /*2fbd0*/  @!P0 STG.E.U8 desc[UR6][R22.64+0x9], R15 ;  /* 0x0000090f16008986 */ /* 0x0009e2000c101106 */
[----:B------:R-:W-:Y:S02]  /*2fbe0*/  @!P4 IADD3.X R24, R2, R29, R8, P5, P6 ;  /* 0x0000001d0218c210 */ /* 0x000fe40002fec408 */
[----:B0-----:R-:W-:Y:S02]  /*2fbf0*/  @!P4 IADD3 R18, P0, R16, R18, RZ ;  /* 0x000000121012c210 */ /* 0x001fe40007f1e0ff */
[----:B------:R-:W0:Y:S03]  /*2fc00*/  @!P3 LDC.64 R16, c[0x0][0x5c0] ;  /* 0x00017000ff10bb82 */ /* 0x000e260000000a00 */
[----:B------:R-:W-:Y:S01]  /*2fc10*/  @!P4 IMAD.X R19, R24, 0x1, R19, P0 ;  /* 0x000000011813c824 */ /* 0x000fe200000e0613 */
[----:B------:R-:W-:Y:S01]  /*2fc20*/  ISETP.LT.OR P0, PT, R28, 0xa, !P1 ;  /* 0x0000000a1c00780c */ /* 0x000fe20004f01670 */
[----:B----4-:R-:W-:Y:S01]  /*2fc30*/  FMUL R15, R35, UR4 ;  /* 0x00000004230f7c20 */ /* 0x010fe20008400000 */
[----:B0-----:R-:W-:-:S04]  /*2fc40*/  @!P3 IADD3 R36, P5, P6, R14, R16, R3 ;  /* 0x000000100e24b210 */ /* 0x001fc80007ebe003 */
[----:B------:R-:W-:-:S07]  /*2fc50*/  @!P3 IADD3.X R37, R29, R17, R2, P5, P6 ;  /* 0x000000111d25b210 */ /* 0x000fce0002fec402 */
[----:B------:R-:W0:Y:S01]  /*2fc60*/  @!P0 LDC.64 R16, c[0x0][0x5c0] ;  /* 0x00017000ff108b82 */ /* 0x000e220000000a00 */
[----:B------:R-:W-:Y:S02]  /*2fc70*/  F2FP.SATFINITE.E4M3.F32.PACK_AB_MERGE_C R15, RZ, R15, RZ ;  /* 0x0000000fff0f723e */ /* 0x000fe400048070ff */
[----:B------:R-:W-:-:S03]  /*2fc80*/  ISETP.LT.OR P1, PT, R28, 0x19, !P2 ;  /* 0x000000191c00780c */ /* 0x000fc60005721670 */
[----:B------:R1:W-:Y:S02]  /*2fc90*/  @!P4 STG.E.U8 desc[UR6][R18.64+0x8], R15 ;  /* 0x0000080f1200c986 */ /* 0x0003e4000c101106 */
[----:B-1----:R-:W-:-:S04]  /*2fca0*/  @!P0 IADD3 R18, P4, P5, R3, R14, R9 ;  /* 0x0000000e03128210 */ /* 0x002fc80007d9e009 */
[----:B------:R-:W-:Y:S02]  /*2fcb0*/  @!P0 IADD3.X R15, R2, R29, R8, P4, P5 ;  /* 0x0000001d020f8210 */ /* 0x000fe400027ea408 */
[----:B0-----:R-:W-:-:S05]  /*2fcc0*/  @!P0 IADD3 R18, P4, R18, R16, RZ ;  /* 0x0000001012128210 */ /* 0x001fca0007f9e0ff */
[----:B------:R-:W-:Y:S02]  /*2fcd0*/  @!P0 IMAD.X R19, R15, 0x1, R17, P4 ;  /* 0x000000010f138824 */ /* 0x000fe400020e0611 */
[----:B------:R-:W0:Y:S01]  /*2fce0*/  @!P1 LDC.64 R16, c[0x0][0x5c0] ;  /* 0x00017000ff109b82 */ /* 0x000e220000000a00 */
[----:B------:R-:W-:Y:S02]  /*2fcf0*/  LOP3.LUT P6, RZ, R0, 0x8, RZ, 0xc0, !PT ;  /* 0x0000000800ff7812 */ /* 0x000fe400078cc0ff */
[----:B0-----:R-:W-:-:S04]  /*2fd00*/  @!P1 IADD3 R44, P4, P5, R14, R16, R3 ;  /* 0x000000100e2c9210 */ /* 0x001fc80007d9e003 */
[----:B------:R-:W-:Y:S02]  /*2fd10*/  @!P1 IADD3.X R45, R29, R17, R2, P4, P5 ;  /* 0x000000111d2d9210 */ /* 0x000fe400027ea402 */
[----:B------:R-:W-:Y:S02]  /*2fd20*/  ISETP.LT.OR P5, PT, R28, 0x1a, !P2 ;  /* 0x0000001a1c00780c */ /* 0x000fe400057a1670 */
[----:B------:R-:W-:-:S11]  /*2fd30*/  LOP3.LUT R0, R0, 0xfffffeff, RZ, 0xc0, !PT ;  /* 0xfffffeff00007812 */ /* 0x000fd600078ec0ff */
[----:B------:R-:W0:Y:S01]  /*2fd40*/  @!P5 LDC.64 R16, c[0x0][0x5c0] ;  /* 0x00017000ff10db82 */ /* 0x000e220000000a00 */
[----:B------:R-:W-:Y:S02]  /*2fd50*/  @P1 LOP3.LUT R0, R0, 0x100, RZ, 0xfc, !PT ;  /* 0x0000010000001812 */ /* 0x000fe400078efcff */
[C---:B------:R-:W-:Y:S02]  /*2fd60*/  LOP3.LUT P3, RZ, R7.reuse, 0x200000, RZ, 0xc0, !PT ;  /* 0x0020000007ff7812 */ /* 0x040fe4000786c0ff */
[C---:B------:R-:W-:Y:S02]  /*2fd70*/  LOP3.LUT P1, RZ, R7.reuse, 0x100000, RZ, 0xc0, !PT ;  /* 0x0010000007ff7812 */ /* 0x040fe4000782c0ff */
[----:B------:R-:W-:-:S04]  /*2fd80*/  LOP3.LUT R7, R7, 0xfffbffff, RZ, 0xc0, !PT ;  /* 0xfffbffff07077812 */ /* 0x000fc800078ec0ff */
[----:B------:R-:W-:Y:S02]  /*2fd90*/  @P2 LOP3.LUT R7, R7, 0x40000, RZ, 0xfc, !PT ;  /* 0x0004000007072812 */ /* 0x000fe400078efcff */
[----:B------:R-:W-:Y:S01]  /*2fda0*/  ISETP.LT.OR P2, PT, R28, 0x11, !P1 ;  /* 0x000000111c00780c */ /* 0x000fe20004f41670 */
[----:B--2---:R-:W-:-:S05]  /*2fdb0*/  FMUL R15, R34, UR4 ;  /* 0x00000004220f7c20 */ /* 0x004fca0008400000 */
[----:B------:R-:W-:-:S05]  /*2fdc0*/  F2FP.SATFINITE.E4M3.F32.PACK_AB_MERGE_C R15, RZ, R15, RZ ;  /* 0x0000000fff0f723e */ /* 0x000fca00048070ff */
[----:B------:R1:W-:Y:S02]  /*2fdd0*/  @!P0 STG.E.U8 desc[UR6][R18.64+0x9], R15 ;  /* 0x0000090f12008986 */ /* 0x0003e4000c101106 */
[----:B-1----:R-:W-:Y:S02]  /*2fde0*/  FMUL R15, R41, UR4 ;  /* 0x00000004290f7c20 */ /* 0x002fe40008400000 */
[----:B------:R-:W2:Y:S01]  /*2fdf0*/  LDL.LU R41, [R1+0x27c] ;  /* 0x00027c0001297983 */ /* 0x000ea20000300800 */
[----:B0-----:R-:W-:-:S04]  /*2fe00*/  @!P5 IADD3 R34, P0, P4, R14, R16, R3 ;  /* 0x000000100e22d210 */ /* 0x001fc80007c1e003 */
[----:B------:R-:W-:Y:S02]  /*2fe10*/  @!P5 IADD3.X R35, R29, R17, R2, P0, P4 ;  /* 0x000000111d23d210 */ /* 0x000fe400007e8402 */
[----:B------:R-:W0:Y:S01]  /*2fe20*/  @!P2 LDC.64 R16, c[0x0][0x5c0] ;  /* 0x00017000ff10ab82 */ /* 0x000e220000000a00 */
[----:B------:R-:W-:-:S05]  /*2fe30*/  F2FP.SATFINITE.E4M3.F32.PACK_AB_MERGE_C R15, RZ, R15, RZ ;  /* 0x0000000fff0f723e */ /* 0x000fca00048070ff */
[----:B------:R1:W-:Y:S02]  /*2fe40*/  @!P6 STG.E.U8 desc[UR6][R30.64], R15 ;  /* 0x0000000f1e00e986 */ /* 0x0003e4000c101106 */
[----:B-1----:R-:W-:Y:S02]  /*2fe50*/  FMUL R15, R40, UR4 ;  /* 0x00000004280f7c20 */ /* 0x002fe40008400000 */
[----:B------:R-:W3:Y:S01]  /*2fe60*/  LDL.LU R40, [R1+0x280] ;  /* 0x0002800001287983 */ /* 0x000ee20000300800 */
[----:B0-----:R-:W-:-:S03]  /*2fe70*/  @!P2 IADD3 R30, P0, P4, R14, R16, R9 ;  /* 0x000000100e1ea210 */ /* 0x001fc60007c1e009 */
[----:B------:R-:W4:Y:S01]  /*2fe80*/  LDL.LU R43, [R1+0x284] ;  /* 0x00028400012b7983 */ /* 0x000f220000300800 */
[----:B------:R-:W-:Y:S02]  /*2fe90*/  @!P2 IADD3.X R31, R29, R17, R8, P0, P4 ;  /* 0x000000111d1fa210 */ /* 0x000fe400007e8408 */
[----:B------:R-:W-:-:S13]  /*2fea0*/  ISETP.LT.OR P2, PT, R28, 0x12, !P1 ;  /* 0x000000121c00780c */ /* 0x000fda0004f41670 */
[----:B------:R-:W0:Y:S02]  /*2feb0*/  @!P2 LDC.64 R16, c[0x0][0x5c0] ;  /* 0x00017000ff10ab82 */ /* 0x000e240000000a00 */
[----:B0-----:R-:W-:-:S04]  /*2fec0*/  @!P2 IADD3 R24, P0, P4, R14, R16, R9 ;  /* 0x000000100e18a210 */ /* 0x001fc80007c1e009 */
[----:B------:R-:W-:Y:S02]  /*2fed0*/  @!P2 IADD3.X R25, R29, R17, R8, P0, P4 ;  /* 0x000000111d19a210 */ /* 0x000fe400007e8408 */
[----:B------:R-:W-:-:S04]  /*2fee0*/  ISETP.GE.AND P0, PT, R13, 0x109, PT ;  /* 0x000001090d00780c */ /* 0x000fc80003f06270 */
[----:B------:R-:W-:-:S13]  /*2fef0*/  ISETP.LT.OR P4, PT, R28, 0x1, !P0 ;  /* 0x000000011c00780c */ /* 0x000fda0004781670 */
[----:B------:R-:W0:Y:S01]  /*2ff00*/  @!P4 LDC.64 R16, c[0x0][0x5c0] ;  /* 0x00017000ff10cb82 */ /* 0x000e220000000a00 */
[----:B------:R-:W-:Y:S02]  /*2ff10*/  F2FP.SATFINITE.E4M3.F32.PACK_AB_MERGE_C R15, RZ, R15, RZ ;  /* 0x0000000fff0f723e */ /* 0x000fe400048070ff */
[----:B------:R-:W-:-:S03]  /*2ff20*/  LOP3.LUT R0, R0, 0xffffffbf, RZ, 0xc0, !PT ;  /* 0xffffffbf00007812 */ /* 0x000fc600078ec0ff */
[----:B------:R1:W-:Y:S01]  /*2ff30*/  @!P3 STG.E.U8 desc[UR6][R26.64+0x1], R15 ;  /* 0x0000010f1a00b986 */ /* 0x0003e2000c101106 */
[----:B------:R-:W-:Y:S02]  /*2ff40*/  @P5 LOP3.LUT R0, R0, 0x40, RZ, 0xfc, !PT ;  /* 0x0000004000005812 */ /* 0x000fe400078efcff */
[----:B-1----:R-:W-:-:S04]  /*2ff50*/  @!P4 IADD3 R15, P3, P5, R3, R14, R11 ;  /* 0x0000000e030fc210 */ /* 0x002fc80007d7e00b */
[----:B------:R-:W-:Y:S02]  /*2ff60*/  @!P4 IADD3.X R18, R2, R29, R10, P3, P5 ;  /* 0x0000001d0212c210 */ /* 0x000fe40001fea40a */
[----:B0-----:R-:W-:Y:S01]  /*2ff70*/  @!P4 IADD3 R16, P3, R15, R16, RZ ;  /* 0x000000100f10c210 */ /* 0x001fe20007f7e0ff */
[----:B------:R-:W-:Y:S02]  /*2ff80*/  FMUL R15, R42, UR4 ;  /* 0x000000042a0f7c20 */ /* 0x000fe40008400000 */
[----:B------:R-:W4:Y:S04]  /*2ff90*/  LDL.LU R42, [R1+0x288] ;  /* 0x00028800012a7983 */ /* 0x000f280000300800 */
[----:B------:R-:W4:Y:S01]  /*2ffa0*/  LDL.LU R50, [R1+0x28c] ;  /* 0x00028c0001327983 */ /* 0x000f220000300800 */
[----:B------:R-:W-:-:S02]  /*2ffb0*/  LOP3.LUT P2, RZ, R0, 0x1, RZ, 0xc0, !PT ;  /* 0x0000000100ff7812 */ /* 0x000fc4000784c0ff */
[----:B------:R-:W-:Y:S01]  /*2ffc0*/  LOP3.LUT R7, R7, 0xfff7ffff, RZ, 0xc0, !PT ;  /* 0xfff7ffff07077812 */ /* 0x000fe200078ec0ff */
[----:B------:R-:W-:Y:S01]  /*2ffd0*/  @!P4 IMAD.X R17, R18, 0x1, R17, P3 ;  /* 0x000000011211c824 */ /* 0x000fe200018e0611 */
[----:B------:R-:W-:Y:S01]  /*2ffe0*/  F2FP.SATFINITE.E4M3.F32.PACK_AB_MERGE_C R15, RZ, R15, RZ ;  /* 0x0000000fff0f723e */ /* 0x000fe200048070ff */
[----:B------:R-:W4:Y:S08]  /*2fff0*/  LDL.LU R49, [R1+0x290] ;  /* 0x0002900001317983 */ /* 0x000f300000300800 */
[----:B------:R-:W-:Y:S01]  /*30000*/  @P2 LOP3.LUT R7, R7, 0x80000, RZ, 0xfc, !PT ;  /* 0x0008000007072812 */ /* 0x000fe200078efcff */
[----:B------:R0:W-:Y:S01]  /*30010*/  @!P4 STG.E.U8 desc[UR6][R16.64], R15 ;  /* 0x0000000f1000c986 */ /* 0x0001e2000c101106 */
[----:B------:R-:W-:-:S02]  /*30020*/  ISETP.LT.OR P2, PT, R28, 0x19, !P1 ;  /* 0x000000191c00780c */ /* 0x000fc40004f41670 */
[----:B------:R-:W-:Y:S01]  /*30030*/  ISETP.LT.OR P3, PT, R28, 0x2, !P0 ;  /* 0x000000021c00780c */ /* 0x000fe20004761670 */
[----:B------:R-:W4:Y:S04]  /*30040*/  LDL.LU R48, [R1+0x294] ;  /* 0x0002940001307983 */ /* 0x000f280000300800 */
[----:B------:R-:W4:Y:S04]  /*30050*/  LDL.LU R53, [R1+0x298] ;  /* 0x0002980001357983 */ /* 0x000f280000300800 */
[----:B------:R-:W4:Y:S02]  /*30060*/  LDL.LU R52, [R1+0x29c] ;  /* 0x00029c0001347983 */ /* 0x000f240000300800 */
[----:B0-----:R-:W0:Y:S02]  /*30070*/  @!P2 LDC.64 R16, c[0x0][0x5c0] ;  /* 0x00017000ff10ab82 */ /* 0x001e240000000a00 */
[----:B------:R-:W-:Y:S01]  /*30080*/  @!P3 IADD3 R22, P5, P6, R3, R14, R11 ;  /* 0x0000000e0316b210 */ /* 0x000fe20007ebe00b */
[----:B------:R-:W4:Y:S03]  /*30090*/  LDL.LU R59, [R1+0x2a0] ;  /* 0x0002a000013b7983 */ /* 0x000f260000300800 */
[----:B------:R-:W-:Y:S01]  /*300a0*/  @!P3 IADD3.X R23, R2, R29, R10, P5, P6 ;  /* 0x0000001d0217b210 */ /* 0x000fe20002fec40a */
[----:B------:R-:W4:Y:S01]  /*300b0*/  LDL.LU R58, [R1+0x2a4] ;  /* 0x0002a400013a7983 */ /* 0x000f220000300800 */
[----:B------:R-:W1:Y:S03]  /*300c0*/  @!P3 LDC.64 R18, c[0x0][0x5c0] ;  /* 0x00017000ff12bb82 */ /* 0x000e660000000a00 */
[----:B------:R-:W4:Y:S04]  /*300d0*/  LDL.LU R57, [R1+0x2a8] ;  /* 0x0002a80001397983 */ /* 0x000f280000300800 */
[----:B------:R-:W4:Y:S01]  /*300e0*/  LDL.LU R56, [R1+0x2ac] ;  /* 0x0002ac0001387983 */ /* 0x000f220000300800 */
[----:B0-----:R-:W-:-:S04]  /*300f0*/  @!P2 IADD3 R26, P5, P6, R14, R16, R9 ;  /* 0x000000100e1aa210 */ /* 0x001fc80007ebe009 */
[----:B------:R-:W-:Y:S02]  /*30100*/  @!P2 IADD3.X R27, R29, R17, R8, P5, P6 ;  /* 0x000000111d1ba210 */ /* 0x000fe40002fec408 */
[----:B------:R-:W-:-:S13]  /*30110*/  ISETP.LT.OR P2, PT, R28, 0x1a, !P1 ;  /* 0x0000001a1c00780c */ /* 0x000fda0004f41670 */
[----:B------:R-:W0:Y:S01]  /*30120*/  @!P2 LDC.64 R16, c[0x0][0x5c0] ;  /* 0x00017000ff10ab82 */ /* 0x000e220000000a00 */
[----:B-1----:R-:W-:-:S05]  /*30130*/  @!P3 IADD3 R18, P4, R22, R18, RZ ;  /* 0x000000121612b210 */ /* 0x002fca0007f9e0ff */
[----:B------:R-:W-:Y:S01]  /*30140*/  @!P3 IMAD.X R19, R23, 0x1, R19, P4 ;  /* 0x000000011713b824 */ /* 0x000fe200020e0613 */
[----:B------:R-:W-:Y:S02]  /*30150*/  ISETP.GE.AND P6, PT, R13, 0x101, PT ;  /* 0x000001010d00780c */ /* 0x000fe40003fc6270 */
[----:B------:R-:W-:Y:S01]  /*30160*/  LOP3.LUT P5, RZ, R0, 0x10, RZ, 0xc0, !PT ;  /* 0x0000001000ff7812 */ /* 0x000fe200078ac0ff */
[----:B--2---:R-:W-:-:S05]  /*30170*/  FMUL R15, R41, UR4 ;  /* 0x00000004290f7c20 */ /* 0x004fca0008400000 */
[----:B------:R-:W-:-:S05]  /*30180*/  F2FP.SATFINITE.E4M3.F32.PACK_AB_MERGE_C R15, RZ, R15, RZ ;  /* 0x0000000fff0f723e */ /* 0x000fca00048070ff */
[----:B------:R3:W-:Y:S01]  /*30190*/  @!P3 STG.E.U8 desc[UR6][R18.64+0x1], R15 ;  /* 0x0000010f1200b986 */ /* 0x0007e2000c101106 */
[----:B0-----:R-:W-:-:S04]  /*301a0*/  @!P2 IADD3 R22, P3, P4, R14, R16, R9 ;  /* 0x000000100e16a210 */ /* 0x001fc80007c7e009 */
[----:B------:R-:W-:Y:S02]  /*301b0*/  @!P2 IADD3.X R23, R29, R17, R8, P3, P4 ;  /* 0x000000111d17a210 */ /* 0x000fe40001fe8408 */
[----:B------:R-:W-:-:S13]  /*301c0*/  ISETP.LT.OR P2, PT, R28, 0x11, !P6 ;  /* 0x000000111c00780c */ /* 0x000fda0007741670 */
[----:B------:R-:W0:Y:S01]  /*301d0*/  @!P2 LDC.64 R16, c[0x0][0x5c0] ;  /* 0x00017000ff10ab82 */ /* 0x000e220000000a00 */
[----:B---3--:R-:W-:-:S05]  /*301e0*/  FMUL R15, R40, UR4 ;  /* 0x00000004280f7c20 */ /* 0x008fca0008400000 */
[----:B------:R-:W-:-:S05]  /*301f0*/  F2FP.SATFINITE.E4M3.F32.PACK_AB_MERGE_C R15, RZ, R15, RZ ;  /* 0x0000000fff0f723e */ /* 0x000fca00048070ff */
[----:B------:R4:W-:Y:S01]  /*30200*/  @!P5 STG.E.U8 desc[UR6][R32.64+0x8], R15 ;  /* 0x0000080f2000d986 */ /* 0x0009e2000c101106 */
[----:B------:R-:W-:Y:S02]  /*30210*/  ISETP.LT.OR P5, PT, R28, 0x12, !P6 ;  /* 0x000000121c00780c */ /* 0x000fe400077a1670 */
[----:B0-----:R-:W-:-:S04]  /*30220*/  @!P2 IADD3 R46, P3, P4, R14, R16, R11 ;  /* 0x000000100e2ea210 */ /* 0x001fc80007c7e00b */
[----:B------:R-:W-:-:S07]  /*30230*/  @!P2 IADD3.X R47, R29, R17, R10, P3, P4 ;  /* 0x000000111d2fa210 */ /* 0x000fce0001fe840a */
[----:B------:R-:W0:Y:S01]  /*30240*/  @!P5 LDC.64 R16, c[0x0][0x5c0] ;  /* 0x00017000ff10db82 */ /* 0x000e220000000a00 */
[----:B------:R-:W-:Y:S02]  /*30250*/  LOP3.LUT R0, R0, 0xffffefff, RZ, 0xc0, !PT ;  /* 0xffffefff00007812 */ /* 0x000fe400078ec0ff */
[----:B0-----:R-:W-:-:S04]  /*30260*/  @!P5 IADD3 R40, P3, P4, R14, R16, R11 ;  /* 0x000000100e28d210 */ /* 0x001fc80007c7e00b */
[----:B------:R-:W-:Y:S02]  /*30270*/  @!P5 IADD3.X R41, R29, R17, R10, P3, P4 ;  /* 0x000000111d29d210 */ /* 0x000fe40001fe840a */
[----:B------:R-:W-:Y:S02]  /*30280*/  ISETP.LT.OR P4, PT, R28, 0x9, !P0 ;  /* 0x000000091c00780c */ /* 0x000fe40004781670 */
[----:B------:R-:W-:Y:S02]  /*30290*/  @P2 LOP3.LUT R0, R0, 0x1000, RZ, 0xfc, !PT ;  /* 0x0000100000002812 */ /* 0x000fe400078efcff */
[----:B------:R-:W-:Y:S01]  /*302a0*/  LOP3.LUT P2, RZ, R7, 0x80000, RZ, 0xc0, !PT ;  /* 0x0008000007ff7812 */ /* 0x000fe2000784c0ff */
[----:B----4-:R-:W-:-:S08]  /*302b0*/  FMUL R15, R43, UR4 ;  /* 0x000000042b0f7c20 */ /* 0x010fd00008400000 */
[----:B------:R-:W0:Y:S01]  /*302c0*/  @!P4 LDC.64 R16, c[0x0][0x5c0] ;  /* 0x00017000ff10cb82 */ /* 0x000e220000000a00 */
[----:B------:R-:W-:Y:S02]  /*302d0*/  F2FP.SATFINITE.E4M3.F32.PACK_AB_MERGE_C R15, RZ, R15, RZ ;  /* 0x0000000fff0f723e */ /* 0x000fe400048070ff */
[----:B------:R-:W-:-:S03]  /*302e0*/  LOP3.LUT R0, R0, 0xffffffef, RZ, 0xc0, !PT ;  /* 0xffffffef00007812 */ /* 0x000fc600078ec0ff */
[----:B------:R1:W-:Y:S01]  /*302f0*/  @!P2 STG.E.U8 desc[UR6][R20.64+0x9], R15 ;  /* 0x0000090f1400a986 */ /* 0x0003e2000c101106 */
[----:B------:R-:W-:Y:S02]  /*30300*/  @P5 LOP3.LUT R0, R0, 0x10, RZ, 0xfc, !PT ;  /* 0x0000001000005812 */ /* 0x000fe400078efcff */
[----:B------:R-:W-:Y:S02]  /*30310*/  LOP3.LUT R7, R7, 0xfffeffff, RZ, 0xc0, !PT ;  /* 0xfffeffff07077812 */ /* 0x000fe400078ec0ff */
[----:B-1----:R-:W-:-:S04]  /*30320*/  @!P4 IADD3 R15, P3, P5, R3, R14, R11 ;  /* 0x0000000e030fc210 */ /* 0x002fc80007d7e00b */
[----:B------:R-:W-:Y:S02]  /*30330*/  @!P4 IADD3.X R18, R2, R29, R10, P3, P5 ;  /* 0x0000001d0212c210 */ /* 0x000fe40001fea40a */
[----:B0-----:R-:W-:Y:S02]  /*30340*/  @!P4 IADD3 R16, P3, R15, R16, RZ ;  /* 0x000000100f10c210 */ /* 0x001fe40007f7e0ff */
[----:B------:R-:W-:-:S03]  /*30350*/  @P0 LOP3.LUT R7, R7, 0x10000, RZ, 0xfc, !PT ;  /* 0x0001000007070812 */ /* 0x000fc600078efcff */
[----:B------:R-:W-:Y:S01]  /*30360*/  @!P4 IMAD.X R17, R18, 0x1, R17, P3 ;  /* 0x000000011211c824 */ /* 0x000fe200018e0611 */
[----:B------:R-:W-:Y:S02]  /*30370*/  ISETP.LT.OR P3, PT, R28, 0xa, !P0 ;  /* 0x0000000a1c00780c */ /* 0x000fe40004761670 */
[----:B------:R-:W-:Y:S01]  /*30380*/  ISETP.GE.AND P0, PT, R13, 0x101, PT ;  /* 0x000001010d00780c */ /* 0x000fe20003f06270 */
[----:B------:R-:W-:-:S03]  /*30390*/  FMUL R15, R42, UR4 ;  /* 0x000000042a0f7c20 */ /* 0x000fc60008400000 */
[----:B------:R-:W-:Y:S02]  /*303a0*/  ISETP.LT.OR P2, PT, R28, 0x19, !P0 ;  /* 0x000000191c00780c */ /* 0x000fe40004741670 */
[----:B------:R-:W-:-:S05]  /*303b0*/  F2FP.SATFINITE.E4M3.F32.PACK_AB_MERGE_C R15, RZ, R15, RZ ;  /* 0x0000000fff0f723e */ /* 0x000fca00048070ff */
[----:B------:R0:W-:Y:S01]  /*303c0*/  @!P4 STG.E.U8 desc[UR6][R16.64+0x8], R15 ;  /* 0x0000080f1000c986 */ /* 0x0001e2000c101106 */
[----:B------:R-:W1:Y:S08]  /*303d0*/  @!P3 LDC.64 R18, c[0x0][0x5c0] ;  /* 0x00017000ff12bb82 */ /* 0x000e700000000a00 */
[----:B0-----:R-:W0:Y:S01]  /*303e0*/  @!P2 LDC.64 R16, c[0x0][0x5c0] ;  /* 0x00017000ff10ab82 */ /* 0x001e220000000a00 */
[----:B------:R-:W-:-:S02]  /*303f0*/  ISETP.LT.OR P0, PT, R28, 0x1a, !P0 ;  /* 0x0000001a1c00780c */ /* 0x000fc40004701670 */
[----:B------:R-:W-:-:S04]  /*30400*/  @!P3 IADD3 R20, P5, P6, R3, R14, R11 ;  /* 0x0000000e0314b210 */ /* 0x000fc80007ebe00b */
[----:B------:R-:W-:Y:S02]  /*30410*/  @!P3 IADD3.X R21, R2, R29, R10, P5, P6 ;  /* 0x0000001d0215b210 */ /* 0x000fe40002fec40a */
[----:B0-----:R-:W-:-:S04]  /*30420*/  @!P2 IADD3 R42, P5, P6, R14, R16, R11 ;  /* 0x000000100e2aa210 */ /* 0x001fc80007ebe00b */
[----:B------:R-:W-:Y:S02]  /*30430*/  @!P2 IADD3.X R43, R29, R17, R10, P5, P6 ;  /* 0x000000111d2ba210 */ /* 0x000fe40002fec40a */
[----:B------:R-:W0:Y:S01]  /*30440*/  @!P0 LDC.64 R16, c[0x0][0x5c0] ;  /* 0x00017000ff108b82 */ /* 0x000e220000000a00 */
[----:B-1----:R-:W-:Y:S01]  /*30450*/  @!P3 IADD3 R18, P4, R20, R18, RZ ;  /* 0x000000121412b210 */ /* 0x002fe20007f9e0ff */
[----:B------:R-:W-:-:S04]  /*30460*/  FMUL R15, R50, UR4 ;  /* 0x00000004320f7c20 */ /* 0x000fc80008400000 */
[----:B------:R-:W-:Y:S01]  /*30470*/  @!P3 IMAD.X R19, R21, 0x1, R19, P4 ;  /* 0x000000011513b824 */ /* 0x000fe200020e0613 */
[----:B------:R-:W-:Y:S02]  /*30480*/  F2FP.SATFINITE.E4M3.F32.PACK_AB_MERGE_C R15, RZ, R15, RZ ;  /* 0x0000000fff0f723e */ /* 0x000fe400048070ff */
[----:B------:R-:W-:-:S03]  /*30490*/  ISETP.GE.AND P5, PT, R13, 0x1, PT ;  /* 0x000000010d00780c */ /* 0x000fc60003fa6270 */
[----:B------:R1:W-:Y:S01]  /*304a0*/  @!P3 STG.E.U8 desc[UR6][R18.64+0x9], R15 ;  /* 0x0000090f1200b986 */ /* 0x0003e2000c101106 */
[----:B0-----:R-:W-:-:S04]  /*304b0*/  @!P0 IADD3 R20, P3, P4, R14, R16, R11 ;  /* 0x000000100e148210 */ /* 0x001fc80007c7e00b */
[----:B------:R-:W-:Y:S02]  /*304c0*/  @!P0 IADD3.X R21, R29, R17, R10, P3, P4 ;  /* 0x000000111d158210 */ /* 0x000fe40001fe840a */
[----:B------:R-:W-:-:S13]  /*304d0*/  ISETP.LT.OR P3, PT, R28, 0x11, !P5 ;  /* 0x000000111c00780c */ /* 0x000fda0006f61670 */
[----:B------:R-:W0:Y:S01]  /*304e0*/  @!P3 LDC.64 R16, c[0x0][0x5c0] ;  /* 0x00017000ff10bb82 */ /* 0x000e220000000a00 */
[----:B-1----:R-:W-:-:S05]  /*304f0*/  FMUL R15, R49, UR4 ;  /* 0x00000004310f7c20 */ /* 0x002fca0008400000 */
[----:B------:R-:W-:Y:S02]  /*30500*/  F2FP.SATFINITE.E4M3.F32.PACK_AB_MERGE_C R15, RZ, R15, RZ ;  /* 0x0000000fff0f723e */ /* 0x000fe400048070ff */
[----:B0-----:R-:W-:-:S05]  /*30510*/  @!P3 IADD3 R16, P4, R14, R16, RZ ;  /* 0x000000100e10b210 */ /* 0x001fca0007f9e0ff */
[----:B------:R-:W-:-:S05]  /*30520*/  @!P3 IMAD.X R17, R29, 0x1, R17, P4 ;  /* 0x000000011d11b824 */ /* 0x000fca00020e0611 */
[----:B------:R0:W-:Y:S01]  /*30530*/  @!P3 STG.E.U8 desc[UR6][R16.64+0x10], R15 ;  /* 0x0000100f1000b986 */ /* 0x0001e2000c101106 */
[----:B------:R-:W-:Y:S02]  /*30540*/  ISETP.LT.OR P3, PT, R28, 0x12, !P5 ;  /* 0x000000121c00780c */ /* 0x000fe40006f61670 */
[----:B------:R-:W-:-:S11]  /*30550*/  LOP3.LUT R0, R0, 0xffffdfff, RZ, 0xc0, !PT ;  /* 0xffffdfff00007812 */ /* 0x000fd600078ec0ff */
[----:B0-----:R-:W0:Y:S01]  /*30560*/  @!P3 LDC.64 R16, c[0x0][0x5c0] ;  /* 0x00017000ff10bb82 */ /* 0x001e220000000a00 */
[----:B------:R-:W-:Y:S02]  /*30570*/  @P2 LOP3.LUT R0, R0, 0x2000, RZ, 0xfc, !PT ;  /* 0x0000200000002812 */ /* 0x000fe400078efcff */
[----:B------:R-:W-:Y:S02]  /*30580*/  LOP3.LUT P2, RZ, R7, 0x40000, RZ, 0xc0, !PT ;  /* 0x0004000007ff7812 */ /* 0x000fe4000784c0ff */
[----:B------:R-:W-:Y:S01]  /*30590*/  LOP3.LUT R0, R0, 0xfffffffe, RZ, 0xc0, !PT ;  /* 0xfffffffe00007812 */ /* 0x000fe200078ec0ff */
[----:B------:R-:W-:-:S03]  /*305a0*/  FMUL R15, R48, UR4 ;  /* 0x00000004300f7c20 */ /* 0x000fc60008400000 */
[----:B------:R-:W-:Y:S02]  /*305b0*/  @P0 LOP3.LUT R0, R0, 0x1, RZ, 0xfc, !PT ;  /* 0x0000000100000812 */ /* 0x000fe400078efcff */
[----:B------:R-:W-:Y:S02]  /*305c0*/  ISETP.LT.OR P0, PT, R28, 0x21, !P2 ;  /* 0x000000211c00780c */ /* 0x000fe40005701670 */
[----:B------:R-:W-:Y:S02]  /*305d0*/  F2FP.SATFINITE.E4M3.F32.PACK_AB_MERGE_C R15, RZ, R15, RZ ;  /* 0x0000000fff0f723e */ /* 0x000fe400048070ff */
[----:B0-----:R-:W-:-:S05]  /*305e0*/  @!P3 IADD3 R16, P4, R14, R16, RZ ;  /* 0x000000100e10b210 */ /* 0x001fca0007f9e0ff */
[----:B------:R-:W-:-:S05]  /*305f0*/  @!P3 IMAD.X R17, R29, 0x1, R17, P4 ;  /* 0x000000011d11b824 */ /* 0x000fca00020e0611 */
[----:B------:R0:W-:Y:S02]  /*30600*/  @!P3 STG.E.U8 desc[UR6][R16.64+0x11], R15 ;  /* 0x0000110f1000b986 */ /* 0x0001e4000c101106 */
[----:B0-----:R-:W0:Y:S01]  /*30610*/  @!P0 LDC.64 R16, c[0x0][0x5c0] ;  /* 0x00017000ff108b82 */ /* 0x001e220000000a00 */
[----:B------:R-:W-:Y:S02]  /*30620*/  ISETP.LT.OR P6, PT, R28, 0x22, !P2 ;  /* 0x000000221c00780c */ /* 0x000fe400057c1670 */
[----:B0-----:R-:W-:-:S04]  /*30630*/  @!P0 IADD3 R50, P3, P4, R14, R16, R3 ;  /* 0x000000100e328210 */ /* 0x001fc80007c7e003 */
[----:B------:R-:W-:-:S07]  /*30640*/  @!P0 IADD3.X R51, R29, R17, R2, P3, P4 ;  /* 0x000000111d338210 */ /* 0x000fce0001fe8402 */
[----:B------:R-:W0:Y:S01]  /*30650*/  @!P6 LDC.64 R16, c[0x0][0x5c0] ;  /* 0x00017000ff10eb82 */ /* 0x000e220000000a00 */
[----:B------:R-:W-:Y:S01]  /*30660*/  ISETP.LT.OR P0, PT, R28, 0x11, !P2 ;  /* 0x000000111c00780c */ /* 0x000fe20005701670 */
[----:B------:R-:W-:-:S05]  /*30670*/  FMUL R15, R53, UR4 ;  /* 0x00000004350f7c20 */ /* 0x000fca0008400000 */
[----:B------:R-:W-:Y:S02]  /*30680*/  F2FP.SATFINITE.E4M3.F32.PACK_AB_MERGE_C R15, RZ, R15, RZ ;  /* 0x0000000fff0f723e */ /* 0x000fe400048070ff */
[----:B0-----:R-:W-:-:S04]  /*30690*/  @!P6 IADD3 R48, P3, P4, R14, R16, R3 ;  /* 0x000000100e30e210 */ /* 0x001fc80007c7e003 */
[----:B------:R-:W-:Y:S02]  /*306a0*/  @!P6 IADD3.X R49, R29, R17, R2, P3, P4 ;  /* 0x000000111d31e210 */ /* 0x000fe40001fe8402 */
[C---:B------:R-:W-:Y:S01]  /*306b0*/  ISETP.LT.OR P6, PT, R28.reuse, 0x29, !P2 ;  /* 0x000000291c00780c */ /* 0x040fe200057c1670 */
[----:B------:R0:W-:Y:S01]  /*306c0*/  @!P0 STG.E.U8 desc[UR6][R38.64+0x10], R15 ;  /* 0x0000100f26008986 */ /* 0x0001e2000c101106 */
[----:B------:R-:W-:-:S11]  /*306d0*/  ISETP.LT.OR P0, PT, R28, 0x12, !P2 ;  /* 0x000000121c00780c */ /* 0x000fd60005701670 */
[----:B------:R-:W1:Y:S01]  /*306e0*/  @!P6 LDC.64 R16, c[0x0][0x5c0] ;  /* 0x00017000ff10eb82 */ /* 0x000e620000000a00 */
[----:B0-----:R-:W-:-:S05]  /*306f0*/  FMUL R15, R52, UR4 ;  /* 0x00000004340f7c20 */ /* 0x001fca0008400000 */
[----:B------:R-:W-:-:S05]  /*30700*/  F2FP.SATFINITE.E4M3.F32.PACK_AB_MERGE_C R15, RZ, R15, RZ ;  /* 0x0000000fff0f723e */ /* 0x000fca00048070ff */
[----:B------:R0:W-:Y:S01]  /*30710*/  @!P0 STG.E.U8 desc[UR6][R36.64+0x11], R15 ;  /* 0x0000110f24008986 */ /* 0x0001e2000c101106 */
[----:B------:R-:W-:Y:S02]  /*30720*/  ISETP.LT.OR P0, PT, R28, 0x2a, !P2 ;  /* 0x0000002a1c00780c */ /* 0x000fe40005701670 */
[----:B-1----:R-:W-:-:S04]  /*30730*/  @!P6 IADD3 R54, P3, P4, R14, R16, R3 ;  /* 0x000000100e36e210 */ /* 0x002fc80007c7e003 */
[----:B------:R-:W-:-:S07]  /*30740*/  @!P6 IADD3.X R55, R29, R17, R2, P3, P4 ;  /* 0x000000111d37e210 */ /* 0x000fce0001fe8402 */
[----:B------:R-:W1:Y:S02]  /*30750*/  @!P0 LDC.64 R16, c[0x0][0x5c0] ;  /* 0x00017000ff108b82 */ /* 0x000e640000000a00 */
[----:B-1----:R-:W-:-:S04]  /*30760*/  @!P0 IADD3 R52, P3, P4, R14, R16, R3 ;  /* 0x000000100e348210 */ /* 0x002fc80007c7e003 */
[----:B------:R-:W-:Y:S02]  /*30770*/  @!P0 IADD3.X R53, R29, R17, R2, P3, P4 ;  /* 0x000000111d358210 */ /* 0x000fe40001fe8402 */
[----:B------:R-:W-:-:S13]  /*30780*/  ISETP.LT.OR P3, PT, R28, 0x19, !P5 ;  /* 0x000000191c00780c */ /* 0x000fda0006f61670 */
[----:B------:R-:W1:Y:S01]  /*30790*/  @!P3 LDC.64 R16, c[0x0][0x5c0] ;  /* 0x00017000ff10bb82 */ /* 0x000e620000000a00 */
[----:B0-----:R-:W-:Y:S02]  /*307a0*/  FMUL R15, R59, UR4 ;  /* 0x000000043b0f7c20 */ /* 0x001fe40008400000 */
[----:B------:R-:W2:Y:S03]  /*307b0*/  LDL.LU R59, [R1+0x2b0] ;  /* 0x0002b000013b7983 */ /* 0x000ea60000300800 */
[----:B------:R-:W-:Y:S02]  /*307c0*/  F2FP.SATFINITE.E4M3.F32.PACK_AB_MERGE_C R15, RZ, R15, RZ ;  /* 0x0000000fff0f723e */ /* 0x000fe400048070ff */
[----:B-1----:R-:W-:-:S05]  /*307d0*/  @!P3 IADD3 R16, P4, R14, R16, RZ ;  /* 0x000000100e10b210 */ /* 0x002fca0007f9e0ff */
[----:B------:R-:W-:-:S05]  /*307e0*/  @!P3 IMAD.X R17, R29, 0x1, R17, P4 ;  /* 0x000000011d11b824 */ /* 0x000fca00020e0611 */
[----:B------:R0:W-:Y:S02]  /*307f0*/  @!P3 STG.E.U8 desc[UR6][R16.64+0x18], R15 ;  /* 0x0000180f1000b986 */ /* 0x0001e4000c101106 */
[----:B0-----:R-:W-:Y:S02]  /*30800*/  FMUL R15, R58, UR4 ;  /* 0x000000043a0f7c20 */ /* 0x001fe40008400000 */
[----:B------:R-:W3:Y:S01]  /*30810*/  LDL.LU R58, [R1+0x2b4] ;  /* 0x0002b400013a7983 */ /* 0x000ee20000300800 */
[----:B------:R-:W-:Y:S02]  /*30820*/  ISETP.LT.OR P3, PT, R28, 0x1a, !P5 ;  /* 0x0000001a1c00780c */ /* 0x000fe40006f61670 */
[----:B------:R-:W-:Y:S01]  /*30830*/  LOP3.LUT R7, R7, 0xfffdffff, RZ, 0xc0, !PT ;  /* 0xfffdffff07077812 */ /* 0x000fe200078ec0ff */
[----:B------:R-:W4:Y:S10]  /*30840*/  LDL.LU R60, [R1+0x2b8] ;  /* 0x0002b800013c7983 */ /* 0x000f340000300800 */
[----:B------:R-:W0:Y:S01]  /*30850*/  @!P3 LDC.64 R16, c[0x0][0x5c0] ;  /* 0x00017000ff10bb82 */ /* 0x000e220000000a00 */
[----:B------:R-:W-:-:S02]  /*30860*/  @P2 LOP3.LUT R7, R7, 0x20000, RZ, 0xfc, !PT ;  /* 0x0002000007072812 */ /* 0x000fc400078efcff */
[----:B------:R-:W-:Y:S02]  /*30870*/  ISETP.LT.OR P2, PT, R28, 0x21, !P1 ;  /* 0x000000211c00780c */ /* 0x000fe40004f41670 */
[----:B------:R-:W-:Y:S02]  /*30880*/  F2FP.SATFINITE.E4M3.F32.PACK_AB_MERGE_C R15, RZ, R15, RZ ;  /* 0x0000000fff0f723e */ /* 0x000fe400048070ff */
[----:B0-----:R-:W-:-:S05]  /*30890*/  @!P3 IADD3 R16, P4, R14, R16, RZ ;  /* 0x000000100e10b210 */ /* 0x001fca0007f9e0ff */
[----:B------:R-:W-:-:S05]  /*308a0*/  @!P3 IMAD.X R17, R29, 0x1, R17, P4 ;  /* 0x000000011d11b824 */ /* 0x000fca00020e0611 */
[----:B------:R0:W-:Y:S02]  /*308b0*/  @!P3 STG.E.U8 desc[UR6][R16.64+0x19], R15 ;  /* 0x0000190f1000b986 */ /* 0x0001e4000c101106 */
[----:B0-----:R-:W0:Y:S02]  /*308c0*/  @!P2 LDC.64 R16, c[0x0][0x5c0] ;  /* 0x00017000ff10ab82 */ /* 0x001e240000000a00 */
[----:B0-----:R-:W-:-:S04]  /*308d0*/  @!P2 IADD3 R36, P3, P4, R14, R16, R9 ;  /* 0x000000100e24a210 */ /* 0x001fc80007c7e009 */
[----:B------:R-:W-:Y:S02]  /*308e0*/  @!P2 IADD3.X R37, R29, R17, R8, P3, P4 ;  /* 0x000000111d25a210 */ /* 0x000fe40001fe8408 */
[----:B------:R-:W-:-:S13]  /*308f0*/  ISETP.LT.OR P2, PT, R28, 0x22, !P1 ;  /* 0x000000221c00780c */ /* 0x000fda0004f41670 */
[----:B------:R-:W0:Y:S01]  /*30900*/  @!P2 LDC.64 R16, c[0x0][0x5c0] ;  /* 0x00017000ff10ab82 */ /* 0x000e220000000a00 */
[----:B------:R-:W-:-:S04]  /*30910*/  LOP3.LUT R0, R0, 0xfffdffff, RZ, 0xc0, !PT ;  /* 0xfffdffff00007812 */ /* 0x000fc800078ec0ff */
[----:B------:R-:W-:Y:S01]  /*30920*/  @P6 LOP3.LUT R0, R0, 0x20000, RZ, 0xfc, !PT ;  /* 0x0002000000006812 */ /* 0x000fe200078efcff */
[----:B------:R-:W-:-:S03]  /*30930*/  FMUL R15, R57, UR4 ;  /* 0x00000004390f7c20 */ /* 0x000fc60008400000 */
[C---:B------:R-:W-:Y:S02]  /*30940*/  LOP3.LUT P6, RZ, R0.reuse, 0x100, RZ, 0xc0, !PT ;  /* 0x0000010000ff7812 */ /* 0x040fe400078cc0ff */
[----:B------:R-:W-:Y:S02]  /*30950*/  LOP3.LUT R0, R0, 0xfffeffff, RZ, 0xc0, !PT ;  /* 0xfffeffff00007812 */ /* 0x000fe400078ec0ff */
[----:B0-----:R-:W-:-:S04]  /*30960*/  @!P2 IADD3 R32, P3, P4, R14, R16, R9 ;  /* 0x000000100e20a210 */ /* 0x001fc80007c7e009 */
[----:B------:R-:W-:Y:S02]  /*30970*/  @!P2 IADD3.X R33, R29, R17, R8, P3, P4 ;  /* 0x000000111d21a210 */ /* 0x000fe40001fe8408 */
[----:B------:R-:W-:Y:S02]  /*30980*/  ISETP.LT.OR P2, PT, R28, 0x29, !P1 ;  /* 0x000000291c00780c */ /* 0x000fe40004f41670 */
[----:B------:R-:W-:Y:S02]  /*30990*/  @P0 LOP3.LUT R0, R0, 0x10000, RZ, 0xfc, !PT ;  /* 0x0001000000000812 */ /* 0x000fe400078efcff */
[----:B------:R-:W-:Y:S02]  /*309a0*/  F2FP.SATFINITE.E4M3.F32.PACK_AB_MERGE_C R15, RZ, R15, RZ ;  /* 0x0000000fff0f723e */ /* 0x000fe400048070ff */
[----:B------:R-:W-:-:S03]  /*309b0*/  LOP3.LUT P0, RZ, R0, 0x40, RZ, 0xc0, !PT ;  /* 0x0000004000ff7812 */ /* 0x000fc6000780c0ff */
[----:B------:R0:W-:Y:S04]  /*309c0*/  @!P6 STG.E.U8 desc[UR6][R44.64+0x18], R15 ;  /* 0x0000180f2c00e986 */ /* 0x0001e8000c101106 */
[----:B------:R-:W1:Y:S01]  /*309d0*/  @!P2 LDC.64 R16, c[0x0][0x5c0] ;  /* 0x00017000ff10ab82 */ /* 0x000e620000000a00 */
[----:B0-----:R-:W-:-:S05]  /*309e0*/  FMUL R15, R56, UR4 ;  /* 0x00000004380f7c20 */ /* 0x001fca0008400000 */
[----:B------:R-:W-:-:S05]  /*309f0*/  F2FP.SATFINITE.E4M3.F32.PACK_AB_MERGE_C R15, RZ, R15, RZ ;  /* 0x0000000fff0f723e */ /* 0x000fca00048070ff */
[----:B------:R0:W-:Y:S01]  /*30a00*/  @!P0 STG.E.U8 desc[UR6][R34.64+0x19], R15 ;  /* 0x0000190f22008986 */ /* 0x0001e2000c101106 */
[----:B------:R-:W-:Y:S02]  /*30a10*/  ISETP.LT.OR P0, PT, R28, 0x2a, !P1 ;  /* 0x0000002a1c00780c */ /* 0x000fe40004f01670 */
[----:B-1----:R-:W-:-:S04]  /*30a20*/  @!P2 IADD3 R38, P3, P4, R14, R16, R9 ;  /* 0x000000100e26a210 */ /* 0x002fc80007c7e009 */
[----:B------:R-:W-:-:S07]  /*30a30*/  @!P2 IADD3.X R39, R29, R17, R8, P3, P4 ;  /* 0x000000111d27a210 */ /* 0x000fce0001fe8408 */
[----:B------:R-:W0:Y:S02]  /*30a40*/  @!P0 LDC.64 R16, c[0x0][0x5c0] ;  /* 0x00017000ff108b82 */ /* 0x000e240000000a00 */
[----:B0-----:R-:W-:-:S04]  /*30a50*/  @!P0 IADD3 R34, P3, P4, R14, R16, R9 ;  /* 0x000000100e228210 */ /* 0x001fc80007c7e009 */
[----:B------:R-:W-:Y:S02]  /*30a60*/  @!P0 IADD3.X R35, R29, R17, R8, P3, P4 ;  /* 0x000000111d238210 */ /* 0x000fe40001fe8408 */
[----:B------:R-:W-:Y:S01]  /*30a70*/  ISETP.LT.OR P0, PT, R28, 0x11, !P1 ;  /* 0x000000111c00780c */ /* 0x000fe20004f01670 */
[----:B--2---:R-:W-:Y:S02]  /*30a80*/  FMUL R15, R59, UR4 ;  /* 0x000000043b0f7c20 */ /* 0x004fe40008400000 */
[----:B------:R-:W2:Y:S03]  /*30a90*/  LDL.LU R59, [R1+0x2bc] ;  /* 0x0002bc00013b7983 */ /* 0x000ea60000300800 */
[----:B------:R-:W-:-:S07]  /*30aa0*/  F2FP.SATFINITE.E4M3.F32.PACK_AB_MERGE_C R15, RZ, R15, RZ ;  /* 0x0000000fff0f723e */ /* 0x000fce00048070ff */
[----:B------:R3:W-:Y:S02]  /*30ab0*/  @!P0 STG.E.U8 desc[UR6][R30.64+0x10], R15 ;  /* 0x0000100f1e008986 */ /* 0x0007e4000c101106 */
[----:B---3--:R-:W-:Y:S02]  /*30ac0*/  FMUL R15, R58, UR4 ;  /* 0x000000043a0f7c20 */ /* 0x008fe40008400000 */
[----:B------:R-:W3:Y:S01]  /*30ad0*/  LDL.LU R58, [R1+0x2c0] ;  /* 0x0002c000013a7983 */ /* 0x000ee20000300800 */
[----:B------:R-:W-:-:S04]  /*30ae0*/  ISETP.GE.AND P2, PT, R13, 0x101, PT ;  /* 0x000001010d00780c */ /* 0x000fc80003f46270 */
[----:B------:R-:W-:-:S13]  /*30af0*/  ISETP.LT.OR P5, PT, R28, 0x21, !P2 ;  /* 0x000000211c00780c */ /* 0x000fda00057a1670 */
[----:B------:R-:W0:Y:S01]  /*30b00*/  @!P5 LDC.64 R16, c[0x0][0x5c0] ;  /* 0x00017000ff10db82 */ /* 0x000e220000000a00 */
[----:B------:R-:W-:Y:S02]  /*30b10*/  ISETP.LT.OR P0, PT, R28, 0x22, !P2 ;  /* 0x000000221c00780c */ /* 0x000fe40005701670 */
[----:B------:R-:W-:Y:S02]  /*30b20*/  LOP3.LUT R0, R0, 0xfffbffff, RZ, 0xc0, !PT ;  /* 0xfffbffff00007812 */ /* 0x000fe400078ec0ff */
[----:B0-----:R-:W-:-:S04]  /*30b30*/  @!P5 IADD3 R56, P3, P4, R14, R16, R11 ;  /* 0x000000100e38d210 */ /* 0x001fc80007c7e00b */
[----:B------:R-:W-:-:S05]  /*30b40*/  @!P5 IADD3.X R57, R29, R17, R10, P3, P4 ;  /* 0x000000111d39d210 */ /* 0x000fca0001fe840a */
[----:B------:R-:W0:Y:S01]  /*30b50*/  @!P0 LDC.64 R16, c[0x0][0x5c0] ;  /* 0x00017000ff108b82 */ /* 0x000e220000000a00 */
[----:B------:R-:W-:-:S04]  /*30b60*/  @P5 LOP3.LUT R0, R0, 0x40000, RZ, 0xfc, !PT ;  /* 0x0004000000005812 */ /* 0x000fc800078efcff */
[----:B------:R-:W-:-:S04]  /*30b70*/  LOP3.LUT R0, R0, 0xffffff7f, RZ, 0xc0, !PT ;  /* 0xffffff7f00007812 */ /* 0x000fc800078ec0ff */
[----:B------:R-:W-:Y:S02]  /*30b80*/  @P0 LOP3.LUT R0, R0, 0x80, RZ, 0xfc, !PT ;  /* 0x0000008000000812 */ /* 0x000fe400078efcff */
[----:B0-----:R-:W-:-:S04]  /*30b90*/  @!P0 IADD3 R30, P3, P4, R14, R16, R11 ;  /* 0x000000100e1e8210 */ /* 0x001fc80007c7e00b */
[----:B------:R-:W-:Y:S02]  /*30ba0*/  @!P0 IADD3.X R31, R29, R17, R10, P3, P4 ;  /* 0x000000111d1f8210 */ /* 0x000fe40001fe840a */
[----:B------:R-:W-:-:S04]  /*30bb0*/  ISETP.GE.AND P0, PT, R13, 0x89, PT ;  /* 0x000000890d00780c */ /* 0x000fc80003f06270 */
[C---:B------:R-:W-:Y:S02]  /*30bc0*/  ISETP.LT.OR P4, PT, R28.reuse, 0x11, !P0 ;  /* 0x000000111c00780c */ /* 0x040fe40004781670 */
[----:B------:R-:W-:-:S11]  /*30bd0*/  ISETP.LT.OR P6, PT, R28, 0x12, !P1 ;  /* 0x000000121c00780c */ /* 0x000fd60004fc1670 */
[----:B------:R-:W0:Y:S01]  /*30be0*/  @!P4 LDC.64 R16, c[0x0][0x5c0] ;  /* 0x00017000ff10cb82 */ /* 0x000e220000000a00 */
[----:B------:R-:W-:-:S05]  /*30bf0*/  F2FP.SATFINITE.E4M3.F32.PACK_AB_MERGE_C R15, RZ, R15, RZ ;  /* 0x0000000fff0f723e */ /* 0x000fca00048070ff */
[----:B------:R1:W-:Y:S02]  /*30c00*/  @!P6 STG.E.U8 desc[UR6][R24.64+0x11], R15 ;  /* 0x0000110f1800e986 */ /* 0x0003e4000c101106 */
[----:B-1----:R-:W-:-:S04]  /*30c10*/  @!P4 IADD3 R15, P3, P5, R3, R14, R9 ;  /* 0x0000000e030fc210 */ /* 0x002fc80007d7e009 */
[----:B------:R-:W-:Y:S02]  /*30c20*/  @!P4 IADD3.X R18, R2, R29, R8, P3, P5 ;  /* 0x0000001d0212c210 */ /* 0x000fe40001fea408 */
[----:B0-----:R-:W-:Y:S01]  /*30c30*/  @!P4 IADD3 R16, P3, R15, R16, RZ ;  /* 0x000000100f10c210 */ /* 0x001fe20007f7e0ff */
[----:B----4-:R-:W-:Y:S02]  /*30c40*/  FMUL R15, R60, UR4 ;  /* 0x000000043c0f7c20 */ /* 0x010fe40008400000 */
[----:B------:R-:W4:Y:S02]  /*30c50*/  LDL.LU R60, [R1+0x2c4] ;  /* 0x0002c400013c7983 */ /* 0x000f240000300800 */
[----:B------:R-:W-:Y:S01]  /*30c60*/  @!P4 IMAD.X R17, R18, 0x1, R17, P3 ;  /* 0x000000011211c824 */ /* 0x000fe200018e0611 */
[----:B------:R-:W-:-:S13]  /*30c70*/  ISETP.LT.OR P3, PT, R28, 0x12, !P0 ;  /* 0x000000121c00780c */ /* 0x000fda0004761670 */
[----:B------:R-:W0:Y:S01]  /*30c80*/  @!P3 LDC.64 R18, c[0x0][0x5c0] ;  /* 0x00017000ff12bb82 */ /* 0x000e220000000a00 */
[----:B------:R-:W-:Y:S02]  /*30c90*/  F2FP.SATFINITE.E4M3.F32.PACK_AB_MERGE_C R15, RZ, R15, RZ ;  /* 0x0000000fff0f723e */ /* 0x000fe400048070ff */
[----:B------:R-:W-:-:S03]  /*30ca0*/  @!P3 IADD3 R24, P5, P6, R3, R14, R9 ;  /* 0x0000000e0318b210 */ /* 0x000fc60007ebe009 */
[----:B------:R1:W-:Y:S01]  /*30cb0*/  @!P4 STG.E.U8 desc[UR6][R16.64+0x10], R15 ;  /* 0x0000100f1000c986 */ /* 0x0003e2000c101106 */
[----:B------:R-:W-:Y:S02]  /*30cc0*/  @!P3 IADD3.X R25, R2, R29, R8, P5, P6 ;  /* 0x0000001d0219b210 */ /* 0x000fe40002fec408 */
[----:B0-----:R-:W-:-:S05]  /*30cd0*/  @!P3 IADD3 R18, P4, R24, R18, RZ ;  /* 0x000000121812b210 */ /* 0x001fca0007f9e0ff */
[----:B------:R-:W-:Y:S01]  /*30ce0*/  @!P3 IMAD.X R19, R25, 0x1, R19, P4 ;  /* 0x000000011913b824 */ /* 0x000fe200020e0613 */
[----:B------:R-:W-:-:S13]  /*30cf0*/  ISETP.LT.OR P2, PT, R28, 0x29, !P2 ;  /* 0x000000291c00780c */ /* 0x000fda0005741670 */
[----:B-1----:R-:W0:Y:S01]  /*30d00*/  @!P2 LDC.64 R16, c[0x0][0x5c0] ;  /* 0x00017000ff10ab82 */ /* 0x002e220000000a00 */
[----:B--2---:R-:W-:Y:S02]  /*30d10*/  FMUL R15, R59, UR4 ;  /* 0x000000043b0f7c20 */ /* 0x004fe40008400000 */
[----:B------:R-:W2:Y:S03]  /*30d20*/  LDL.LU R59, [R1+0x2c8] ;  /* 0x0002c800013b7983 */ /* 0x000ea60000300800 */
[----:B------:R-:W-:-:S05]  /*30d30*/  F2FP.SATFINITE.E4M3.F32.PACK_AB_MERGE_C R15, RZ, R15, RZ ;  /* 0x0000000fff0f723e */ /* 0x000fca00048070ff */
[----:B------:R3:W-:Y:S02]  /*30d40*/  @!P3 STG.E.U8 desc[UR6][R18.64+0x11], R15 ;  /* 0x0000110f1200b986 */ /* 0x0007e4000c101106 */
[----:B---3--:R-:W-:Y:S02]  /*30d50*/  FMUL R15, R58, UR4 ;  /* 0x000000043a0f7c20 */ /* 0x008fe40008400000 */
[----:B------:R-:W3:Y:S04]  /*30d60*/  LDL.LU R58, [R1+0x2cc] ;  /* 0x0002cc00013a7983 */ /* 0x000ee80000300800 */
[----:B------:R-:W3:Y:S04]  /*30d70*/  LDL.LU R69, [R1+0x2d0] ;  /* 0x0002d00001457983 */ /* 0x000ee80000300800 */
[----:B------:R-:W3:Y:S01]  /*30d80*/  LDL.LU R68, [R1+0x2d4] ;  /* 0x0002d40001447983 */ /* 0x000ee20000300800 */
[----:B0-----:R-:W-:-:S02]  /*30d90*/  @!P2 IADD3 R44, P5, P6, R14, R16, R11 ;  /* 0x000000100e2ca210 */ /* 0x001fc40007ebe00b */
[----:B------:R-:W-:Y:S01]  /*30da0*/  LOP3.LUT R0, R0, 0xfff7ffff, RZ, 0xc0, !PT ;  /* 0xfff7ffff00007812 */ /* 0x000fe200078ec0ff */
[----:B------:R-:W3:Y:S01]  /*30db0*/  LDL.LU R70, [R1+0x2d8] ;  /* 0x0002d80001467983 */ /* 0x000ee20000300800 */
[----:B------:R-:W-:Y:S02]  /*30dc0*/  @!P2 IADD3.X R45, R29, R17, R10, P5, P6 ;  /* 0x000000111d2da210 */ /* 0x000fe40002fec40a */
[----:B------:R-:W-:-:S04]  /*30dd0*/  ISETP.GE.AND P6, PT, R13, 0x101, PT ;  /* 0x000001010d00780c */ /* 0x000fc80003fc6270 */
[----:B------:R-:W-:Y:S02]  /*30de0*/  ISETP.LT.OR P6, PT, R28, 0x2a, !P6 ;  /* 0x0000002a1c00780c */ /* 0x000fe400077c1670 */
[----:B------:R-:W-:-:S11]  /*30df0*/  @P2 LOP3.LUT R0, R0, 0x80000, RZ, 0xfc, !PT ;  /* 0x0008000000002812 */ /* 0x000fd600078efcff */
[----:B------:R-:W0:Y:S01]  /*30e00*/  @!P6 LDC.64 R16, c[0x0][0x5c0] ;  /* 0x00017000ff10eb82 */ /* 0x000e220000000a00 */
[----:B------:R-:W-:-:S04]  /*30e10*/  LOP3.LUT P2, RZ, R7, 0x20000, RZ, 0xc0, !PT ;  /* 0x0002000007ff7812 */ /* 0x000fc8000784c0ff */
        /* <DEDUP_REMOVED lines=10> */
[----:B------:R-:W-:Y:S02]  /*30ec0*/  ISETP.LT.OR P6, PT, R28, 0x19, !P1 ;  /* 0x000000191c00780c */ /* 0x000fe40004fc1670 */
[----:B0-----:R-:W-:-:S04]  /*30ed0*/  @!P5 IADD3 R62, P3, P4, R14, R16, R3 ;  /* 0x000000100e3ed210 */ /* 0x001fc80007c7e003 */
[----:B------:R-:W-:Y:S02]  /*30ee0*/  @!P5 IADD3.X R63, R29, R17, R2, P3, P4 ;  /* 0x000000111d3fd210 */ /* 0x000fe40001fe8402 */
[----:B------:R-:W-:Y:S02]  /*30ef0*/  ISETP.LT.OR P4, PT, R28, 0x19, !P0 ;  /* 0x000000191c00780c */ /* 0x000fe40004781670 */
[----:B------:R-:W-:-:S05]  /*30f00*/  F2FP.SATFINITE.E4M3.F32.PACK_AB_MERGE_C R15, RZ, R15, RZ ;  /* 0x0000000fff0f723e */ /* 0x000fca00048070ff */
[----:B------:R4:W-:Y:S01]  /*30f10*/  @!P6 STG.E.U8 desc[UR6][R26.64+0x18], R15 ;  /* 0x0000180f1a00e986 */ /* 0x0009e2000c101106 */
[----:B------:R-:W-:-:S05]  /*30f20*/  ISETP.LT.OR P6, PT, R28, 0x1a, !P1 ;  /* 0x0000001a1c00780c */ /* 0x000fca0004fc1670 */
[----:B------:R-:W0:Y:S01]  /*30f30*/  @!P4 LDC.64 R16, c[0x0][0x5c0] ;  /* 0x00017000ff10cb82 */ /* 0x000e220000000a00 */
[----:B----4-:R-:W-:-:S05]  /*30f40*/  FMUL R15, R60, UR4 ;  /* 0x000000043c0f7c20 */ /* 0x010fca0008400000 */
[----:B------:R-:W-:-:S05]  /*30f50*/  F2FP.SATFINITE.E4M3.F32.PACK_AB_MERGE_C R15, RZ, R15, RZ ;  /* 0x0000000fff0f723e */ /* 0x000fca00048070ff */
[----:B------:R1:W-:Y:S02]  /*30f60*/  @!P6 STG.E.U8 desc[UR6][R22.64+0x19], R15 ;  /* 0x0000190f1600e986 */ /* 0x0003e4000c101106 */
[----:B-1----:R-:W-:-:S04]  /*30f70*/  @!P4 IADD3 R15, P3, P5, R3, R14, R9 ;  /* 0x0000000e030fc210 */ /* 0x002fc80007d7e009 */
[----:B------:R-:W-:Y:S02]  /*30f80*/  @!P4 IADD3.X R18, R2, R29, R8, P3, P5 ;  /* 0x0000001d0212c210 */ /* 0x000fe40001fea408 */
[----:B0-----:R-:W-:-:S05]  /*30f90*/  @!P4 IADD3 R16, P3, R15, R16, RZ ;  /* 0x000000100f10c210 */ /* 0x001fca0007f7e0ff */
[----:B------:R-:W-:Y:S01]  /*30fa0*/  @!P4 IMAD.X R17, R18, 0x1, R17, P3 ;  /* 0x000000011211c824 */ /* 0x000fe200018e0611 */
[----:B------:R-:W-:-:S13]  /*30fb0*/  ISETP.LT.OR P3, PT, R28, 0x1a, !P0 ;  /* 0x0000001a1c00780c */ /* 0x000fda0004761670 */
[----:B------:R-:W0:Y:S01]  /*30fc0*/  @!P3 LDC.64 R18, c[0x0][0x5c0] ;  /* 0x00017000ff12bb82 */ /* 0x000e220000000a00 */
[----:B------:R-:W-:-:S04]  /*30fd0*/  @!P3 IADD3 R22, P5, P6, R3, R14, R9 ;  /* 0x0000000e0316b210 */ /* 0x000fc80007ebe009 */
[----:B------:R-:W-:Y:S02]  /*30fe0*/  @!P3 IADD3.X R23, R2, R29, R8, P5, P6 ;  /* 0x0000001d0217b210 */ /* 0x000fe40002fec408 */
[----:B------:R-:W-:Y:S01]  /*30ff0*/  ISETP.LT.OR P0, PT, R28, 0x39, !P2 ;  /* 0x000000391c00780c */ /* 0x000fe20005701670 */
[----:B--2---:R-:W-:-:S05]  /*31000*/  FMUL R15, R59, UR4 ;  /* 0x000000043b0f7c20 */ /* 0x004fca0008400000 */
[----:B------:R-:W-:-:S05]  /*31010*/  F2FP.SATFINITE.E4M3.F32.PACK_AB_MERGE_C R15, RZ, R15, RZ ;  /* 0x0000000fff0f723e */ /* 0x000fca00048070ff */
[----:B------:R1:W-:Y:S01]  /*31020*/  @!P4 STG.E.U8 desc[UR6][R16.64+0x18], R15 ;  /* 0x0000180f1000c986 */ /* 0x0003e2000c101106 */
[----:B0-----:R-:W-:-:S05]  /*31030*/  @!P3 IADD3 R18, P4, R22, R18, RZ ;  /* 0x000000121612b210 */ /* 0x001fca0007f9e0ff */
[----:B------:R-:W-:Y:S01]  /*31040*/  @!P3 IMAD.X R19, R23, 0x1, R19, P4 ;  /* 0x000000011713b824 */ /* 0x000fe200020e0613 */
[----:B-1----:R-:W0:Y:S01]  /*31050*/  @!P0 LDC.64 R16, c[0x0][0x5c0] ;  /* 0x00017000ff108b82 */ /* 0x002e220000000a00 */
[----:B---3--:R-:W-:-:S05]  /*31060*/  FMUL R15, R58, UR4 ;  /* 0x000000043a0f7c20 */ /* 0x008fca0008400000 */
[----:B------:R-:W-:-:S05]  /*31070*/  F2FP.SATFINITE.E4M3.F32.PACK_AB_MERGE_C R15, RZ, R15, RZ ;  /* 0x0000000fff0f723e */ /* 0x000fca00048070ff */
[----:B------:R1:W-:Y:S02]  /*31080*/  @!P3 STG.E.U8 desc[UR6][R18.64+0x19], R15 ;  /* 0x0000190f1200b986 */ /* 0x0003e4000c101106 */
[----:B-1----:R-:W-:Y:S02]  /*31090*/  FMUL R15, R69, UR4 ;  /* 0x00000004450f7c20 */ /* 0x002fe40008400000 */
[----:B------:R-:W2:Y:S01]  /*310a0*/  LDL.LU R69, [R1+0x2dc] ;  /* 0x0002dc0001457983 */ /* 0x000ea20000300800 */
[----:B------:R-:W-:Y:S02]  /*310b0*/  LOP3.LUT R0, R0, 0xffbfffff, RZ, 0xc0, !PT ;  /* 0xffbfffff00007812 */ /* 0x000fe400078ec0ff */
[----:B0-----:R-:W-:Y:S02]  /*310c0*/  @!P0 IADD3 R64, P5, P6, R14, R16, R3 ;  /* 0x000000100e408210 */ /* 0x001fe40007ebe003 */
[----:B------:R-:W-:Y:S02]  /*310d0*/  @P0 LOP3.LUT R0, R0, 0x400000, RZ, 0xfc, !PT ;  /* 0x0040000000000812 */ /* 0x000fe400078efcff */
[----:B------:R-:W-:-:S02]  /*310e0*/  @!P0 IADD3.X R65, R29, R17, R2, P5, P6 ;  /* 0x000000111d418210 */ /* 0x000fc40002fec402 */
[----:B------:R-:W-:Y:S02]  /*310f0*/  LOP3.LUT P5, RZ, R0, 0x1000, RZ, 0xc0, !PT ;  /* 0x0000100000ff7812 */ /* 0x000fe400078ac0ff */
[----:B------:R-:W-:-:S11]  /*31100*/  F2FP.SATFINITE.E4M3.F32.PACK_AB_MERGE_C R15, RZ, R15, RZ ;  /* 0x0000000fff0f723e */ /* 0x000fd600048070ff */
[----:B------:R0:W-:Y:S02]  /*31110*/  @!P5 STG.E.U8 desc[UR6][R46.64+0x10], R15 ;  /* 0x0000100f2e00d986 */ /* 0x0001e4000c101106 */
[----:B0-----:R-:W-:Y:S02]  /*31120*/  FMUL R15, R68, UR4 ;  /* 0x00000004440f7c20 */ /* 0x001fe40008400000 */
[----:B------:R-:W3:Y:S01]  /*31130*/  LDL.LU R68, [R1+0x2e0] ;  /* 0x0002e00001447983 */ /* 0x000ee20000300800 */
[----:B------:R-:W-:Y:S02]  /*31140*/  ISETP.LT.OR P0, PT, R28, 0x3a, !P2 ;  /* 0x0000003a1c00780c */ /* 0x000fe40005701670 */
[----:B------:R-:W-:-:S11]  /*31150*/  LOP3.LUT R7, R7, 0xffffbfff, RZ, 0xc0, !PT ;  /* 0xffffbfff07077812 */ /* 0x000fd600078ec0ff */
[----:B------:R-:W0:Y:S01]  /*31160*/  @!P0 LDC.64 R16, c[0x0][0x5c0] ;  /* 0x00017000ff108b82 */ /* 0x000e220000000a00 */
[----:B------:R-:W-:Y:S02]  /*31170*/  @P2 LOP3.LUT R7, R7, 0x4000, RZ, 0xfc, !PT ;  /* 0x0000400007072812 */ /* 0x000fe400078efcff */
        /* <DEDUP_REMOVED lines=8> */
[C---:B------:R-:W-:Y:S02]  /*31200*/  LOP3.LUT P6, RZ, R0.reuse, 0x10, RZ, 0xc0, !PT ;  /* 0x0000001000ff7812 */ /* 0x040fe400078cc0ff */
[----:B------:R-:W-:-:S04]  /*31210*/  LOP3.LUT R0, R0, 0xfffffbff, RZ, 0xc0, !PT ;  /* 0xfffffbff00007812 */ /* 0x000fc800078ec0ff */
[----:B------:R-:W-:Y:S02]  /*31220*/  @P0 LOP3.LUT R0, R0, 0x400, RZ, 0xfc, !PT ;  /* 0x0000040000000812 */ /* 0x000fe400078efcff */
[----:B------:R-:W-:Y:S02]  /*31230*/  LOP3.LUT P0, RZ, R7, 0x10000, RZ, 0xc0, !PT ;  /* 0x0001000007ff7812 */ /* 0x000fe4000780c0ff */
[----:B0-----:R-:W-:-:S04]  /*31240*/  @!P2 IADD3 R26, P3, P4, R14, R16, R9 ;  /* 0x000000100e1aa210 */ /* 0x001fc80007c7e009 */
[----:B------:R-:W-:Y:S02]  /*31250*/  @!P2 IADD3.X R27, R29, R17, R8, P3, P4 ;  /* 0x000000111d1ba210 */ /* 0x000fe40001fe8408 */
[----:B------:R-:W-:-:S13]  /*31260*/  ISETP.LT.OR P4, PT, R28, 0x11, !P0 ;  /* 0x000000111c00780c */ /* 0x000fda0004781670 */
[----:B------:R-:W0:Y:S01]  /*31270*/  @!P4 LDC.64 R16, c[0x0][0x5c0] ;  /* 0x00017000ff10cb82 */ /* 0x000e220000000a00 */
[----:B------:R-:W-:-:S05]  /*31280*/  F2FP.SATFINITE.E4M3.F32.PACK_AB_MERGE_C R15, RZ, R15, RZ ;  /* 0x0000000fff0f723e */ /* 0x000fca00048070ff */
[----:B------:R1:W-:Y:S02]  /*31290*/  @!P6 STG.E.U8 desc[UR6][R40.64+0x11], R15 ;  /* 0x0000110f2800e986 */ /* 0x0003e4000c101106 */
[----:B-1----:R-:W-:-:S04]  /*312a0*/  @!P4 IADD3 R15, P3, P5, R3, R14, R11 ;  /* 0x0000000e030fc210 */ /* 0x002fc80007d7e00b */
[----:B------:R-:W-:Y:S02]  /*312b0*/  @!P4 IADD3.X R18, R2, R29, R10, P3, P5 ;  /* 0x0000001d0212c210 */ /* 0x000fe40001fea40a */
[----:B0-----:R-:W-:Y:S01]  /*312c0*/  @!P4 IADD3 R16, P3, R15, R16, RZ ;  /* 0x000000100f10c210 */ /* 0x001fe20007f7e0ff */
[----:B------:R-:W-:Y:S02]  /*312d0*/  FMUL R15, R70, UR4 ;  /* 0x00000004460f7c20 */ /* 0x000fe40008400000 */
[----:B------:R-:W4:Y:S02]  /*312e0*/  LDL.LU R70, [R1+0x2e4] ;  /* 0x0002e40001467983 */ /* 0x000f240000300800 */
[----:B------:R-:W-:Y:S01]  /*312f0*/  @!P4 IMAD.X R17, R18, 0x1, R17, P3 ;  /* 0x000000011211c824 */ /* 0x000fe200018e0611 */
[----:B------:R-:W-:-:S05]  /*31300*/  F2FP.SATFINITE.E4M3.F32.PACK_AB_MERGE_C R15, RZ, R15, RZ ;  /* 0x0000000fff0f723e */ /* 0x000fca00048070ff */
[----:B------:R2:W-:Y:S01]  /*31310*/  @!P4 STG.E.U8 desc[UR6][R16.64+0x10], R15 ;  /* 0x0000100f1000c986 */ /* 0x0005e2000c101106 */
[----:B------:R-:W-:-:S13]  /*31320*/  ISETP.LT.OR P3, PT, R28, 0x12, !P0 ;  /* 0x000000121c00780c */ /* 0x000fda0004761670 */
[----:B------:R-:W0:Y:S01]  /*31330*/  @!P3 LDC.64 R18, c[0x0][0x5c0] ;  /* 0x00017000ff12bb82 */ /* 0x000e220000000a00 */
[----:B------:R-:W-:-:S04]  /*31340*/  @!P3 IADD3 R22, P5, P6, R3, R14, R11 ;  /* 0x0000000e0316b210 */ /* 0x000fc80007ebe00b */
[----:B------:R-:W-:Y:S02]  /*31350*/  @!P3 IADD3.X R23, R2, R29, R10, P5, P6 ;  /* 0x0000001d0217b210 */ /* 0x000fe40002fec40a */
[----:B0-----:R-:W-:-:S05]  /*31360*/  @!P3 IADD3 R18, P4, R22, R18, RZ ;  /* 0x000000121612b210 */ /* 0x001fca0007f9e0ff */
[----:B------:R-:W-:Y:S02]  /*31370*/  @!P3 IMAD.X R19, R23, 0x1, R19, P4 ;  /* 0x000000011713b824 */ /* 0x000fe400020e0613 */
[----:B--2---:R-:W-:Y:S02]  /*31380*/  FMUL R15, R69, UR4 ;  /* 0x00000004450f7c20 */ /* 0x004fe40008400000 */
[----:B------:R-:W2:Y:S03]  /*31390*/  LDL.LU R69, [R1+0x2e8] ;  /* 0x0002e80001457983 */ /* 0x000ea60000300800 */
[----:B------:R-:W-:-:S05]  /*313a0*/  F2FP.SATFINITE.E4M3.F32.PACK_AB_MERGE_C R15, RZ, R15, RZ ;  /* 0x0000000fff0f723e */ /* 0x000fca00048070ff */
[----:B------:R3:W-:Y:S02]  /*313b0*/  @!P3 STG.E.U8 desc[UR6][R18.64+0x11], R15 ;  /* 0x0000110f1200b986 */ /* 0x0007e4000c101106 */
[----:B---3--:R-:W-:Y:S02]  /*313c0*/  FMUL R15, R68, UR4 ;  /* 0x00000004440f7c20 */ /* 0x008fe40008400000 */
[----:B------:R-:W3:Y:S01]  /*313d0*/  LDL.LU R68, [R1+0x2ec] ;  /* 0x0002ec0001447983 */ /* 0x000ee20000300800 */
[----:B------:R-:W-:Y:S02]  /*313e0*/  LOP3.LUT P2, RZ, R0, 0x1, RZ, 0xc0, !PT ;  /* 0x0000000100ff7812 */ /* 0x000fe4000784c0ff */
[----:B------:R-:W-:Y:S01]  /*313f0*/  LOP3.LUT R7, R7, 0xffff7fff, RZ, 0xc0, !PT ;  /* 0xffff7fff07077812 */ /* 0x000fe200078ec0ff */
[----:B------:R-:W3:Y:S04]  /*31400*/  LDL.LU R73, [R1+0x2f0] ;  /* 0x0002f00001497983 */ /* 0x000ee80000300800 */
[----:B------:R-:W3:Y:S01]  /*31410*/  LDL.LU R72, [R1+0x2f4] ;  /* 0x0002f40001487983 */ /* 0x000ee20000300800 */
[----:B------:R-:W-:-:S03]  /*31420*/  F2FP.SATFINITE.E4M3.F32.PACK_AB_MERGE_C R15, RZ, R15, RZ ;  /* 0x0000000fff0f723e */ /* 0x000fc600048070ff */
[----:B------:R-:W3:Y:S02]  /*31430*/  LDL.LU R77, [R1+0x2f8] ;  /* 0x0002f800014d7983 */ /* 0x000ee40000300800 */
[----:B------:R-:W-:Y:S02]  /*31440*/  @P2 LOP3.LUT R7, R7, 0x8000, RZ, 0xfc, !PT ;  /* 0x0000800007072812 */ /* 0x000fe400078efcff */
[----:B------:R-:W-:Y:S01]  /*31450*/  ISETP.LT.OR P2, PT, R28, 0x39, !P1 ;  /* 0x000000391c00780c */ /* 0x000fe20004f41670 */
[----:B------:R-:W3:Y:S04]  /*31460*/  LDL.LU R76, [R1+0x2fc] ;  /* 0x0002fc00014c7983 */ /* 0x000ee80000300800 */
[----:B------:R-:W3:Y:S04]  /*31470*/  LDL.LU R83, [R1+0x300] ;  /* 0x0003000001537983 */ /* 0x000ee80000300800 */
[----:B------:R-:W3:Y:S04]  /*31480*/  LDL.LU R82, [R1+0x304] ;  /* 0x0003040001527983 */ /* 0x000ee80000300800 */
[----:B------:R-:W0:Y:S01]  /*31490*/  @!P2 LDC.64 R16, c[0x0][0x5c0] ;  /* 0x00017000ff10ab82 */ /* 0x000e220000000a00 */
[----:B------:R-:W3:Y:S04]  /*314a0*/  LDL.LU R81, [R1+0x308] ;  /* 0x0003080001517983 */ /* 0x000ee80000300800 */
[----:B------:R-:W3:Y:S04]  /*314b0*/  LDL.LU R80, [R1+0x30c] ;  /* 0x00030c0001507983 */ /* 0x000ee80000300800 */
[----:B------:R-:W3:Y:S01]  /*314c0*/  LDL.LU R84, [R1+0x310] ;  /* 0x0003100001547983 */ /* 0x000ee20000300800 */
[----:B0-----:R-:W-:-:S04]  /*314d0*/  @!P2 IADD3 R40, P5, P6, R14, R16, R9 ;  /* 0x000000100e28a210 */ /* 0x001fc80007ebe009 */
[----:B------:R-:W-:Y:S02]  /*314e0*/  @!P2 IADD3.X R41, R29, R17, R8, P5, P6 ;  /* 0x000000111d29a210 */ /* 0x000fe40002fec408 */
[----:B------:R-:W-:-:S13]  /*314f0*/  ISETP.LT.OR P2, PT, R28, 0x3a, !P1 ;  /* 0x0000003a1c00780c */ /* 0x000fda0004f41670 */
[----:B------:R-:W0:Y:S01]  /*31500*/  @!P2 LDC.64 R16, c[0x0][0x5c0] ;  /* 0x00017000ff10ab82 */ /* 0x000e220000000a00 */
[----:B------:R-:W-:Y:S02]  /*31510*/  ISETP.GE.AND P6, PT, R13, 0x101, PT ;  /* 0x000001010d00780c */ /* 0x000fe40003fc6270 */
[----:B------:R-:W-:Y:S02]  /*31520*/  LOP3.LUT P5, RZ, R0, 0x2000, RZ, 0xc0, !PT ;  /* 0x0000200000ff7812 */ /* 0x000fe400078ac0ff */
[----:B0-----:R-:W-:-:S04]  /*31530*/  @!P2 IADD3 R22, P3, P4, R14, R16, R9 ;  /* 0x000000100e16a210 */ /* 0x001fc80007c7e009 */
[----:B------:R-:W-:Y:S02]  /*31540*/  @!P2 IADD3.X R23, R29, R17, R8, P3, P4 ;  /* 0x000000111d17a210 */ /* 0x000fe40001fe8408 */
[----:B------:R-:W-:-:S13]  /*31550*/  ISETP.LT.OR P2, PT, R28, 0x31, !P6 ;  /* 0x000000311c00780c */ /* 0x000fda0007741670 */
[----:B------:R-:W0:Y:S01]  /*31560*/  @!P2 LDC.64 R16, c[0x0][0x5c0] ;  /* 0x00017000ff10ab82 */ /* 0x000e220000000a00 */
[----:B------:R1:W-:Y:S01]  /*31570*/  @!P5 STG.E.U8 desc[UR6][R42.64+0x18], R15 ;  /* 0x0000180f2a00d986 */ /* 0x0003e2000c101106 */
[----:B------:R-:W-:Y:S02]  /*31580*/  ISETP.LT.OR P5, PT, R28, 0x32, !P6 ;  /* 0x000000321c00780c */ /* 0x000fe400077a1670 */
[----:B0-----:R-:W-:-:S04]  /*31590*/  @!P2 IADD3 R46, P3, P4, R14, R16, R11 ;  /* 0x000000100e2ea210 */ /* 0x001fc80007c7e00b */
[----:B------:R-:W-:-:S07]  /*315a0*/  @!P2 IADD3.X R47, R29, R17, R10, P3, P4 ;  /* 0x000000111d2fa210 */ /* 0x000fce0001fe840a */
[----:B------:R-:W1:Y:S01]  /*315b0*/  @!P5 LDC.64 R16, c[0x0][0x5c0] ;  /* 0x00017000ff10db82 */ /* 0x000e620000000a00 */
[----:B------:R-:W-:Y:S02]  /*315c0*/  LOP3.LUT R0, R0, 0xfeffffff, RZ, 0xc0, !PT ;  /* 0xfeffffff00007812 */ /* 0x000fe400078ec0ff */
[----:B-1----:R-:W-:-:S04]  /*315d0*/  @!P5 IADD3 R42, P3, P4, R14, R16, R11 ;  /* 0x000000100e2ad210 */ /* 0x002fc80007c7e00b */
        /* <DEDUP_REMOVED lines=17> */
[----:B------:R-:W-:-:S04]  /*316f0*/  ISETP.GE.AND P0, PT, R13, 0x101, PT ;  /* 0x000001010d00780c */ /* 0x000fc80003f06270 */
[C---:B------:R-:W-:Y:S02]  /*31700*/  ISETP.LT.OR P2, PT, R28.reuse, 0x39, !P0 ;  /* 0x000000391c00780c */ /* 0x040fe40004741670 */
[----:B------:R-:W-:-:S05]  /*31710*/  ISETP.LT.OR P0, PT, R28, 0x3a, !P0 ;  /* 0x0000003a1c00780c */ /* 0x000fca0004701670 */
[----:B------:R-:W0:Y:S01]  /*31720*/  @!P3 LDC.64 R18, c[0x0][0x5c0] ;  /* 0x00017000ff12bb82 */ /* 0x000e220000000a00 */
[----:B------:R-:W-:Y:S01]  /*31730*/  @!P3 IADD3 R20, P5, P6, R3, R14, R11 ;  /* 0x0000000e0314b210 */ /* 0x000fe20007ebe00b */
[----:B--2---:R-:W-:-:S05]  /*31740*/  FMUL R15, R69, UR4 ;  /* 0x00000004450f7c20 */ /* 0x004fca0008400000 */
[----:B------:R-:W-:-:S05]  /*31750*/  F2FP.SATFINITE.E4M3.F32.PACK_AB_MERGE_C R15, RZ, R15, RZ ;  /* 0x0000000fff0f723e */ /* 0x000fca00048070ff */
[----:B------:R1:W-:Y:S02]  /*31760*/  @!P4 STG.E.U8 desc[UR6][R16.64+0x18], R15 ;  /* 0x0000180f1000c986 */ /* 0x0003e4000c101106 */
[----:B-1----:R-:W1:Y:S01]  /*31770*/  @!P2 LDC.64 R16, c[0x0][0x5c0] ;  /* 0x00017000ff10ab82 */ /* 0x002e620000000a00 */
[----:B------:R-:W-:Y:S02]  /*31780*/  @!P3 IADD3.X R21, R2, R29, R10, P5, P6 ;  /* 0x0000001d0215b210 */ /* 0x000fe40002fec40a */
[----:B0-----:R-:W-:Y:S02]  /*31790*/  @!P3 IADD3 R18, P4, R20, R18, RZ ;  /* 0x000000121412b210 */ /* 0x001fe40007f9e0ff */
[----:B-1----:R-:W-:-:S04]  /*317a0*/  @!P2 IADD3 R70, P5, P6, R14, R16, R11 ;  /* 0x000000100e46a210 */ /* 0x002fc80007ebe00b */
[----:B------:R-:W-:Y:S02]  /*317b0*/  @!P2 IADD3.X R71, R29, R17, R10, P5, P6 ;  /* 0x000000111d47a210 */ /* 0x000fe40002fec40a */
[----:B------:R-:W0:Y:S01]  /*317c0*/  @!P0 LDC.64 R16, c[0x0][0x5c0] ;  /* 0x00017000ff108b82 */ /* 0x000e220000000a00 */
[----:B---3--:R-:W-:Y:S01]  /*317d0*/  FMUL R15, R68, UR4 ;  /* 0x00000004440f7c20 */ /* 0x008fe20008400000 */
[----:B------:R-:W-:-:S04]  /*317e0*/  @!P3 IMAD.X R19, R21, 0x1, R19, P4 ;  /* 0x000000011513b824 */ /* 0x000fc800020e0613 */
        /* <DEDUP_REMOVED lines=55> */
[----:B------:R0:W-:Y:S01]  /*31b60*/  @!P3 STG.E.U8 desc[UR6][R16.64+0x28], R15 ;  /* 0x0000280f1000b986 */ /* 0x0001e2000c101106 */
[----:B------:R-:W-:-:S13]  /*31b70*/  ISETP.LT.OR P3, PT, R28, 0x2a, !P5 ;  /* 0x0000002a1c00780c */ /* 0x000fda0006f61670 */
[----:B0-----:R-:W0:Y:S01]  /*31b80*/  @!P3 LDC.64 R16, c[0x0][0x5c0] ;  /* 0x00017000ff10bb82 */ /* 0x001e220000000a00 */
[----:B------:R-:W-:Y:S01]  /*31b90*/  LOP3.LUT R0, R0, 0xdfffffff, RZ, 0xc0, !PT ;  /* 0xdfffffff00007812 */ /* 0x000fe200078ec0ff */
[----:B------:R-:W-:Y:S02]  /*31ba0*/  FMUL R15, R82, UR4 ;  /* 0x00000004520f7c20 */ /* 0x000fe40008400000 */
[----:B------:R-:W3:Y:S01]  /*31bb0*/  LDL.LU R82, [R1+0x318] ;  /* 0x0003180001527983 */ /* 0x000ee20000300800 */
[----:B------:R-:W-:Y:S02]  /*31bc0*/  @P6 LOP3.LUT R0, R0, 0x20000000, RZ, 0xfc, !PT ;  /* 0x2000000000006812 */ /* 0x000fe400078efcff */
[----:B------:R-:W-:Y:S01]  /*31bd0*/  F2FP.SATFINITE.E4M3.F32.PACK_AB_MERGE_C R15, RZ, R15, RZ ;  /* 0x0000000fff0f723e */ /* 0x000fe200048070ff */
[----:B------:R-:W4:Y:S01]  /*31be0*/  LDL.LU R85, [R1+0x31c] ;  /* 0x00031c0001557983 */ /* 0x000f220000300800 */
[C---:B------:R-:W-:Y:S02]  /*31bf0*/  LOP3.LUT P6, RZ, R0.reuse, 0x20000, RZ, 0xc0, !PT ;  /* 0x0002000000ff7812 */ /* 0x040fe400078cc0ff */
[----:B------:R-:W-:-:S02]  /*31c00*/  LOP3.LUT R0, R0, 0xefffffff, RZ, 0xc0, !PT ;  /* 0xefffffff00007812 */ /* 0x000fc400078ec0ff */
[----:B0-----:R-:W-:-:S05]  /*31c10*/  @!P3 IADD3 R16, P4, R14, R16, RZ ;  /* 0x000000100e10b210 */ /* 0x001fca0007f9e0ff */
[----:B------:R-:W-:-:S05]  /*31c20*/  @!P3 IMAD.X R17, R29, 0x1, R17, P4 ;  /* 0x000000011d11b824 */ /* 0x000fca00020e0611 */
[----:B------:R0:W-:Y:S01]  /*31c30*/  @!P3 STG.E.U8 desc[UR6][R16.64+0x29], R15 ;  /* 0x0000290f1000b986 */ /* 0x0001e2000c101106 */
[----:B------:R-:W-:Y:S01]  /*31c40*/  @P0 LOP3.LUT R0, R0, 0x10000000, RZ, 0xfc, !PT ;  /* 0x1000000000000812 */ /* 0x000fe200078efcff */
[----:B0-----:R-:W-:-:S03]  /*31c50*/  FMUL R15, R81, UR4 ;  /* 0x00000004510f7c20 */ /* 0x001fc60008400000 */
[----:B------:R-:W-:Y:S02]  /*31c60*/  LOP3.LUT P0, RZ, R0, 0x10000, RZ, 0xc0, !PT ;  /* 0x0001000000ff7812 */ /* 0x000fe4000780c0ff */
[----:B------:R-:W-:Y:S02]  /*31c70*/  F2FP.SATFINITE.E4M3.F32.PACK_AB_MERGE_C R15, RZ, R15, RZ ;  /* 0x0000000fff0f723e */ /* 0x000fe400048070ff */
[----:B------:R-:W-:-:S03]  /*31c80*/  LOP3.LUT R7, R7, 0xffffdfff, RZ, 0xc0, !PT ;  /* 0xffffdfff07077812 */ /* 0x000fc600078ec0ff */
[----:B------:R0:W-:Y:S01]  /*31c90*/  @!P6 STG.E.U8 desc[UR6][R54.64+0x28], R15 ;  /* 0x0000280f3600e986 */ /* 0x0001e2000c101106 */
[----:B------:R-:W-:Y:S02]  /*31ca0*/  @P2 LOP3.LUT R7, R7, 0x2000, RZ, 0xfc, !PT ;  /* 0x0000200007072812 */ /* 0x000fe400078efcff */
[----:B------:R-:W-:Y:S01]  /*31cb0*/  ISETP.LT.OR P2, PT, R28, 0x41, !P1 ;  /* 0x000000411c00780c */ /* 0x000fe20004f41670 */
[----:B0-----:R-:W-:-:S12]  /*31cc0*/  FMUL R15, R80, UR4 ;  /* 0x00000004500f7c20 */ /* 0x001fd80008400000 */
[----:B------:R-:W0:Y:S01]  /*31cd0*/  @!P2 LDC.64 R16, c[0x0][0x5c0] ;  /* 0x00017000ff10ab82 */ /* 0x000e220000000a00 */
[----:B------:R-:W-:-:S05]  /*31ce0*/  F2FP.SATFINITE.E4M3.F32.PACK_AB_MERGE_C R15, RZ, R15, RZ ;  /* 0x0000000fff0f723e */ /* 0x000fca00048070ff */
[----:B------:R1:W-:Y:S02]  /*31cf0*/  @!P0 STG.E.U8 desc[UR6][R52.64+0x29], R15 ;  /* 0x0000290f34008986 */ /* 0x0003e4000c101106 */
[----:B-1----:R-:W-:Y:S02]  /*31d00*/  FMUL R15, R84, UR4 ;  /* 0x00000004540f7c20 */ /* 0x002fe40008400000 */
[----:B------:R-:W4:Y:S01]  /*31d10*/  LDL.LU R84, [R1+0x320] ;  /* 0x0003200001547983 */ /* 0x000f220000300800 */
[----:B0-----:R-:W-:-:S03]  /*31d20*/  @!P2 IADD3 R48, P3, P4, R14, R16, R9 ;  /* 0x000000100e30a210 */ /* 0x001fc60007c7e009 */
[----:B------:R-:W4:Y:S01]  /*31d30*/  LDL.LU R86, [R1+0x324] ;  /* 0x0003240001567983 */ /* 0x000f220000300800 */
[----:B------:R-:W-:Y:S02]  /*31d40*/  @!P2 IADD3.X R49, R29, R17, R8, P3, P4 ;  /* 0x000000111d31a210 */ /* 0x000fe40001fe8408 */
[----:B------:R-:W-:-:S13]  /*31d50*/  ISETP.LT.OR P2, PT, R28, 0x42, !P1 ;  /* 0x000000421c00780c */ /* 0x000fda0004f41670 */
[----:B------:R-:W0:Y:S02]  /*31d60*/  @!P2 LDC.64 R16, c[0x0][0x5c0] ;  /* 0x00017000ff10ab82 */ /* 0x000e240000000a00 */
[----:B0-----:R-:W-:-:S04]  /*31d70*/  @!P2 IADD3 R50, P3, P4, R14, R16, R9 ;  /* 0x000000100e32a210 */ /* 0x001fc80007c7e009 */
[----:B------:R-:W-:Y:S02]  /*31d80*/  @!P2 IADD3.X R51, R29, R17, R8, P3, P4 ;  /* 0x000000111d33a210 */ /* 0x000fe40001fe8408 */
[----:B------:R-:W-:-:S13]  /*31d90*/  ISETP.LT.OR P2, PT, R28, 0x49, !P1 ;  /* 0x000000491c00780c */ /* 0x000fda0004f41670 */
[----:B------:R-:W0:Y:S01]  /*31da0*/  @!P2 LDC.64 R16, c[0x0][0x5c0] ;  /* 0x00017000ff10ab82 */ /* 0x000e220000000a00 */
[----:B------:R-:W-:Y:S02]  /*31db0*/  ISETP.LT.OR P0, PT, R28, 0x4a, !P1 ;  /* 0x0000004a1c00780c */ /* 0x000fe40004f01670 */
[----:B0-----:R-:W-:-:S04]  /*31dc0*/  @!P2 IADD3 R54, P3, P4, R14, R16, R9 ;  /* 0x000000100e36a210 */ /* 0x001fc80007c7e009 */
[----:B------:R-:W-:-:S07]  /*31dd0*/  @!P2 IADD3.X R55, R29, R17, R8, P3, P4 ;  /* 0x000000111d37a210 */ /* 0x000fce0001fe8408 */
[----:B------:R-:W0:Y:S01]  /*31de0*/  @!P0 LDC.64 R16, c[0x0][0x5c0] ;  /* 0x00017000ff108b82 */ /* 0x000e220000000a00 */
[----:B------:R-:W-:-:S04]  /*31df0*/  ISETP.GE.AND P2, PT, R13, 0x101, PT ;  /* 0x000001010d00780c */ /* 0x000fc80003f46270 */
[----:B------:R-:W-:Y:S02]  /*31e00*/  ISETP.LT.OR P5, PT, R28, 0x41, !P2 ;  /* 0x000000411c00780c */ /* 0x000fe400057a1670 */
[----:B------:R-:W-:Y:S02]  /*31e10*/  F2FP.SATFINITE.E4M3.F32.PACK_AB_MERGE_C R15, RZ, R15, RZ ;  /* 0x0000000fff0f723e */ /* 0x000fe400048070ff */
[----:B0-----:R-:W-:-:S04]  /*31e20*/  @!P0 IADD3 R52, P3, P4, R14, R16, R9 ;  /* 0x000000100e348210 */ /* 0x001fc80007c7e009 */
[----:B------:R-:W-:-:S05]  /*31e30*/  @!P0 IADD3.X R53, R29, R17, R8, P3, P4 ;  /* 0x000000111d358210 */ /* 0x000fca0001fe8408 */
[----:B------:R-:W0:Y:S01]  /*31e40*/  @!P5 LDC.64 R16, c[0x0][0x5c0] ;  /* 0x00017000ff10db82 */ /* 0x000e220000000a00 */
[----:B------:R-:W-:-:S13]  /*31e50*/  ISETP.LT.OR P0, PT, R28, 0x21, !P1 ;  /* 0x000000211c00780c */ /* 0x000fda0004f01670 */
[----:B------:R1:W-:Y:S01]  /*31e60*/  @!P0 STG.E.U8 desc[UR6][R36.64+0x20], R15 ;  /* 0x0000200f24008986 */ /* 0x0003e2000c101106 */
[----:B------:R-:W-:Y:S02]  /*31e70*/  ISETP.LT.OR P0, PT, R28, 0x42, !P2 ;  /* 0x000000421c00780c */ /* 0x000fe40005701670 */
[----:B0-----:R-:W-:-:S04]  /*31e80*/  @!P5 IADD3 R80, P3, P4, R14, R16, R11 ;  /* 0x000000100e50d210 */ /* 0x001fc80007c7e00b */
[----:B------:R-:W-:-:S07]  /*31e90*/  @!P5 IADD3.X R81, R29, R17, R10, P3, P4 ;  /* 0x000000111d51d210 */ /* 0x000fce0001fe840a */
[----:B------:R-:W1:Y:S01]  /*31ea0*/  @!P0 LDC.64 R16, c[0x0][0x5c0] ;  /* 0x00017000ff108b82 */ /* 0x000e620000000a00 */
[----:B------:R-:W-:-:S04]  /*31eb0*/  LOP3.LUT R0, R0, 0xbfffffff, RZ, 0xc0, !PT ;  /* 0xbfffffff00007812 */ /* 0x000fc800078ec0ff */
[----:B------:R-:W-:-:S04]  /*31ec0*/  @P5 LOP3.LUT R0, R0, 0x40000000, RZ, 0xfc, !PT ;  /* 0x4000000000005812 */ /* 0x000fc800078efcff */
[----:B------:R-:W-:-:S04]  /*31ed0*/  LOP3.LUT R0, R0, 0xfffffdff, RZ, 0xc0, !PT ;  /* 0xfffffdff00007812 */ /* 0x000fc800078ec0ff */
[----:B------:R-:W-:Y:S02]  /*31ee0*/  @P0 LOP3.LUT R0, R0, 0x200, RZ, 0xfc, !PT ;  /* 0x0000020000000812 */ /* 0x000fe400078efcff */
[----:B-1----:R-:W-:-:S04]  /*31ef0*/  @!P0 IADD3 R36, P3, P4, R14, R16, R11 ;  /* 0x000000100e248210 */ /* 0x002fc80007c7e00b */
[----:B------:R-:W-:Y:S02]  /*31f00*/  @!P0 IADD3.X R37, R29, R17, R10, P3, P4 ;  /* 0x000000111d258210 */ /* 0x000fe40001fe840a */
[----:B------:R-:W-:-:S04]  /*31f10*/  ISETP.GE.AND P0, PT, R13, 0x89, PT ;  /* 0x000000890d00780c */ /* 0x000fc80003f06270 */
[C---:B------:R-:W-:Y:S02]  /*31f20*/  ISETP.LT.OR P4, PT, R28.reuse, 0x21, !P0 ;  /* 0x000000211c00780c */ /* 0x040fe40004781670 */
[----:B------:R-:W-:Y:S01]  /*31f30*/  ISETP.LT.OR P6, PT, R28, 0x22, !P1 ;  /* 0x000000221c00780c */ /* 0x000fe20004fc1670 */
[----:B--2---:R-:W-:-:S10]  /*31f40*/  FMUL R15, R83, UR4 ;  /* 0x00000004530f7c20 */ /* 0x004fd40008400000 */
[----:B------:R-:W0:Y:S01]  /*31f50*/  @!P4 LDC.64 R16, c[0x0][0x5c0] ;  /* 0x00017000ff10cb82 */ /* 0x000e220000000a00 */
        /* <DEDUP_REMOVED lines=8> */
[----:B---3--:R-:W-:Y:S01]  /*31fe0*/  FMUL R15, R82, UR4 ;  /* 0x00000004520f7c20 */ /* 0x008fe20008400000 */
[----:B------:R-:W-:-:S04]  /*31ff0*/  @!P3 IADD3 R20, P5, P6, R3, R14, R9 ;  /* 0x0000000e0314b210 */ /* 0x000fc80007ebe009 */
[----:B------:R-:W-:Y:S02]  /*32000*/  F2FP.SATFINITE.E4M3.F32.PACK_AB_MERGE_C R15, RZ, R15, RZ ;  /* 0x0000000fff0f723e */ /* 0x000fe400048070ff */
[----:B------:R-:W-:-:S03]  /*32010*/  @!P3 IADD3.X R21, R2, R29, R8, P5, P6 ;  /* 0x0000001d0215b210 */ /* 0x000fc60002fec408 */
[----:B------:R4:W-:Y:S02]  /*32020*/  @!P4 STG.E.U8 desc[UR6][R16.64+0x20], R15 ;  /* 0x0000200f1000c986 */ /* 0x0009e4000c101106 */
[----:B----4-:R-:W-:Y:S01]  /*32030*/  FMUL R15, R85, UR4 ;  /* 0x00000004550f7c20 */ /* 0x010fe20008400000 */
[----:B0-----:R-:W-:Y:S01]  /*32040*/  @!P3 IADD3 R18, P4, R20, R18, RZ ;  /* 0x000000121412b210 */ /* 0x001fe20007f9e0ff */
[----:B------:R-:W2:Y:S03]  /*32050*/  LDL.LU R85, [R1+0x328] ;  /* 0x0003280001557983 */ /* 0x000ea60000300800 */
[----:B------:R-:W-:Y:S01]  /*32060*/  F2FP.SATFINITE.E4M3.F32.PACK_AB_MERGE_C R15, RZ, R15, RZ ;  /* 0x0000000fff0f723e */ /* 0x000fe200048070ff */
[----:B------:R-:W-:-:S05]  /*32070*/  @!P3 IMAD.X R19, R21, 0x1, R19, P4 ;  /* 0x000000011513b824 */ /* 0x000fca00020e0613 */
[----:B------:R0:W-:Y:S02]  /*32080*/  @!P3 STG.E.U8 desc[UR6][R18.64+0x21], R15 ;  /* 0x0000210f1200b986 */ /* 0x0001e4000c101106 */
[----:B0-----:R-:W-:Y:S02]  /*32090*/  FMUL R15, R84, UR4 ;  /* 0x00000004540f7c20 */ /* 0x001fe40008400000 */
[----:B------:R-:W3:Y:S04]  /*320a0*/  LDL.LU R84, [R1+0x32c] ;  /* 0x00032c0001547983 */ /* 0x000ee80000300800 */
[----:B------:R-:W4:Y:S01]  /*320b0*/  LDL.LU R92, [R1+0x330] ;  /* 0x00033000015c7983 */ /* 0x000f220000300800 */
[----:B------:R-:W-:Y:S02]  /*320c0*/  ISETP.LT.OR P2, PT, R28, 0x49, !P2 ;  /* 0x000000491c00780c */ /* 0x000fe40005741670 */
[----:B------:R-:W-:Y:S01]  /*320d0*/  LOP3.LUT R0, R0, 0x7fffffff, RZ, 0xc0, !PT ;  /* 0x7fffffff00007812 */ /* 0x000fe200078ec0ff */
[----:B------:R-:W4:Y:S01]  /*320e0*/  LDL.LU R94, [R1+0x334] ;  /* 0x00033400015e7983 */ /* 0x000f220000300800 */
[----:B------:R-:W-:-:S03]  /*320f0*/  F2FP.SATFINITE.E4M3.F32.PACK_AB_MERGE_C R15, RZ, R15, RZ ;  /* 0x0000000fff0f723e */ /* 0x000fc600048070ff */
[----:B------:R-:W4:Y:S06]  /*32100*/  LDL.LU R93, [R1+0x338] ;  /* 0x00033800015d7983 */ /* 0x000f2c0000300800 */
[----:B------:R-:W0:Y:S02]  /*32110*/  @!P2 LDC.64 R16, c[0x0][0x5c0] ;  /* 0x00017000ff10ab82 */ /* 0x000e240000000a00 */
[----:B0-----:R-:W-:-:S04]  /*32120*/  @!P2 IADD3 R82, P5, P6, R14, R16, R11 ;  /* 0x000000100e52a210 */ /* 0x001fc80007ebe00b */
        /* <DEDUP_REMOVED lines=19> */
[----:B------:R-:W-:-:S05]  /*32260*/  ISETP.LT.OR P4, PT, R28, 0x29, !P0 ;  /* 0x000000291c00780c */ /* 0x000fca0004781670 */
[----:B------:R0:W-:Y:S01]  /*32270*/  @!P6 STG.E.U8 desc[UR6][R38.64+0x28], R15 ;  /* 0x0000280f2600e986 */ /* 0x0001e2000c101106 */
[----:B------:R-:W-:-:S07]  /*32280*/  ISETP.LT.OR P6, PT, R28, 0x2a, !P1 ;  /* 0x0000002a1c00780c */ /* 0x000fce0004fc1670 */
[----:B------:R-:W1:Y:S01]  /*32290*/  @!P4 LDC.64 R16, c[0x0][0x5c0] ;  /* 0x00017000ff10cb82 */ /* 0x000e620000000a00 */
[----:B0-----:R-:W-:-:S05]  /*322a0*/  FMUL R15, R86, UR4 ;  /* 0x00000004560f7c20 */ /* 0x001fca0008400000 */
[----:B------:R-:W-:-:S05]  /*322b0*/  F2FP.SATFINITE.E4M3.F32.PACK_AB_MERGE_C R15, RZ, R15, RZ ;  /* 0x0000000fff0f723e */ /* 0x000fca00048070ff */
[----:B------:R0:W-:Y:S02]  /*322c0*/  @!P6 STG.E.U8 desc[UR6][R34.64+0x29], R15 ;  /* 0x0000290f2200e986 */ /* 0x0001e4000c101106 */
[----:B0-----:R-:W-:-:S04]  /*322d0*/  @!P4 IADD3 R15, P3, P5, R3, R14, R9 ;  /* 0x0000000e030fc210 */ /* 0x001fc80007d7e009 */
[----:B------:R-:W-:Y:S02]  /*322e0*/  @!P4 IADD3.X R18, R2, R29, R8, P3, P5 ;  /* 0x0000001d0212c210 */ /* 0x000fe40001fea408 */
[----:B-1----:R-:W-:-:S05]  /*322f0*/  @!P4 IADD3 R16, P3, R15, R16, RZ ;  /* 0x000000100f10c210 */ /* 0x002fca0007f7e0ff */
[----:B------:R-:W-:Y:S01]  /*32300*/  @!P4 IMAD.X R17, R18, 0x1, R17, P3 ;  /* 0x000000011211c824 */ /* 0x000fe200018e0611 */
[----:B------:R-:W-:-:S13]  /*32310*/  ISETP.LT.OR P3, PT, R28, 0x2a, !P0 ;  /* 0x0000002a1c00780c */ /* 0x000fda0004761670 */
[----:B------:R-:W0:Y:S01]  /*32320*/  @!P3 LDC.64 R18, c[0x0][0x5c0] ;  /* 0x00017000ff12bb82 */ /* 0x000e220000000a00 */
[----:B------:R-:W-:-:S04]  /*32330*/  @!P3 IADD3 R20, P5, P6, R3, R14, R9 ;  /* 0x0000000e0314b210 */ /* 0x000fc80007ebe009 */
[----:B------:R-:W-:Y:S01]  /*32340*/  @!P3 IADD3.X R21, R2, R29, R8, P5, P6 ;  /* 0x0000001d0215b210 */ /* 0x000fe20002fec408 */
[----:B--2---:R-:W-:-:S05]  /*32350*/  FMUL R15, R85, UR4 ;  /* 0x00000004550f7c20 */ /* 0x004fca0008400000 */
[----:B------:R-:W-:-:S05]  /*32360*/  F2FP.SATFINITE.E4M3.F32.PACK_AB_MERGE_C R15, RZ, R15, RZ ;  /* 0x0000000fff0f723e */ /* 0x000fca00048070ff */
[----:B------:R3:W-:Y:S01]  /*32370*/  @!P4 STG.E.U8 desc[UR6][R16.64+0x28], R15 ;  /* 0x0000280f1000c986 */ /* 0x0007e2000c101106 */
[----:B0-----:R-:W-:-:S05]  /*32380*/  @!P3 IADD3 R18, P4, R20, R18, RZ ;  /* 0x000000121412b210 */ /* 0x001fca0007f9e0ff */
[----:B------:R-:W-:Y:S02]  /*32390*/  @!P3 IMAD.X R19, R21, 0x1, R19, P4 ;  /* 0x000000011513b824 */ /* 0x000fe400020e0613 */
[----:B---3--:R-:W-:-:S05]  /*323a0*/  FMUL R15, R84, UR4 ;  /* 0x00000004540f7c20 */ /* 0x008fca0008400000 */
[----:B------:R-:W-:-:S05]  /*323b0*/  F2FP.SATFINITE.E4M3.F32.PACK_AB_MERGE_C R15, RZ, R15, RZ ;  /* 0x0000000fff0f723e */ /* 0x000fca00048070ff */
[----:B------:R4:W-:Y:S02]  /*323c0*/  @!P3 STG.E.U8 desc[UR6][R18.64+0x29], R15 ;  /* 0x0000290f1200b986 */ /* 0x0009e4000c101106 */
[----:B----4-:R-:W-:Y:S02]  /*323d0*/  FMUL R15, R92, UR4 ;  /* 0x000000045c0f7c20 */ /* 0x010fe40008400000 */
[----:B------:R-:W2:Y:S04]  /*323e0*/  LDL.LU R92, [R1+0x33c] ;  /* 0x00033c00015c7983 */ /* 0x000ea80000300800 */
[----:B------:R-:W3:Y:S01]  /*323f0*/  LDL.LU R96, [R1+0x340] ;  /* 0x0003400001607983 */ /* 0x000ee20000300800 */
[----:B------:R-:W-:Y:S02]  /*32400*/  ISETP.LT.OR P0, PT, R28, 0x59, !P2 ;  /* 0x000000591c00780c */ /* 0x000fe40005701670 */
[----:B------:R-:W-:Y:S01]  /*32410*/  LOP3.LUT R4, R4, 0xfffffffb, RZ, 0xc0, !PT ;  /* 0xfffffffb04047812 */ /* 0x000fe200078ec0ff */
[----:B------:R-:W4:Y:S10]  /*32420*/  LDL.LU R95, [R1+0x344] ;  /* 0x00034400015f7983 */ /* 0x000f340000300800 */
[----:B------:R-:W0:Y:S01]  /*32430*/  @!P0 LDC.64 R16, c[0x0][0x5c0] ;  /* 0x00017000ff108b82 */ /* 0x000e220000000a00 */
[----:B------:R-:W-:-:S02]  /*32440*/  @P0 LOP3.LUT R4, R4, 0x4, RZ, 0xfc, !PT ;  /* 0x0000000404040812 */ /* 0x000fc400078efcff */
[----:B0-----:R-:W-:-:S04]  /*32450*/  @!P0 IADD3 R86, P5, P6, R14, R16, R3 ;  /* 0x000000100e568210 */ /* 0x001fc80007ebe003 */
[----:B------:R-:W-:Y:S02]  /*32460*/  @!P0 IADD3.X R87, R29, R17, R2, P5, P6 ;  /* 0x000000111d578210 */ /* 0x000fe40002fec402 */
[----:B------:R-:W-:Y:S02]  /*32470*/  ISETP.LT.OR P0, PT, R28, 0x5a, !P2 ;  /* 0x0000005a1c00780c */ /* 0x000fe40005701670 */
[----:B------:R-:W-:-:S11]  /*32480*/  LOP3.LUT R7, R7, 0xfffffbff, RZ, 0xc0, !PT ;  /* 0xfffffbff07077812 */ /* 0x000fd600078ec0ff */
[----:B------:R-:W0:Y:S01]  /*32490*/  @!P0 LDC.64 R16, c[0x0][0x5c0] ;  /* 0x00017000ff108b82 */ /* 0x000e220000000a00 */
[----:B------:R-:W-:Y:S02]  /*324a0*/  @P2 LOP3.LUT R7, R7, 0x400, RZ, 0xfc, !PT ;  /* 0x0000040007072812 */ /* 0x000fe400078efcff */
[----:B------:R-:W-:Y:S02]  /*324b0*/  ISETP.LT.OR P2, PT, R28, 0x51, !P1 ;  /* 0x000000511c00780c */ /* 0x000fe40004f41670 */
[----:B------:R-:W-:Y:S02]  /*324c0*/  LOP3.LUT P5, RZ, R0, 0x40000, RZ, 0xc0, !PT ;  /* 0x0004000000ff7812 */ /* 0x000fe400078ac0ff */
[----:B------:R-:W-:Y:S02]  /*324d0*/  F2FP.SATFINITE.E4M3.F32.PACK_AB_MERGE_C R15, RZ, R15, RZ ;  /* 0x0000000fff0f723e */ /* 0x000fe400048070ff */
[----:B0-----:R-:W-:-:S04]  /*324e0*/  @!P0 IADD3 R38, P3, P4, R14, R16, R3 ;  /* 0x000000100e268210 */ /* 0x001fc80007c7e003 */
[----:B------:R-:W-:-:S03]  /*324f0*/  @!P0 IADD3.X R39, R29, R17, R2, P3, P4 ;  /* 0x000000111d278210 */ /* 0x000fc60001fe8402 */
[----:B------:R-:W0:Y:S02]  /*32500*/  @!P2 LDC.64 R16, c[0x0][0x5c0] ;  /* 0x00017000ff10ab82 */ /* 0x000e240000000a00 */
[----:B------:R1:W-:Y:S02]  /*32510*/  @!P5 STG.E.U8 desc[UR6][R56.64+0x20], R15 ;  /* 0x0000200f3800d986 */ /* 0x0003e4000c101106 */
[----:B-1----:R-:W-:Y:S02]  /*32520*/  FMUL R15, R94, UR4 ;  /* 0x000000045e0f7c20 */ /* 0x002fe40008400000 */
[----:B------:R-:W4:Y:S01]  /*32530*/  LDL.LU R94, [R1+0x348] ;  /* 0x00034800015e7983 */ /* 0x000f220000300800 */
[----:B------:R-:W-:Y:S02]  /*32540*/  LOP3.LUT P6, RZ, R0, 0x80, RZ, 0xc0, !PT ;  /* 0x0000008000ff7812 */ /* 0x000fe400078cc0ff */
[----:B0-----:R-:W-:Y:S01]  /*32550*/  @!P2 IADD3 R84, P3, P4, R14, R16, R9 ;  /* 0x000000100e54a210 */ /* 0x001fe20007c7e009 */
[----:B------:R-:W4:Y:S03]  /*32560*/  LDL.LU R98, [R1+0x34c] ;  /* 0x00034c0001627983 */ /* 0x000f260000300800 */
[----:B------:R-:W-:Y:S01]  /*32570*/  @!P2 IADD3.X R85, R29, R17, R8, P3, P4 ;  /* 0x000000111d55a210 */ /* 0x000fe20001fe8408 */
[----:B------:R-:W4:Y:S01]  /*32580*/  LDL.LU R97, [R1+0x350] ;  /* 0x0003500001617983 */ /* 0x000f220000300800 */
[----:B------:R-:W-:-:S13]  /*32590*/  ISETP.LT.OR P2, PT, R28, 0x52, !P1 ;  /* 0x000000521c00780c */ /* 0x000fda0004f41670 */
[----:B------:R-:W0:Y:S01]  /*325a0*/  @!P2 LDC.64 R16, c[0x0][0x5c0] ;  /* 0x00017000ff10ab82 */ /* 0x000e220000000a00 */
[----:B------:R-:W-:-:S04]  /*325b0*/  LOP3.LUT R0, R0, 0xffffffbf, RZ, 0xc0, !PT ;  /* 0xffffffbf00007812 */ /* 0x000fc800078ec0ff */
[----:B------:R-:W-:Y:S02]  /*325c0*/  @P0 LOP3.LUT R0, R0, 0x40, RZ, 0xfc, !PT ;  /* 0x0000004000000812 */ /* 0x000fe400078efcff */
[----:B------:R-:W-:Y:S02]  /*325d0*/  LOP3.LUT P0, RZ, R7, 0x1000, RZ, 0xc0, !PT ;  /* 0x0000100007ff7812 */ /* 0x000fe4000780c0ff */
[----:B0-----:R-:W-:-:S04]  /*325e0*/  @!P2 IADD3 R34, P3, P4, R14, R16, R9 ;  /* 0x000000100e22a210 */ /* 0x001fc80007c7e009 */
[----:B------:R-:W-:Y:S02]  /*325f0*/  @!P2 IADD3.X R35, R29, R17, R8, P3, P4 ;  /* 0x000000111d23a210 */ /* 0x000fe40001fe8408 */
[----:B------:R-:W-:Y:S02]  /*32600*/  ISETP.LT.OR P4, PT, R28, 0x21, !P0 ;  /* 0x000000211c00780c */ /* 0x000fe40004781670 */
[----:B------:R-:W-:-:S11]  /*32610*/  LOP3.LUT P2, RZ, R0, 0x8, RZ, 0xc0, !PT ;  /* 0x0000000800ff7812 */ /* 0x000fd6000784c0ff */
[----:B------:R-:W0:Y:S01]  /*32620*/  @!P4 LDC.64 R16, c[0x0][0x5c0] ;  /* 0x00017000ff10cb82 */ /* 0x000e220000000a00 */
[----:B------:R-:W-:Y:S02]  /*32630*/  F2FP.SATFINITE.E4M3.F32.PACK_AB_MERGE_C R15, RZ, R15, RZ ;  /* 0x0000000fff0f723e */ /* 0x000fe400048070ff */
[----:B------:R-:W-:-:S03]  /*32640*/  LOP3.LUT R7, R7, 0xfffff7ff, RZ, 0xc0, !PT ;  /* 0xfffff7ff07077812 */ /* 0x000fc600078ec0ff */
[----:B------:R1:W-:Y:S01]  /*32650*/  @!P6 STG.E.U8 desc[UR6][R30.64+0x21], R15 ;  /* 0x0000210f1e00e986 */ /* 0x0003e2000c101106 */
[----:B------:R-:W-:Y:S02]  /*32660*/  @P2 LOP3.LUT R7, R7, 0x800, RZ, 0xfc, !PT ;  /* 0x0000080007072812 */ /* 0x000fe400078efcff */
[----:B------:R-:W-:Y:S02]  /*32670*/  ISETP.LT.OR P2, PT, R28, 0x59, !P1 ;  /* 0x000000591c00780c */ /* 0x000fe40004f41670 */
[----:B-1----:R-:W-:-:S04]  /*32680*/  @!P4 IADD3 R15, P3, P5, R3, R14, R11 ;  /* 0x0000000e030fc210 */ /* 0x002fc80007d7e00b */
[----:B------:R-:W-:Y:S02]  /*32690*/  @!P4 IADD3.X R18, R2, R29, R10, P3, P5 ;  /* 0x0000001d0212c210 */ /* 0x000fe40001fea40a */
[----:B0-----:R-:W-:Y:S01]  /*326a0*/  @!P4 IADD3 R16, P3, R15, R16, RZ ;  /* 0x000000100f10c210 */ /* 0x001fe20007f7e0ff */
[----:B------:R-:W-:-:S04]  /*326b0*/  FMUL R15, R93, UR4 ;  /* 0x000000045d0f7c20 */ /* 0x000fc80008400000 */
[----:B------:R-:W-:Y:S01]  /*326c0*/  @!P4 IMAD.X R17, R18, 0x1, R17, P3 ;  /* 0x000000011211c824 */ /* 0x000fe200018e0611 */
[----:B------:R-:W-:Y:S02]  /*326d0*/  F2FP.SATFINITE.E4M3.F32.PACK_AB_MERGE_C R15, RZ, R15, RZ ;  /* 0x0000000fff0f723e */ /* 0x000fe400048070ff */
[----:B------:R-:W-:-:S03]  /*326e0*/  ISETP.LT.OR P3, PT, R28, 0x22, !P0 ;  /* 0x000000221c00780c */ /* 0x000fc60004761670 */
[----:B------:R0:W-:Y:S10]  /*326f0*/  @!P4 STG.E.U8 desc[UR6][R16.64+0x20], R15 ;  /* 0x0000200f1000c986 */ /* 0x0001f4000c101106 */
[----:B------:R-:W1:Y:S08]  /*32700*/  @!P3 LDC.64 R18, c[0x0][0x5c0] ;  /* 0x00017000ff12bb82 */ /* 0x000e700000000a00 */
[----:B0-----:R-:W0:Y:S01]  /*32710*/  @!P2 LDC.64 R16, c[0x0][0x5c0] ;  /* 0x00017000ff10ab82 */ /* 0x001e220000000a00 */
[----:B------:R-:W-:-:S04]  /*32720*/  @!P3 IADD3 R20, P5, P6, R3, R14, R11 ;  /* 0x0000000e0314b210 */ /* 0x000fc80007ebe00b */
[----:B------:R-:W-:Y:S02]  /*32730*/  @!P3 IADD3.X R21, R2, R29, R10, P5, P6 ;  /* 0x0000001d0215b210 */ /* 0x000fe40002fec40a */
[----:B0-----:R-:W-:-:S04]  /*32740*/  @!P2 IADD3 R56, P5, P6, R14, R16, R9 ;  /* 0x000000100e38a210 */ /* 0x001fc80007ebe009 */
[----:B------:R-:W-:Y:S02]  /*32750*/  @!P2 IADD3.X R57, R29, R17, R8, P5, P6 ;  /* 0x000000111d39a210 */ /* 0x000fe40002fec408 */
[----:B------:R-:W-:Y:S02]  /*32760*/  ISETP.LT.OR P2, PT, R28, 0x5a, !P1 ;  /* 0x0000005a1c00780c */ /* 0x000fe40004f41670 */
[----:B-1----:R-:W-:-:S05]  /*32770*/  @!P3 IADD3 R18, P4, R20, R18, RZ ;  /* 0x000000121412b210 */ /* 0x002fca0007f9e0ff */
[----:B------:R-:W-:-:S06]  /*32780*/  @!P3 IMAD.X R19, R21, 0x1, R19, P4 ;  /* 0x000000011513b824 */ /* 0x000fcc00020e0613 */
[----:B------:R-:W0:Y:S01]  /*32790*/  @!P2 LDC.64 R16, c[0x0][0x5c0] ;  /* 0x00017000ff10ab82 */ /* 0x000e220000000a00 */
[----:B--2---:R-:W-:-:S05]  /*327a0*/  FMUL R15, R92, UR4 ;  /* 0x000000045c0f7c20 */ /* 0x004fca0008400000 */
[----:B------:R-:W-:-:S05]  /*327b0*/  F2FP.SATFINITE.E4M3.F32.PACK_AB_MERGE_C R15, RZ, R15, RZ ;  /* 0x0000000fff0f723e */ /* 0x000fca00048070ff */
[----:B------:R3:W-:Y:S02]  /*327c0*/  @!P3 STG.E.U8 desc[UR6][R18.64+0x21], R15 ;  /* 0x0000210f1200b986 */ /* 0x0007e4000c101106 */
[----:B---3--:R-:W-:Y:S02]  /*327d0*/  FMUL R15, R96, UR4 ;  /* 0x00000004600f7c20 */ /* 0x008fe40008400000 */
[----:B------:R-:W2:Y:S04]  /*327e0*/  LDL.LU R96, [R1+0x354] ;  /* 0x0003540001607983 */ /* 0x000ea80000300800 */
[----:B------:R-:W3:Y:S01]  /*327f0*/  LDL.LU R101, [R1+0x358] ;  /* 0x0003580001657983 */ /* 0x000ee20000300800 */
[----:B0-----:R-:W-:Y:S02]  /*32800*/  @!P2 IADD3 R30, P3, P4, R14, R16, R9 ;  /* 0x000000100e1ea210 */ /* 0x001fe40007c7e009 */
[----:B------:R-:W-:Y:S01]  /*32810*/  ISETP.GE.AND P6, PT, R13, 0x101, PT ;  /* 0x000001010d00780c */ /* 0x000fe20003fc6270 */
[----:B------:R-:W3:Y:S01]  /*32820*/  LDL.LU R100, [R1+0x35c] ;  /* 0x00035c0001647983 */ /* 0x000ee20000300800 */
[----:B------:R-:W-:-:S02]  /*32830*/  @!P2 IADD3.X R31, R29, R17, R8, P3, P4 ;  /* 0x000000111d1fa210 */ /* 0x000fc40001fe8408 */
[----:B------:R-:W-:Y:S01]  /*32840*/  ISETP.LT.OR P2, PT, R28, 0x51, !P6 ;  /* 0x000000511c00780c */ /* 0x000fe20007741670 */
[----:B------:R-:W3:Y:S01]  /*32850*/  LDL.LU R103, [R1+0x360] ;  /* 0x0003600001677983 */ /* 0x000ee20000300800 */
[----:B------:R-:W-:-:S11]  /*32860*/  LOP3.LUT P5, RZ, R0, 0x80000, RZ, 0xc0, !PT ;  /* 0x0008000000ff7812 */ /* 0x000fd600078ac0ff */
[----:B------:R-:W0:Y:S01]  /*32870*/  @!P2 LDC.64 R16, c[0x0][0x5c0] ;  /* 0x00017000ff10ab82 */ /* 0x000e220000000a00 */
[----:B------:R-:W-:-:S05]  /*32880*/  F2FP.SATFINITE.E4M3.F32.PACK_AB_MERGE_C R15, RZ, R15, RZ ;  /* 0x0000000fff0f723e */ /* 0x000fca00048070ff */
        /* <DEDUP_REMOVED lines=52> */
[----:B------:R-:W-:-:S13]  /*32bd0*/  ISETP.LT.OR P3, PT, R28, 0x32, !P5 ;  /* 0x000000321c00780c */ /* 0x000fda0006f61670 */
[----:B0-----:R-:W0:Y:S02]  /*32be0*/  @!P3 LDC.64 R16, c[0x0][0x5c0] ;  /* 0x00017000ff10bb82 */ /* 0x001e240000000a00 */
[----:B0-----:R-:W-:Y:S01]  /*32bf0*/  @!P3 IADD3 R16, P4, R14, R16, RZ ;  /* 0x000000100e10b210 */ /* 0x001fe20007f9e0ff */
[----:B--2---:R-:W-:-:S04]  /*32c00*/  FMUL R15, R96, UR4 ;  /* 0x00000004600f7c20 */ /* 0x004fc80008400000 */
[----:B------:R-:W-:Y:S01]  /*32c10*/  @!P3 IMAD.X R17, R29, 0x1, R17, P4 ;  /* 0x000000011d11b824 */ /* 0x000fe200020e0611 */
[----:B------:R-:W-:-:S05]  /*32c20*/  F2FP.SATFINITE.E4M3.F32.PACK_AB_MERGE_C R15, RZ, R15, RZ ;  /* 0x0000000fff0f723e */ /* 0x000fca00048070ff */
[----:B------:R3:W-:Y:S02]  /*32c30*/  @!P3 STG.E.U8 desc[UR6][R16.64+0x31], R15 ;  /* 0x0000310f1000b986 */ /* 0x0007e4000c101106 */
[----:B---3--:R-:W-:Y:S02]  /*32c40*/  FMUL R15, R101, UR4 ;  /* 0x00000004650f7c20 */ /* 0x008fe40008400000 */
[----:B------:R-:W2:Y:S01]  /*32c50*/  LDL.LU R101, [R1+0x364] ;  /* 0x0003640001657983 */ /* 0x000ea20000300800 */
[----:B------:R-:W-:Y:S02]  /*32c60*/  LOP3.LUT R4, R4, 0xffffffbf, RZ, 0xc0, !PT ;  /* 0xffffffbf04047812 */ /* 0x000fe400078ec0ff */
[----:B------:R-:W-:Y:S02]  /*32c70*/  LOP3.LUT R0, R0, 0xfffffff7, RZ, 0xc0, !PT ;  /* 0xfffffff700007812 */ /* 0x000fe400078ec0ff */
[----:B------:R-:W-:Y:S02]  /*32c80*/  @P2 LOP3.LUT R4, R4, 0x40, RZ, 0xfc, !PT ;  /* 0x0000004004042812 */ /* 0x000fe400078efcff */
[----:B------:R-:W-:-:S02]  /*32c90*/  LOP3.LUT P2, RZ, R7, 0x400, RZ, 0xc0, !PT ;  /* 0x0000040007ff7812 */ /* 0x000fc4000784c0ff */
[----:B------:R-:W-:Y:S02]  /*32ca0*/  @P0 LOP3.LUT R0, R0, 0x8, RZ, 0xfc, !PT ;  /* 0x0000000800000812 */ /* 0x000fe400078efcff */
[----:B------:R-:W-:-:S13]  /*32cb0*/  ISETP.LT.OR P0, PT, R28, 0x61, !P2 ;  /* 0x000000611c00780c */ /* 0x000fda0005701670 */
[----:B------:R-:W0:Y:S01]  /*32cc0*/  @!P0 LDC.64 R16, c[0x0][0x5c0] ;  /* 0x00017000ff108b82 */ /* 0x000e220000000a00 */
[----:B------:R-:W-:Y:S02]  /*32cd0*/  F2FP.SATFINITE.E4M3.F32.PACK_AB_MERGE_C R15, RZ, R15, RZ ;  /* 0x0000000fff0f723e */ /* 0x000fe400048070ff */
[----:B0-----:R-:W-:-:S04]  /*32ce0*/  @!P0 IADD3 R96, P3, P4, R14, R16, R3 ;  /* 0x000000100e608210 */ /* 0x001fc80007c7e003 */
[----:B------:R-:W-:Y:S02]  /*32cf0*/  @!P0 IADD3.X R97, R29, R17, R2, P3, P4 ;  /* 0x000000111d618210 */ /* 0x000fe40001fe8402 */
[----:B------:R-:W-:-:S13]  /*32d00*/  ISETP.LT.OR P0, PT, R28, 0x31, !P2 ;  /* 0x000000311c00780c */ /* 0x000fda0005701670 */
[----:B------:R0:W-:Y:S02]  /*32d10*/  @!P0 STG.E.U8 desc[UR6][R66.64+0x30], R15 ;  /* 0x0000300f42008986 */ /* 0x0001e4000c101106 */
[----:B0-----:R-:W-:Y:S02]  /*32d20*/  FMUL R15, R100, UR4 ;  /* 0x00000004640f7c20 */ /* 0x001fe40008400000 */
[----:B------:R-:W3:Y:S01]  /*32d30*/  LDL.LU R100, [R1+0x368] ;  /* 0x0003680001647983 */ /* 0x000ee20000300800 */
[C---:B------:R-:W-:Y:S02]  /*32d40*/  ISETP.LT.OR P6, PT, R28.reuse, 0x62, !P2 ;  /* 0x000000621c00780c */ /* 0x040fe400057c1670 */
[----:B------:R-:W-:Y:S01]  /*32d50*/  ISETP.LT.OR P0, PT, R28, 0x32, !P2 ;  /* 0x000000321c00780c */ /* 0x000fe20005701670 */
[----:B------:R-:W4:Y:S10]  /*32d60*/  LDL.LU R102, [R1+0x36c] ;  /* 0x00036c0001667983 */ /* 0x000f340000300800 */
[----:B------:R-:W0:Y:S02]  /*32d70*/  @!P6 LDC.64 R16, c[0x0][0x5c0] ;  /* 0x00017000ff10eb82 */ /* 0x000e240000000a00 */
[----:B0-----:R-:W-:-:S04]  /*32d80*/  @!P6 IADD3 R98, P3, P4, R14, R16, R3 ;  /* 0x000000100e62e210 */ /* 0x001fc80007c7e003 */
[----:B------:R-:W-:Y:S02]  /*32d90*/  @!P6 IADD3.X R99, R29, R17, R2, P3, P4 ;  /* 0x000000111d63e210 */ /* 0x000fe40001fe8402 */
[----:B------:R-:W-:Y:S02]  /*32da0*/  ISETP.LT.OR P6, PT, R28, 0x69, !P2 ;  /* 0x000000691c00780c */ /* 0x000fe400057c1670 */
[----:B------:R-:W-:-:S11]  /*32db0*/  F2FP.SATFINITE.E4M3.F32.PACK_AB_MERGE_C R15, RZ, R15, RZ ;  /* 0x0000000fff0f723e */ /* 0x000fd600048070ff */
[----:B------:R-:W0:Y:S01]  /*32dc0*/  @!P6 LDC.64 R16, c[0x0][0x5c0] ;  /* 0x00017000ff10eb82 */ /* 0x000e220000000a00 */
[----:B------:R1:W-:Y:S01]  /*32dd0*/  @!P0 STG.E.U8 desc[UR6][R62.64+0x31], R15 ;  /* 0x0000310f3e008986 */ /* 0x0003e2000c101106 */
        /* <DEDUP_REMOVED lines=14> */
[----:B0-----:R-:W0:Y:S01]  /*32ec0*/  @!P3 LDC.64 R16, c[0x0][0x5c0] ;  /* 0x00017000ff10bb82 */ /* 0x001e220000000a00 */
[----:B--2---:R-:W-:Y:S02]  /*32ed0*/  FMUL R15, R101, UR4 ;  /* 0x00000004650f7c20 */ /* 0x004fe40008400000 */
[----:B------:R-:W2:Y:S01]  /*32ee0*/  LDL.LU R101, [R1+0x370] ;  /* 0x0003700001657983 */ /* 0x000ea20000300800 */
[----:B0-----:R-:W-:Y:S02]  /*32ef0*/  @!P3 IADD3 R16, P4, R14, R16, RZ ;  /* 0x000000100e10b210 */ /* 0x001fe40007f9e0ff */
[----:B------:R-:W-:-:S03]  /*32f00*/  F2FP.SATFINITE.E4M3.F32.PACK_AB_MERGE_C R15, RZ, R15, RZ ;  /* 0x0000000fff0f723e */ /* 0x000fc600048070ff */
[----:B------:R-:W-:-:S05]  /*32f10*/  @!P3 IMAD.X R17, R29, 0x1, R17, P4 ;  /* 0x000000011d11b824 */ /* 0x000fca00020e0611 */
[----:B------:R3:W-:Y:S02]  /*32f20*/  @!P3 STG.E.U8 desc[UR6][R16.64+0x39], R15 ;  /* 0x0000390f1000b986 */ /* 0x0007e4000c101106 */
[----:B---3--:R-:W-:Y:S02]  /*32f30*/  FMUL R15, R100, UR4 ;  /* 0x00000004640f7c20 */ /* 0x008fe40008400000 */
[----:B------:R-:W3:Y:S01]  /*32f40*/  LDL.LU R100, [R1+0x374] ;  /* 0x0003740001647983 */ /* 0x000ee20000300800 */
[----:B------:R-:W-:-:S04]  /*32f50*/  LOP3.LUT R7, R7, 0xfffffdff, RZ, 0xc0, !PT ;  /* 0xfffffdff07077812 */ /* 0x000fc800078ec0ff */
[----:B------:R-:W-:Y:S02]  /*32f60*/  @P2 LOP3.LUT R7, R7, 0x200, RZ, 0xfc, !PT ;  /* 0x0000020007072812 */ /* 0x000fe400078efcff */
[----:B------:R-:W-:-:S13]  /*32f70*/  ISETP.LT.OR P2, PT, R28, 0x61, !P1 ;  /* 0x000000611c00780c */ /* 0x000fda0004f41670 */
[----:B------:R-:W0:Y:S01]  /*32f80*/  @!P2 LDC.64 R16, c[0x0][0x5c0] ;  /* 0x00017000ff10ab82 */ /* 0x000e220000000a00 */
[----:B------:R-:W-:-:S04]  /*32f90*/  LOP3.LUT R4, R4, 0xfffffbff, RZ, 0xc0, !PT ;  /* 0xfffffbff04047812 */ /* 0x000fc800078ec0ff */
[----:B------:R-:W-:Y:S02]  /*32fa0*/  @P6 LOP3.LUT R4, R4, 0x400, RZ, 0xfc, !PT ;  /* 0x0000040004046812 */ /* 0x000fe400078efcff */
[----:B------:R-:W-:Y:S02]  /*32fb0*/  LOP3.LUT P6, RZ, R0, 0x400000, RZ, 0xc0, !PT ;  /* 0x0040000000ff7812 */ /* 0x000fe400078cc0ff */
[----:B------:R-:W-:Y:S02]  /*32fc0*/  F2FP.SATFINITE.E4M3.F32.PACK_AB_MERGE_C R15, RZ, R15, RZ ;  /* 0x0000000fff0f723e */ /* 0x000fe400048070ff */
[----:B0-----:R-:W-:-:S04]  /*32fd0*/  @!P2 IADD3 R62, P3, P4, R14, R16, R9 ;  /* 0x000000100e3ea210 */ /* 0x001fc80007c7e009 */
[----:B------:R-:W-:Y:S02]  /*32fe0*/  @!P2 IADD3.X R63, R29, R17, R8, P3, P4 ;  /* 0x000000111d3fa210 */ /* 0x000fe40001fe8408 */
[----:B------:R-:W-:-:S03]  /*32ff0*/  ISETP.LT.OR P2, PT, R28, 0x62, !P1 ;  /* 0x000000621c00780c */ /* 0x000fc60004f41670 */
[----:B------:R4:W-:Y:S01]  /*33000*/  @!P6 STG.E.U8 desc[UR6][R64.64+0x38], R15 ;  /* 0x0000380f4000e986 */ /* 0x0009e2000c101106 */
[----:B------:R-:W-:-:S04]  /*33010*/  LOP3.LUT R4, R4, 0xfffffdff, RZ, 0xc0, !PT ;  /* 0xfffffdff04047812 */ /* 0x000fc800078ec0ff */
[----:B------:R-:W-:Y:S02]  /*33020*/  @P0 LOP3.LUT R4, R4, 0x200, RZ, 0xfc, !PT ;  /* 0x0000020004040812 */ /* 0x000fe400078efcff */
[----:B------:R-:W-:-:S03]  /*33030*/  LOP3.LUT P0, RZ, R0, 0x400, RZ, 0xc0, !PT ;  /* 0x0000040000ff7812 */ /* 0x000fc6000780c0ff */
[----:B------:R-:W0:Y:S01]  /*33040*/  @!P2 LDC.64 R16, c[0x0][0x5c0] ;  /* 0x00017000ff10ab82 */ /* 0x000e220000000a00 */
[----:B----4-:R-:W-:Y:S02]  /*33050*/  FMUL R15, R102, UR4 ;  /* 0x00000004660f7c20 */ /* 0x010fe40008400000 */
[----:B------:R-:W4:Y:S03]  /*33060*/  LDL.LU R102, [R1+0x378] ;  /* 0x0003780001667983 */ /* 0x000f260000300800 */
[----:B------:R-:W-:-:S05]  /*33070*/  F2FP.SATFINITE.E4M3.F32.PACK_AB_MERGE_C R15, RZ, R15, RZ ;  /* 0x0000000fff0f723e */ /* 0x000fca00048070ff */
[----:B------:R2:W-:Y:S01]  /*33080*/  @!P0 STG.E.U8 desc[UR6][R58.64+0x39], R15 ;  /* 0x0000390f3a008986 */ /* 0x0005e2000c101106 */
        /* <DEDUP_REMOVED lines=8> */
[----:B--2---:R-:W-:Y:S02]  /*33110*/  FMUL R15, R101, UR4 ;  /* 0x00000004650f7c20 */ /* 0x004fe40008400000 */
[----:B------:R-:W2:Y:S01]  /*33120*/  LDL.LU R101, [R1+0x37c] ;  /* 0x00037c0001657983 */ /* 0x000ea20000300800 */
[----:B0-----:R-:W-:-:S04]  /*33130*/  @!P0 IADD3 R58, P3, P4, R14, R16, R9 ;  /* 0x000000100e3a8210 */ /* 0x001fc80007c7e009 */
[----:B------:R-:W-:Y:S02]  /*33140*/  @!P0 IADD3.X R59, R29, R17, R8, P3, P4 ;  /* 0x000000111d3b8210 */ /* 0x000fe40001fe8408 */
[----:B------:R-:W-:Y:S02]  /*33150*/  ISETP.LT.OR P0, PT, R28, 0x31, !P1 ;  /* 0x000000311c00780c */ /* 0x000fe40004f01670 */
[----:B------:R-:W-:-:S11]  /*33160*/  F2FP.SATFINITE.E4M3.F32.PACK_AB_MERGE_C R15, RZ, R15, RZ ;  /* 0x0000000fff0f723e */ /* 0x000fd600048070ff */
[----:B------:R3:W-:Y:S02]  /*33170*/  @!P0 STG.E.U8 desc[UR6][R60.64+0x30], R15 ;  /* 0x0000300f3c008986 */ /* 0x0007e4000c101106 */
[----:B---3--:R-:W-:Y:S02]  /*33180*/  FMUL R15, R100, UR4 ;  /* 0x00000004640f7c20 */ /* 0x008fe40008400000 */
[----:B------:R-:W3:Y:S01]  /*33190*/  LDL.LU R100, [R1+0x380] ;  /* 0x0003800001647983 */ /* 0x000ee20000300800 */
[----:B------:R-:W-:-:S04]  /*331a0*/  ISETP.GE.AND P2, PT, R13, 0x101, PT ;  /* 0x000001010d00780c */ /* 0x000fc80003f46270 */
        /* <DEDUP_REMOVED lines=21> */
[----:B----4-:R-:W-:Y:S02]  /*33300*/  FMUL R15, R102, UR4 ;  /* 0x00000004660f7c20 */ /* 0x010fe40008400000 */
[----:B------:R-:W4:Y:S02]  /*33310*/  LDL.LU R102, [R1+0x384] ;  /* 0x0003840001667983 */ /* 0x000f240000300800 */
[----:B------:R-:W-:Y:S01]  /*33320*/  @!P4 IMAD.X R17, R18, 0x1, R17, P3 ;  /* 0x000000011211c824 */ /* 0x000fe200018e0611 */
[----:B------:R-:W-:-:S05]  /*33330*/  F2FP.SATFINITE.E4M3.F32.PACK_AB_MERGE_C R15, RZ, R15, RZ ;  /* 0x0000000fff0f723e */ /* 0x000fca00048070ff */
[----:B------:R2:W-:Y:S01]  /*33340*/  @!P4 STG.E.U8 desc[UR6][R16.64+0x30], R15 ;  /* 0x0000300f1000c986 */ /* 0x0005e2000c101106 */
[----:B------:R-:W-:-:S13]  /*33350*/  ISETP.LT.OR P3, PT, R28, 0x32, !P0 ;  /* 0x000000321c00780c */ /* 0x000fda0004761670 */
[----:B------:R-:W0:Y:S01]  /*33360*/  @!P3 LDC.64 R18, c[0x0][0x5c0] ;  /* 0x00017000ff12bb82 */ /* 0x000e220000000a00 */
[----:B--2---:R-:W-:Y:S02]  /*33370*/  FMUL R15, R101, UR4 ;  /* 0x00000004650f7c20 */ /* 0x004fe40008400000 */
[----:B------:R-:W2:Y:S01]  /*33380*/  LDL.LU R101, [R1+0x388] ;  /* 0x0003880001657983 */ /* 0x000ea20000300800 */
[----:B------:R-:W-:-:S04]  /*33390*/  @!P3 IADD3 R20, P5, P6, R3, R14, R9 ;  /* 0x0000000e0314b210 */ /* 0x000fc80007ebe009 */
[----:B------:R-:W-:Y:S02]  /*333a0*/  @!P3 IADD3.X R21, R2, R29, R8, P5, P6 ;  /* 0x0000001d0215b210 */ /* 0x000fe40002fec408 */
[----:B0-----:R-:W-:Y:S02]  /*333b0*/  @!P3 IADD3 R18, P4, R20, R18, RZ ;  /* 0x000000121412b210 */ /* 0x001fe40007f9e0ff */
[----:B------:R-:W-:-:S03]  /*333c0*/  F2FP.SATFINITE.E4M3.F32.PACK_AB_MERGE_C R15, RZ, R15, RZ ;  /* 0x0000000fff0f723e */ /* 0x000fc600048070ff */
[----:B------:R-:W-:-:S05]  /*333d0*/  @!P3 IMAD.X R19, R21, 0x1, R19, P4 ;  /* 0x000000011513b824 */ /* 0x000fca00020e0613 */
[----:B------:R3:W-:Y:S01]  /*333e0*/  @!P3 STG.E.U8 desc[UR6][R18.64+0x31], R15 ;  /* 0x0000310f1200b986 */ /* 0x0007e2000c101106 */
[----:B------:R-:W-:-:S13]  /*333f0*/  ISETP.LT.OR P2, PT, R28, 0x69, !P2 ;  /* 0x000000691c00780c */ /* 0x000fda0005741670 */
[----:B------:R-:W0:Y:S01]  /*33400*/  @!P2 LDC.64 R16, c[0x0][0x5c0] ;  /* 0x00017000ff10ab82 */ /* 0x000e220000000a00 */
[----:B---3--:R-:W-:Y:S02]  /*33410*/  FMUL R15, R100, UR4 ;  /* 0x00000004640f7c20 */ /* 0x008fe40008400000 */
[----:B------:R-:W3:Y:S01]  /*33420*/  LDL.LU R100, [R1+0x38c] ;  /* 0x00038c0001647983 */ /* 0x000ee20000300800 */
[----:B0-----:R-:W-:-:S04]  /*33430*/  @!P2 IADD3 R138, P5, P6, R14, R16, R11 ;  /* 0x000000100e8aa210 */ /* 0x001fc80007ebe00b */
[----:B------:R-:W-:Y:S02]  /*33440*/  @!P2 IADD3.X R139, R29, R17, R10, P5, P6 ;  /* 0x000000111d8ba210 */ /* 0x000fe40002fec40a */
[----:B------:R-:W-:-:S04]  /*33450*/  ISETP.GE.AND P6, PT, R13, 0x101, PT ;  /* 0x000001010d00780c */ /* 0x000fc80003fc6270 */
[----:B------:R-:W-:Y:S02]  /*33460*/  ISETP.LT.OR P6, PT, R28, 0x6a, !P6 ;  /* 0x0000006a1c00780c */ /* 0x000fe400077c1670 */
[----:B------:R-:W-:-:S11]  /*33470*/  LOP3.LUT R4, R4, 0xffffefff, RZ, 0xc0, !PT ;  /* 0xffffefff04047812 */ /* 0x000fd600078ec0ff */
[----:B------:R-:W0:Y:S01]  /*33480*/  @!P6 LDC.64 R16, c[0x0][0x5c0] ;  /* 0x00017000ff10eb82 */ /* 0x000e220000000a00 */
[----:B------:R-:W-:Y:S02]  /*33490*/  @P2 LOP3.LUT R4, R4, 0x1000, RZ, 0xfc, !PT ;  /* 0x0000100004042812 */ /* 0x000fe400078efcff */
        /* <DEDUP_REMOVED lines=24> */
[----:B0-----:R-:W-:Y:S01]  /*33620*/  @!P4 IADD3 R16, P3, R15, R16, RZ ;  /* 0x000000100f10c210 */ /* 0x001fe20007f7e0ff */
[----:B--2---:R-:W-:Y:S02]  /*33630*/  FMUL R15, R101, UR4 ;  /* 0x00000004650f7c20 */ /* 0x004fe40008400000 */
[----:B------:R-:W2:Y:S04]  /*33640*/  LDL.LU R101, [R1+0x390] ;  /* 0x0003900001657983 */ /* 0x000ea80000300800 */
[----:B------:R-:W4:Y:S01]  /*33650*/  LDL.LU R102, [R1+0x394] ;  /* 0x0003940001667983 */ /* 0x000f220000300800 */
[----:B------:R-:W-:Y:S01]  /*33660*/  @!P4 IMAD.X R17, R18, 0x1, R17, P3 ;  /* 0x000000011211c824 */ /* 0x000fe200018e0611 */
[----:B------:R-:W-:-:S05]  /*33670*/  F2FP.SATFINITE.E4M3.F32.PACK_AB_MERGE_C R15, RZ, R15, RZ ;  /* 0x0000000fff0f723e */ /* 0x000fca00048070ff */
[----:B------:R3:W-:Y:S02]  /*33680*/  @!P4 STG.E.U8 desc[UR6][R16.64+0x38], R15 ;  /* 0x0000380f1000c986 */ /* 0x0007e4000c101106 */
[----:B---3--:R-:W-:Y:S02]  /*33690*/  FMUL R15, R100, UR4 ;  /* 0x00000004640f7c20 */ /* 0x008fe40008400000 */
[----:B------:R-:W3:Y:S01]  /*336a0*/  LDL.LU R100, [R1+0x398] ;  /* 0x0003980001647983 */ /* 0x000ee20000300800 */
[C---:B------:R-:W-:Y:S02]  /*336b0*/  ISETP.LT.OR P3, PT, R28.reuse, 0x3a, !P0 ;  /* 0x0000003a1c00780c */ /* 0x040fe40004761670 */
[----:B------:R-:W-:Y:S02]  /*336c0*/  ISETP.LT.OR P0, PT, R28, 0x79, !P2 ;  /* 0x000000791c00780c */ /* 0x000fe40005701670 */
[----:B------:R-:W-:-:S09]  /*336d0*/  LOP3.LUT R4, R4, 0xffffbfff, RZ, 0xc0, !PT ;  /* 0xffffbfff04047812 */ /* 0x000fd200078ec0ff */
[----:B------:R-:W0:Y:S08]  /*336e0*/  @!P3 LDC.64 R18, c[0x0][0x5c0] ;  /* 0x00017000ff12bb82 */ /* 0x000e300000000a00 */
[----:B------:R-:W1:Y:S01]  /*336f0*/  @!P0 LDC.64 R16, c[0x0][0x5c0] ;  /* 0x00017000ff108b82 */ /* 0x000e620000000a00 */
[----:B------:R-:W-:-:S04]  /*33700*/  @!P3 IADD3 R20, P5, P6, R3, R14, R9 ;  /* 0x0000000e0314b210 */ /* 0x000fc80007ebe009 */
[----:B------:R-:W-:Y:S02]  /*33710*/  @!P3 IADD3.X R21, R2, R29, R8, P5, P6 ;  /* 0x0000001d0215b210 */ /* 0x000fe40002fec408 */
[----:B------:R-:W-:Y:S02]  /*33720*/  @P0 LOP3.LUT R4, R4, 0x4000, RZ, 0xfc, !PT ;  /* 0x0000400004040812 */ /* 0x000fe400078efcff */
[----:B-1----:R-:W-:-:S04]  /*33730*/  @!P0 IADD3 R152, P5, P6, R14, R16, R3 ;  /* 0x000000100e988210 */ /* 0x002fc80007ebe003 */
[----:B------:R-:W-:Y:S02]  /*33740*/  @!P0 IADD3.X R153, R29, R17, R2, P5, P6 ;  /* 0x000000111d998210 */ /* 0x000fe40002fec402 */
[----:B------:R-:W-:Y:S02]  /*33750*/  ISETP.LT.OR P0, PT, R28, 0x7a, !P2 ;  /* 0x0000007a1c00780c */ /* 0x000fe40005701670 */
[----:B------:R-:W-:-:S11]  /*33760*/  LOP3.LUT R7, R7, 0xffffffbf, RZ, 0xc0, !PT ;  /* 0xffffffbf07077812 */ /* 0x000fd600078ec0ff */
[----:B------:R-:W1:Y:S01]  /*33770*/  @!P0 LDC.64 R16, c[0x0][0x5c0] ;  /* 0x00017000ff108b82 */ /* 0x000e620000000a00 */
[----:B0-----:R-:W-:Y:S02]  /*33780*/  @!P3 IADD3 R18, P4, R20, R18, RZ ;  /* 0x000000121412b210 */ /* 0x001fe40007f9e0ff */
[----:B------:R-:W-:Y:S02]  /*33790*/  @P2 LOP3.LUT R7, R7, 0x40, RZ, 0xfc, !PT ;  /* 0x0000004007072812 */ /* 0x000fe400078efcff */
[----:B------:R-:W-:Y:S01]  /*337a0*/  ISETP.LT.OR P2, PT, R28, 0x71, !P1 ;  /* 0x000000711c00780c */ /* 0x000fe20004f41670 */
[----:B------:R-:W-:Y:S01]  /*337b0*/  @!P3 IMAD.X R19, R21, 0x1, R19, P4 ;  /* 0x000000011513b824 */ /* 0x000fe200020e0613 */
[----:B------:R-:W-:-:S05]  /*337c0*/  F2FP.SATFINITE.E4M3.F32.PACK_AB_MERGE_C R15, RZ, R15, RZ ;  /* 0x0000000fff0f723e */ /* 0x000fca00048070ff */
[----:B------:R2:W-:Y:S01]  /*337d0*/  @!P3 STG.E.U8 desc[UR6][R18.64+0x39], R15 ;  /* 0x0000390f1200b986 */ /* 0x0005e2000c101106 */
[----:B-1----:R-:W-:-:S04]  /*337e0*/  @!P0 IADD3 R22, P3, P4, R14, R16, R3 ;  /* 0x000000100e168210 */ /* 0x002fc80007c7e003 */
[----:B------:R-:W-:Y:S02]  /*337f0*/  @!P0 IADD3.X R23, R29, R17, R2, P3, P4 ;  /* 0x000000111d178210 */ /* 0x000fe40001fe8402 */
[----:B------:R-:W0:Y:S01]  /*33800*/  @!P2 LDC.64 R16, c[0x0][0x5c0] ;  /* 0x00017000ff10ab82 */ /* 0x000e220000000a00 */
[----:B------:R-:W-:-:S04]  /*33810*/  LOP3.LUT R5, R5, 0xffffffdf, RZ, 0xc0, !PT ;  /* 0xffffffdf05057812 */ /* 0x000fc800078ec0ff */
[----:B------:R-:W-:Y:S02]  /*33820*/  @P2 LOP3.LUT R5, R5, 0x20, RZ, 0xfc, !PT ;  /* 0x0000002005052812 */ /* 0x000fe400078efcff */
[----:B0-----:R-:W-:-:S04]  /*33830*/  @!P2 IADD3 R154, P3, P4, R14, R16, R9 ;  /* 0x000000100e9aa210 */ /* 0x001fc80007c7e009 */
[----:B------:R-:W-:Y:S02]  /*33840*/  @!P2 IADD3.X R155, R29, R17, R8, P3, P4 ;  /* 0x000000111d9ba210 */ /* 0x000fe40001fe8408 */
[----:B------:R-:W-:-:S13]  /*33850*/  ISETP.LT.OR P2, PT, R28, 0x72, !P1 ;  /* 0x000000721c00780c */ /* 0x000fda0004f41670 */
[----:B------:R-:W0:Y:S01]  /*33860*/  @!P2 LDC.64 R16, c[0x0][0x5c0] ;  /* 0x00017000ff10ab82 */ /* 0x000e220000000a00 */
[C---:B------:R-:W-:Y:S02]  /*33870*/  LOP3.LUT P5, RZ, R0.reuse, 0x1000000, RZ, 0xc0, !PT ;  /* 0x0100000000ff7812 */ /* 0x040fe400078ac0ff */
[C---:B------:R-:W-:Y:S02]  /*33880*/  LOP3.LUT P6, RZ, R0.reuse, 0x2000, RZ, 0xc0, !PT ;  /* 0x0000200000ff7812 */ /* 0x040fe400078cc0ff */
[----:B------:R-:W-:-:S04]  /*33890*/  LOP3.LUT R0, R0, 0xffffffef, RZ, 0xc0, !PT ;  /* 0xffffffef00007812 */ /* 0x000fc800078ec0ff */
[----:B------:R-:W-:Y:S02]  /*338a0*/  @P0 LOP3.LUT R0, R0, 0x10, RZ, 0xfc, !PT ;  /* 0x0000001000000812 */ /* 0x000fe400078efcff */
[----:B------:R-:W-:Y:S02]  /*338b0*/  LOP3.LUT P0, RZ, R7, 0x100, RZ, 0xc0, !PT ;  /* 0x0000010007ff7812 */ /* 0x000fe4000780c0ff */
[----:B0-----:R-:W-:Y:S01]  /*338c0*/  @!P2 IADD3 R150, P3, P4, R14, R16, R9 ;  /* 0x000000100e96a210 */ /* 0x001fe20007c7e009 */
[----:B--2---:R-:W-:Y:S02]  /*338d0*/  FMUL R15, R101, UR4 ;  /* 0x00000004650f7c20 */ /* 0x004fe40008400000 */
[----:B------:R-:W2:Y:S01]  /*338e0*/  LDL.LU R101, [R1+0x39c] ;  /* 0x00039c0001657983 */ /* 0x000ea20000300800 */
[----:B------:R-:W-:Y:S02]  /*338f0*/  @!P2 IADD3.X R151, R29, R17, R8, P3, P4 ;  /* 0x000000111d97a210 */ /* 0x000fe40001fe8408 */
[----:B------:R-:W-:-:S02]  /*33900*/  ISETP.LT.OR P4, PT, R28, 0x31, !P0 ;  /* 0x000000311c00780c */ /* 0x000fc40004781670 */
[----:B------:R-:W-:-:S11]  /*33910*/  F2FP.SATFINITE.E4M3.F32.PACK_AB_MERGE_C R15, RZ, R15, RZ ;  /* 0x0000000fff0f723e */ /* 0x000fd600048070ff */
[----:B------:R-:W0:Y:S01]  /*33920*/  @!P4 LDC.64 R16, c[0x0][0x5c0] ;  /* 0x00017000ff10cb82 */ /* 0x000e220000000a00 */
[----:B------:R4:W-:Y:S02]  /*33930*/  @!P5 STG.E.U8 desc[UR6][R46.64+0x30], R15 ;  /* 0x0000300f2e00d986 */ /* 0x0009e4000c101106 */
[----:B----4-:R-:W-:-:S05]  /*33940*/  FMUL R15, R102, UR4 ;  /* 0x00000004660f7c20 */ /* 0x010fca0008400000 */
[----:B------:R-:W-:-:S05]  /*33950*/  F2FP.SATFINITE.E4M3.F32.PACK_AB_MERGE_C R15, RZ, R15, RZ ;  /* 0x0000000fff0f723e */ /* 0x000fca00048070ff */
[----:B------:R1:W-:Y:S02]  /*33960*/  @!P6 STG.E.U8 desc[UR6][R42.64+0x31], R15 ;  /* 0x0000310f2a00e986 */ /* 0x0003e4000c101106 */
[----:B-1----:R-:W-:-:S04]  /*33970*/  @!P4 IADD3 R15, P3, P5, R3, R14, R11 ;  /* 0x0000000e030fc210 */ /* 0x002fc80007d7e00b */
[----:B------:R-:W-:Y:S02]  /*33980*/  @!P4 IADD3.X R18, R2, R29, R10, P3, P5 ;  /* 0x0000001d0212c210 */ /* 0x000fe40001fea40a */
[----:B0-----:R-:W-:Y:S01]  /*33990*/  @!P4 IADD3 R16, P3, R15, R16, RZ ;  /* 0x000000100f10c210 */ /* 0x001fe20007f7e0ff */
[----:B---3--:R-:W-:Y:S02]  /*339a0*/  FMUL R15, R100, UR4 ;  /* 0x00000004640f7c20 */ /* 0x008fe40008400000 */
[----:B------:R-:W3:Y:S04]  /*339b0*/  LDL.LU R100, [R1+0x3a0] ;  /* 0x0003a00001647983 */ /* 0x000ee80000300800 */
[----:B------:R-:W4:Y:S01]  /*339c0*/  LDL.LU R102, [R1+0x3a4] ;  /* 0x0003a40001667983 */ /* 0x000f220000300800 */
[----:B------:R-:W-:Y:S01]  /*339d0*/  @!P4 IMAD.X R17, R18, 0x1, R17, P3 ;  /* 0x000000011211c824 */ /* 0x000fe200018e0611 */
[----:B------:R-:W-:-:S05]  /*339e0*/  F2FP.SATFINITE.E4M3.F32.PACK_AB_MERGE_C R15, RZ, R15, RZ ;  /* 0x0000000fff0f723e */ /* 0x000fca00048070ff */
[----:B------:R0:W-:Y:S01]  /*339f0*/  @!P4 STG.E.U8 desc[UR6][R16.64+0x30], R15 ;  /* 0x0000300f1000c986 */ /* 0x0001e2000c101106 */
[----:B------:R-:W-:-:S13]  /*33a00*/  ISETP.LT.OR P3, PT, R28, 0x32, !P0 ;  /* 0x000000321c00780c */ /* 0x000fda0004761670 */
[----:B------:R-:W1:Y:S01]  /*33a10*/  @!P3 LDC.64 R18, c[0x0][0x5c0] ;  /* 0x00017000ff12bb82 */ /* 0x000e620000000a00 */
[----:B------:R-:W-:Y:S02]  /*33a20*/  @!P3 IADD3 R20, P5, P6, R3, R14, R11 ;  /* 0x0000000e0314b210 */ /* 0x000fe40007ebe00b */
[----:B------:R-:W-:Y:S02]  /*33a30*/  LOP3.LUT R0, R0, 0xfeffffff, RZ, 0xc0, !PT ;  /* 0xfeffffff00007812 */ /* 0x000fe400078ec0ff */
[----:B------:R-:W-:Y:S02]  /*33a40*/  @!P3 IADD3.X R21, R2, R29, R10, P5, P6 ;  /* 0x0000001d0215b210 */ /* 0x000fe40002fec40a */
[----:B------:R-:W-:-:S04]  /*33a50*/  @P2 LOP3.LUT R0, R0, 0x1000000, RZ, 0xfc, !PT ;  /* 0x0100000000002812 */ /* 0x000fc800078efcff */
[----:B------:R-:W-:Y:S02]  /*33a60*/  LOP3.LUT P2, RZ, R0, 0x1, RZ, 0xc0, !PT ;  /* 0x0000000100ff7812 */ /* 0x000fe4000784c0ff */
[----:B-1----:R-:W-:-:S05]  /*33a70*/  @!P3 IADD3 R18, P4, R20, R18, RZ ;  /* 0x000000121412b210 */ /* 0x002fca0007f9e0ff */
[----:B------:R-:W-:Y:S01]  /*33a80*/  @!P3 IMAD.X R19, R21, 0x1, R19, P4 ;  /* 0x000000011513b824 */ /* 0x000fe200020e0613 */
[----:B------:R-:W-:-:S05]  /*33a90*/  LOP3.LUT R7, R7, 0xffffff7f, RZ, 0xc0, !PT ;  /* 0xffffff7f07077812 */ /* 0x000fca00078ec0ff */
[----:B------:R-:W-:Y:S02]  /*33aa0*/  @P2 LOP3.LUT R7, R7, 0x80, RZ, 0xfc, !PT ;  /* 0x0000008007072812 */ /* 0x000fe400078efcff */
[----:B------:R-:W-:-:S13]  /*33ab0*/  ISETP.LT.OR P2, PT, R28, 0x79, !P1 ;  /* 0x000000791c00780c */ /* 0x000fda0004f41670 */
[----:B0-----:R-:W0:Y:S01]  /*33ac0*/  @!P2 LDC.64 R16, c[0x0][0x5c0] ;  /* 0x00017000ff10ab82 */ /* 0x001e220000000a00 */
[----:B--2---:R-:W-:Y:S02]  /*33ad0*/  FMUL R15, R101, UR4 ;  /* 0x00000004650f7c20 */ /* 0x004fe40008400000 */
[----:B------:R-:W2:Y:S03]  /*33ae0*/  LDL.LU R101, [R1+0x3a8] ;  /* 0x0003a80001657983 */ /* 0x000ea60000300800 */
[----:B------:R-:W-:-:S05]  /*33af0*/  F2FP.SATFINITE.E4M3.F32.PACK_AB_MERGE_C R15, RZ, R15, RZ ;  /* 0x0000000fff0f723e */ /* 0x000fca00048070ff */
[----:B------:R3:W-:Y:S01]  /*33b00*/  @!P3 STG.E.U8 desc[UR6][R18.64+0x31], R15 ;  /* 0x0000310f1200b986 */ /* 0x0007e2000c101106 */
[----:B------:R-:W-:Y:S02]  /*33b10*/  LOP3.LUT R5, R5, 0xffffff7f, RZ, 0xc0, !PT ;  /* 0xffffff7f05057812 */ /* 0x000fe400078ec0ff */
[----:B0-----:R-:W-:Y:S02]  /*33b20*/  @!P2 IADD3 R160, P5, P6, R14, R16, R9 ;  /* 0x000000100ea0a210 */ /* 0x001fe40007ebe009 */
[----:B------:R-:W-:Y:S02]  /*33b30*/  @P2 LOP3.LUT R5, R5, 0x80, RZ, 0xfc, !PT ;  /* 0x0000008005052812 */ /* 0x000fe400078efcff */
[----:B------:R-:W-:Y:S02]  /*33b40*/  @!P2 IADD3.X R161, R29, R17, R8, P5, P6 ;  /* 0x000000111da1a210 */ /* 0x000fe40002fec408 */
[----:B------:R-:W-:-:S13]  /*33b50*/  ISETP.LT.OR P2, PT, R28, 0x7a, !P1 ;  /* 0x0000007a1c00780c */ /* 0x000fda0004f41670 */
[----:B------:R-:W0:Y:S01]  /*33b60*/  @!P2 LDC.64 R16, c[0x0][0x5c0] ;  /* 0x00017000ff10ab82 */ /* 0x000e220000000a00 */
[----:B---3--:R-:W-:Y:S02]  /*33b70*/  FMUL R15, R100, UR4 ;  /* 0x00000004640f7c20 */ /* 0x008fe40008400000 */
[----:B------:R-:W3:Y:S01]  /*33b80*/  LDL.LU R100, [R1+0x3ac] ;  /* 0x0003ac0001647983 */ /* 0x000ee20000300800 */
[C---:B------:R-:W-:Y:S02]  /*33b90*/  LOP3.LUT P5, RZ, R0.reuse, 0x2000000, RZ, 0xc0, !PT ;  /* 0x0200000000ff7812 */ /* 0x040fe400078ac0ff */
[----:B------:R-:W-:Y:S02]  /*33ba0*/  LOP3.LUT R0, R0, 0xffffdfff, RZ, 0xc0, !PT ;  /* 0xffffdfff00007812 */ /* 0x000fe400078ec0ff */
[----:B0-----:R-:W-:Y:S02]  /*33bb0*/  @!P2 IADD3 R156, P3, P4, R14, R16, R9 ;  /* 0x000000100e9ca210 */ /* 0x001fe40007c7e009 */
[----:B------:R-:W-:-:S02]  /*33bc0*/  ISETP.GE.AND P6, PT, R13, 0x101, PT ;  /* 0x000001010d00780c */ /* 0x000fc40003fc6270 */
[----:B------:R-:W-:Y:S02]  /*33bd0*/  @P2 LOP3.LUT R0, R0, 0x2000, RZ, 0xfc, !PT ;  /* 0x0000200000002812 */ /* 0x000fe400078efcff */
        /* <DEDUP_REMOVED lines=15> */
[----:B----4-:R-:W-:Y:S02]  /*33cd0*/  FMUL R15, R102, UR4 ;  /* 0x00000004660f7c20 */ /* 0x010fe40008400000 */
[----:B------:R-:W4:Y:S06]  /*33ce0*/  LDL.LU R102, [R1+0x3b0] ;  /* 0x0003b00001667983 */ /* 0x000f2c0000300800 */
[----:B------:R-:W0:Y:S01]  /*33cf0*/  @!P4 LDC.64 R16, c[0x0][0x5c0] ;  /* 0x00017000ff10cb82 */ /* 0x000e220000000a00 */
[----:B------:R-:W-:-:S02]  /*33d00*/  F2FP.SATFINITE.E4M3.F32.PACK_AB_MERGE_C R15, RZ, R15, RZ ;  /* 0x0000000fff0f723e */ /* 0x000fc400048070ff */
[----:B------:R-:W-:-:S03]  /*33d10*/  LOP3.LUT R0, R0, 0xfdffffff, RZ, 0xc0, !PT ;  /* 0xfdffffff00007812 */ /* 0x000fc600078ec0ff */
[----:B------:R1:W-:Y:S01]  /*33d20*/  @!P2 STG.E.U8 desc[UR6][R68.64+0x39], R15 ;  /* 0x0000390f4400a986 */ /* 0x0003e2000c101106 */
[----:B------:R-:W-:Y:S02]  /*33d30*/  @P5 LOP3.LUT R0, R0, 0x2000000, RZ, 0xfc, !PT ;  /* 0x0200000000005812 */ /* 0x000fe400078efcff */
[----:B-1----:R-:W-:-:S04]  /*33d40*/  @!P4 IADD3 R15, P3, P5, R3, R14, R11 ;  /* 0x0000000e030fc210 */ /* 0x002fc80007d7e00b */
        /* <DEDUP_REMOVED lines=9> */
[----:B------:R-:W-:Y:S02]  /*33de0*/  LOP3.LUT R7, R7, 0xffffffef, RZ, 0xc0, !PT ;  /* 0xffffffef07077812 */ /* 0x000fe400078ec0ff */
[----:B------:R-:W-:Y:S02]  /*33df0*/  ISETP.LT.OR P3, PT, R28, 0x3a, !P0 ;  /* 0x0000003a1c00780c */ /* 0x000fe40004761670 */
[----:B------:R-:W-:Y:S02]  /*33e00*/  @P0 LOP3.LUT R7, R7, 0x10, RZ, 0xfc, !PT ;  /* 0x0000001007070812 */ /* 0x000fe400078efcff */
[----:B------:R-:W-:-:S04]  /*33e10*/  ISETP.GE.AND P0, PT, R13, 0x101, PT ;  /* 0x000001010d00780c */ /* 0x000fc80003f06270 */
[----:B------:R-:W-:-:S05]  /*33e20*/  ISETP.LT.OR P2, PT, R28, 0x79, !P0 ;  /* 0x000000791c00780c */ /* 0x000fca0004741670 */
[----:B------:R-:W0:Y:S08]  /*33e30*/  @!P3 LDC.64 R18, c[0x0][0x5c0] ;  /* 0x00017000ff12bb82 */ /* 0x000e300000000a00 */
[----:B------:R-:W1:Y:S01]  /*33e40*/  @!P2 LDC.64 R16, c[0x0][0x5c0] ;  /* 0x00017000ff10ab82 */ /* 0x000e620000000a00 */
[----:B------:R-:W-:Y:S02]  /*33e50*/  ISETP.LT.OR P0, PT, R28, 0x7a, !P0 ;  /* 0x0000007a1c00780c */ /* 0x000fe40004701670 */
[----:B------:R-:W-:-:S04]  /*33e60*/  @!P3 IADD3 R20, P5, P6, R3, R14, R11 ;  /* 0x0000000e0314b210 */ /* 0x000fc80007ebe00b */
[----:B------:R-:W-:Y:S02]  /*33e70*/  @!P3 IADD3.X R21, R2, R29, R10, P5, P6 ;  /* 0x0000001d0215b210 */ /* 0x000fe40002fec40a */
[----:B-1----:R-:W-:-:S04]  /*33e80*/  @!P2 IADD3 R204, P5, P6, R14, R16, R11 ;  /* 0x000000100ecca210 */ /* 0x002fc80007ebe00b */
[----:B------:R-:W-:Y:S02]  /*33e90*/  @!P2 IADD3.X R205, R29, R17, R10, P5, P6 ;  /* 0x000000111dcda210 */ /* 0x000fe40002fec40a */
[----:B------:R-:W1:Y:S01]  /*33ea0*/  @!P0 LDC.64 R16, c[0x0][0x5c0] ;  /* 0x00017000ff108b82 */ /* 0x000e620000000a00 */
[----:B0-----:R-:W-:Y:S02]  /*33eb0*/  @!P3 IADD3 R18, P4, R20, R18, RZ ;  /* 0x000000121412b210 */ /* 0x001fe40007f9e0ff */
[----:B------:R-:W-:-:S03]  /*33ec0*/  F2FP.SATFINITE.E4M3.F32.PACK_AB_MERGE_C R15, RZ, R15, RZ ;  /* 0x0000000fff0f723e */ /* 0x000fc600048070ff */
[----:B------:R-:W-:Y:S01]  /*33ed0*/  @!P3 IMAD.X R19, R21, 0x1, R19, P4 ;  /* 0x000000011513b824 */ /* 0x000fe200020e0613 */
[----:B------:R-:W-:-:S04]  /*33ee0*/  ISETP.GE.AND P5, PT, R13, 0x1, PT ;  /* 0x000000010d00780c */ /* 0x000fc80003fa6270 */
[----:B------:R4:W-:Y:S01]  /*33ef0*/  @!P3 STG.E.U8 desc[UR6][R18.64+0x39], R15 ;  /* 0x0000390f1200b986 */ /* 0x0009e2000c101106 */
[----:B-1----:R-:W-:-:S04]  /*33f00*/  @!P0 IADD3 R186, P3, P4, R14, R16, R11 ;  /* 0x000000100eba8210 */ /* 0x002fc80007c7e00b */
[----:B------:R-:W-:Y:S02]  /*33f10*/  @!P0 IADD3.X R187, R29, R17, R10, P3, P4 ;  /* 0x000000111dbb8210 */ /* 0x000fe40001fe840a */
[----:B------:R-:W-:-:S13]  /*33f20*/  ISETP.LT.OR P3, PT, R28, 0x41, !P5 ;  /* 0x000000411c00780c */ /* 0x000fda0006f61670 */
[----:B------:R-:W0:Y:S01]  /*33f30*/  @!P3 LDC.64 R16, c[0x0][0x5c0] ;  /* 0x00017000ff10bb82 */ /* 0x000e220000000a00 */
[----:B----4-:R-:W-:Y:S02]  /*33f40*/  FMUL R15, R102, UR4 ;  /* 0x00000004660f7c20 */ /* 0x010fe40008400000 */
[----:B------:R-:W4:Y:S03]  /*33f50*/  LDL.LU R102, [R1+0x3bc] ;  /* 0x0003bc0001667983 */ /* 0x000f260000300800 */
        /* <DEDUP_REMOVED lines=16> */
[----:B------:R-:W-:Y:S02]  /*34060*/  LOP3.LUT P2, RZ, R7, 0x40, RZ, 0xc0, !PT ;  /* 0x0000004007ff7812 */ /* 0x000fe4000784c0ff */
[----:B------:R-:W-:-:S04]  /*34070*/  LOP3.LUT R5, R5, 0xffefffff, RZ, 0xc0, !PT ;  /* 0xffefffff05057812 */ /* 0x000fc800078ec0ff */
[----:B------:R-:W-:Y:S02]  /*34080*/  @P0 LOP3.LUT R5, R5, 0x100000, RZ, 0xfc, !PT ;  /* 0x0010000005050812 */ /* 0x000fe400078efcff */
[----:B------:R-:W-:-:S13]  /*34090*/  ISETP.LT.OR P0, PT, R28, 0x81, !P2 ;  /* 0x000000811c00780c */ /* 0x000fda0005701670 */
[----:B------:R-:W0:Y:S01]  /*340a0*/  @!P0 LDC.64 R16, c[0x0][0x5c0] ;  /* 0x00017000ff108b82 */ /* 0x000e220000000a00 */
[----:B------:R-:W-:Y:S02]  /*340b0*/  ISETP.LT.OR P6, PT, R28, 0x82, !P2 ;  /* 0x000000821c00780c */ /* 0x000fe400057c1670 */
[----:B------:R-:W-:Y:S02]  /*340c0*/  LOP3.LUT R5, R5, 0xfbffffff, RZ, 0xc0, !PT ;  /* 0xfbffffff05057812 */ /* 0x000fe400078ec0ff */
[----:B0-----:R-:W-:-:S04]  /*340d0*/  @!P0 IADD3 R232, P3, P4, R14, R16, R3 ;  /* 0x000000100ee88210 */ /* 0x001fc80007c7e003 */
[----:B------:R-:W-:-:S05]  /*340e0*/  @!P0 IADD3.X R233, R29, R17, R2, P3, P4 ;  /* 0x000000111de98210 */ /* 0x000fca0001fe8402 */
[----:B------:R-:W0:Y:S01]  /*340f0*/  @!P6 LDC.64 R16, c[0x0][0x5c0] ;  /* 0x00017000ff10eb82 */ /* 0x000e220000000a00 */
[----:B------:R-:W-:Y:S02]  /*34100*/  @P0 LOP3.LUT R5, R5, 0x4000000, RZ, 0xfc, !PT ;  /* 0x0400000005050812 */ /* 0x000fe400078efcff */
[----:B------:R-:W-:Y:S02]  /*34110*/  ISETP.LT.OR P0, PT, R28, 0x41, !P2 ;  /* 0x000000411c00780c */ /* 0x000fe40005701670 */
[----:B------:R-:W-:Y:S02]  /*34120*/  LOP3.LUT R5, R5, 0xf7ffffff, RZ, 0xc0, !PT ;  /* 0xf7ffffff05057812 */ /* 0x000fe400078ec0ff */
[----:B------:R-:W-:Y:S02]  /*34130*/  F2FP.SATFINITE.E4M3.F32.PACK_AB_MERGE_C R15, RZ, R15, RZ ;  /* 0x0000000fff0f723e */ /* 0x000fe400048070ff */
[----:B------:R-:W-:Y:S02]  /*34140*/  @P6 LOP3.LUT R5, R5, 0x8000000, RZ, 0xfc, !PT ;  /* 0x0800000005056812 */ /* 0x000fe400078efcff */
[----:B0-----:R-:W-:-:S04]  /*34150*/  @!P6 IADD3 R230, P3, P4, R14, R16, R3 ;  /* 0x000000100ee6e210 */ /* 0x001fc80007c7e003 */
[----:B------:R-:W-:Y:S02]  /*34160*/  @!P6 IADD3.X R231, R29, R17, R2, P3, P4 ;  /* 0x000000111de7e210 */ /* 0x000fe40001fe8402 */
[C---:B------:R-:W-:Y:S01]  /*34170*/  ISETP.LT.OR P6, PT, R28.reuse, 0x89, !P2 ;  /* 0x000000891c00780c */ /* 0x040fe200057c1670 */
[----:B------:R4:W-:Y:S01]  /*34180*/  @!P0 STG.E.U8 desc[UR6][R72.64+0x40], R15 ;  /* 0x0000400f48008986 */ /* 0x0009e2000c101106 */
[----:B------:R-:W-:Y:S01]  /*34190*/  ISETP.LT.OR P0, PT, R28, 0x42, !P2 ;  /* 0x000000421c00780c */ /* 0x000fe20005701670 */
[----:B----4-:R-:W-:-:S10]  /*341a0*/  FMUL R15, R102, UR4 ;  /* 0x00000004660f7c20 */ /* 0x010fd40008400000 */
[----:B------:R-:W0:Y:S01]  /*341b0*/  @!P6 LDC.64 R16, c[0x0][0x5c0] ;  /* 0x00017000ff10eb82 */ /* 0x000e220000000a00 */
[----:B------:R-:W4:Y:S01]  /*341c0*/  LDL.LU R102, [R1+0x3c8] ;  /* 0x0003c80001667983 */ /* 0x000f220000300800 */
[----:B------:R-:W-:-:S05]  /*341d0*/  F2FP.SATFINITE.E4M3.F32.PACK_AB_MERGE_C R15, RZ, R15, RZ ;  /* 0x0000000fff0f723e */ /* 0x000fca00048070ff */
        /* <DEDUP_REMOVED lines=17> */
[----:B------:R-:W-:-:S13]  /*342f0*/  ISETP.LT.OR P3, PT, R28, 0x4a, !P5 ;  /* 0x0000004a1c00780c */ /* 0x000fda0006f61670 */
[----:B------:R-:W0:Y:S01]  /*34300*/  @!P3 LDC.64 R16, c[0x0][0x5c0] ;  /* 0x00017000ff10bb82 */ /* 0x000e220000000a00 */
[----:B------:R-:W-:Y:S02]  /*34310*/  F2FP.SATFINITE.E4M3.F32.PACK_AB_MERGE_C R15, RZ, R15, RZ ;  /* 0x0000000fff0f723e */ /* 0x000fe400048070ff */
[----:B------:R-:W-:-:S04]  /*34320*/  LOP3.LUT R0, R0, 0xf7ffffff, RZ, 0xc0, !PT ;  /* 0xf7ffffff00007812 */ /* 0x000fc800078ec0ff */
[----:B------:R-:W-:Y:S02]  /*34330*/  @P6 LOP3.LUT R0, R0, 0x8000000, RZ, 0xfc, !PT ;  /* 0x0800000000006812 */ /* 0x000fe400078efcff */
[----:B0-----:R-:W-:-:S05]  /*34340*/  @!P3 IADD3 R16, P4, R14, R16, RZ ;  /* 0x000000100e10b210 */ /* 0x001fca0007f9e0ff */
[----:B------:R-:W-:Y:S01]  /*34350*/  @!P3 IMAD.X R17, R29, 0x1, R17, P4 ;  /* 0x000000011d11b824 */ /* 0x000fe200020e0611 */
[----:B------:R-:W-:-:S04]  /*34360*/  LOP3.LUT P6, RZ, R0, 0x20000000, RZ, 0xc0, !PT ;  /* 0x2000000000ff7812 */ /* 0x000fc800078cc0ff */
[----:B------:R4:W-:Y:S02]  /*34370*/  @!P3 STG.E.U8 desc[UR6][R16.64+0x49], R15 ;  /* 0x0000490f1000b986 */ /* 0x0009e4000c101106 */
[----:B----4-:R-:W-:Y:S02]  /*34380*/  FMUL R15, R102, UR4 ;  /* 0x00000004660f7c20 */ /* 0x010fe40008400000 */
[----:B------:R-:W4:Y:S03]  /*34390*/  LDL.LU R102, [R1+0x3d4] ;  /* 0x0003d40001667983 */ /* 0x000f260000300800 */
[----:B------:R-:W-:-:S05]  /*343a0*/  F2FP.SATFINITE.E4M3.F32.PACK_AB_MERGE_C R15, RZ, R15, RZ ;  /* 0x0000000fff0f723e */ /* 0x000fca00048070ff */
[----:B------:R2:W-:Y:S01]  /*343b0*/  @!P6 STG.E.U8 desc[UR6][R78.64+0x48], R15 ;  /* 0x0000480f4e00e986 */ /* 0x0005e2000c101106 */
[----:B------:R-:W-:-:S04]  /*343c0*/  LOP3.LUT R7, R7, 0xffffffdf, RZ, 0xc0, !PT ;  /* 0xffffffdf07077812 */ /* 0x000fc800078ec0ff */
[----:B------:R-:W-:Y:S02]  /*343d0*/  @P2 LOP3.LUT R7, R7, 0x20, RZ, 0xfc, !PT ;  /* 0x0000002007072812 */ /* 0x000fe400078efcff */
[----:B------:R-:W-:-:S13]  /*343e0*/  ISETP.LT.OR P2, PT, R28, 0x81, !P1 ;  /* 0x000000811c00780c */ /* 0x000fda0004f41670 */
[----:B------:R-:W0:Y:S01]  /*343f0*/  @!P2 LDC.64 R16, c[0x0][0x5c0] ;  /* 0x00017000ff10ab82 */ /* 0x000e220000000a00 */
[----:B------:R-:W-:-:S04]  /*34400*/  LOP3.LUT R0, R0, 0xfbffffff, RZ, 0xc0, !PT ;  /* 0xfbffffff00007812 */ /* 0x000fc800078ec0ff */
[----:B------:R-:W-:Y:S01]  /*34410*/  @P0 LOP3.LUT R0, R0, 0x4000000, RZ, 0xfc, !PT ;  /* 0x0400000000000812 */ /* 0x000fe200078efcff */
[----:B--2---:R-:W-:Y:S02]  /*34420*/  FMUL R15, R101, UR4 ;  /* 0x00000004650f7c20 */ /* 0x004fe40008400000 */
[----:B------:R-:W2:Y:S01]  /*34430*/  LDL.LU R101, [R1+0x3d8] ;  /* 0x0003d80001657983 */ /* 0x000ea20000300800 */
[----:B------:R-:W-:Y:S02]  /*34440*/  LOP3.LUT P0, RZ, R0, 0x10000000, RZ, 0xc0, !PT ;  /* 0x1000000000ff7812 */ /* 0x000fe4000780c0ff */
[----:B------:R-:W-:Y:S02]  /*34450*/  LOP3.LUT R5, R5, 0x7fffffff, RZ, 0xc0, !PT ;  /* 0x7fffffff05057812 */ /* 0x000fe400078ec0ff */
[----:B0-----:R-:W-:Y:S02]  /*34460*/  @!P2 IADD3 R194, P3, P4, R14, R16, R9 ;  /* 0x000000100ec2a210 */ /* 0x001fe40007c7e009 */
[----:B------:R-:W-:-:S02]  /*34470*/  @P2 LOP3.LUT R5, R5, 0x80000000, RZ, 0xfc, !PT ;  /* 0x8000000005052812 */ /* 0x000fc400078efcff */
[----:B------:R-:W-:Y:S02]  /*34480*/  @!P2 IADD3.X R195, R29, R17, R8, P3, P4 ;  /* 0x000000111dc3a210 */ /* 0x000fe40001fe8408 */
[----:B------:R-:W-:Y:S02]  /*34490*/  ISETP.LT.OR P2, PT, R28, 0x82, !P1 ;  /* 0x000000821c00780c */ /* 0x000fe40004f41670 */
[----:B------:R-:W-:-:S05]  /*344a0*/  F2FP.SATFINITE.E4M3.F32.PACK_AB_MERGE_C R15, RZ, R15, RZ ;  /* 0x0000000fff0f723e */ /* 0x000fca00048070ff */
[----:B------:R3:W-:Y:S06]  /*344b0*/  @!P0 STG.E.U8 desc[UR6][R76.64+0x49], R15 ;  /* 0x0000490f4c008986 */ /* 0x0007ec000c101106 */
[----:B------:R-:W0:Y:S01]  /*344c0*/  @!P2 LDC.64 R16, c[0x0][0x5c0] ;  /* 0x00017000ff10ab82 */ /* 0x000e220000000a00 */
[----:B------:R-:W-:-:S04]  /*344d0*/  LOP3.LUT R6, R6, 0xfffffffd, RZ, 0xc0, !PT ;  /* 0xfffffffd06067812 */ /* 0x000fc800078ec0ff */
[----:B------:R-:W-:Y:S02]  /*344e0*/  @P2 LOP3.LUT R6, R6, 0x2, RZ, 0xfc, !PT ;  /* 0x0000000206062812 */ /* 0x000fe400078efcff */
[----:B0-----:R-:W-:Y:S01]  /*344f0*/  @!P2 IADD3 R192, P3, P4, R14, R16, R9 ;  /* 0x000000100ec0a210 */ /* 0x001fe20007c7e009 */
[----:B---3--:R-:W-:Y:S02]  /*34500*/  FMUL R15, R100, UR4 ;  /* 0x00000004640f7c20 */ /* 0x008fe40008400000 */
[----:B------:R-:W3:Y:S01]  /*34510*/  LDL.LU R100, [R1+0x3dc] ;  /* 0x0003dc0001647983 */ /* 0x000ee20000300800 */
[----:B------:R-:W-:Y:S02]  /*34520*/  @!P2 IADD3.X R193, R29, R17, R8, P3, P4 ;  /* 0x000000111dc1a210 */ /* 0x000fe40001fe8408 */
[----:B------:R-:W-:-:S13]  /*34530*/  ISETP.LT.OR P2, PT, R28, 0x89, !P1 ;  /* 0x000000891c00780c */ /* 0x000fda0004f41670 */
[----:B------:R-:W0:Y:S01]  /*34540*/  @!P2 LDC.64 R16, c[0x0][0x5c0] ;  /* 0x00017000ff10ab82 */ /* 0x000e220000000a00 */
[----:B------:R-:W-:Y:S02]  /*34550*/  ISETP.LT.OR P0, PT, R28, 0x8a, !P1 ;  /* 0x0000008a1c00780c */ /* 0x000fe40004f01670 */
[----:B------:R-:W-:-:S04]  /*34560*/  LOP3.LUT R6, R6, 0xffffff7f, RZ, 0xc0, !PT ;  /* 0xffffff7f06067812 */ /* 0x000fc800078ec0ff */
[----:B------:R-:W-:Y:S02]  /*34570*/  @P2 LOP3.LUT R6, R6, 0x80, RZ, 0xfc, !PT ;  /* 0x0000008006062812 */ /* 0x000fe400078efcff */
[----:B0-----:R-:W-:-:S04]  /*34580*/  @!P2 IADD3 R214, P3, P4, R14, R16, R9 ;  /* 0x000000100ed6a210 */ /* 0x001fc80007c7e009 */
[----:B------:R-:W-:Y:S02]  /*34590*/  @!P2 IADD3.X R215, R29, R17, R8, P3, P4 ;  /* 0x000000111dd7a210 */ /* 0x000fe40001fe8408 */
[----:B------:R-:W0:Y:S01]  /*345a0*/  @!P0 LDC.64 R16, c[0x0][0x5c0] ;  /* 0x00017000ff108b82 */ /* 0x000e220000000a00 */
[----:B------:R-:W-:-:S04]  /*345b0*/  ISETP.GE.AND P2, PT, R13, 0x101, PT ;  /* 0x000001010d00780c */ /* 0x000fc80003f46270 */
[----:B------:R-:W-:Y:S02]  /*345c0*/  ISETP.LT.OR P5, PT, R28, 0x81, !P2 ;  /* 0x000000811c00780c */ /* 0x000fe400057a1670 */
[----:B------:R-:W-:-:S04]  /*345d0*/  LOP3.LUT R6, R6, 0xffffffbf, RZ, 0xc0, !PT ;  /* 0xffffffbf06067812 */ /* 0x000fc800078ec0ff */
[----:B------:R-:W-:Y:S02]  /*345e0*/  @P0 LOP3.LUT R6, R6, 0x40, RZ, 0xfc, !PT ;  /* 0x0000004006060812 */ /* 0x000fe400078efcff */
[----:B0-----:R-:W-:-:S04]  /*345f0*/  @!P0 IADD3 R190, P3, P4, R14, R16, R9 ;  /* 0x000000100ebe8210 */ /* 0x001fc80007c7e009 */
[----:B------:R-:W-:Y:S02]  /*34600*/  @!P0 IADD3.X R191, R29, R17, R8, P3, P4 ;  /* 0x000000111dbf8210 */ /* 0x000fe40001fe8408 */
[----:B------:R-:W0:Y:S01]  /*34610*/  @!P5 LDC.64 R16, c[0x0][0x5c0] ;  /* 0x00017000ff10db82 */ /* 0x000e220000000a00 */
[----:B------:R-:W-:Y:S02]  /*34620*/  ISETP.LT.OR P0, PT, R28, 0x41, !P1 ;  /* 0x000000411c00780c */ /* 0x000fe40004f01670 */
[----:B------:R-:W-:-:S11]  /*34630*/  F2FP.SATFINITE.E4M3.F32.PACK_AB_MERGE_C R15, RZ, R15, RZ ;  /* 0x0000000fff0f723e */ /* 0x000fd600048070ff */
[----:B------:R4:W-:Y:S01]  /*34640*/  @!P0 STG.E.U8 desc[UR6][R48.64+0x40], R15 ;  /* 0x0000400f30008986 */ /* 0x0009e2000c101106 */
        /* <DEDUP_REMOVED lines=10> */
[----:B------:R-:W-:Y:S01]  /*346f0*/  ISETP.LT.OR P6, PT, R28, 0x42, !P1 ;  /* 0x000000421c00780c */ /* 0x000fe20004fc1670 */
[----:B----4-:R-:W-:-:S10]  /*34700*/  FMUL R15, R102, UR4 ;  /* 0x00000004660f7c20 */ /* 0x010fd40008400000 */
        /* <DEDUP_REMOVED lines=17> */
[----:B------:R-:W-:-:S11]  /*34820*/  ISETP.LT.OR P3, PT, R28, 0x42, !P0 ;  /* 0x000000421c00780c */ /* 0x000fd60004761670 */
[----:B------:R-:W0:Y:S02]  /*34830*/  @!P2 LDC.64 R16, c[0x0][0x5c0] ;  /* 0x00017000ff10ab82 */ /* 0x000e240000000a00 */
[----:B------:R-:W-:-:S04]  /*34840*/  @!P3 IADD3 R20, P5, P6, R3, R14, R9 ;  /* 0x0000000e0314b210 */ /* 0x000fc80007ebe009 */
[----:B------:R-:W-:Y:S02]  /*34850*/  @!P3 IADD3.X R21, R2, R29, R8, P5, P6 ;  /* 0x0000001d0215b210 */ /* 0x000fe40002fec408 */
[----:B------:R-:W1:Y:S01]  /*34860*/  @!P3 LDC.64 R18, c[0x0][0x5c0] ;  /* 0x00017000ff12bb82 */ /* 0x000e620000000a00 */
[----:B0-----:R-:W-:-:S04]  /*34870*/  @!P2 IADD3 R184, P5, P6, R14, R16, R11 ;  /* 0x000000100eb8a210 */ /* 0x001fc80007ebe00b */
[----:B------:R-:W-:Y:S02]  /*34880*/  @!P2 IADD3.X R185, R29, R17, R10, P5, P6 ;  /* 0x000000111db9a210 */ /* 0x000fe40002fec40a */
[----:B------:R-:W-:-:S04]  /*34890*/  ISETP.GE.AND P6, PT, R13, 0x101, PT ;  /* 0x000001010d00780c */ /* 0x000fc80003fc6270 */
[----:B------:R-:W-:Y:S02]  /*348a0*/  ISETP.LT.OR P6, PT, R28, 0x8a, !P6 ;  /* 0x0000008a1c00780c */ /* 0x000fe400077c1670 */
[----:B------:R-:W-:-:S11]  /*348b0*/  LOP3.LUT R6, R6, 0xffdfffff, RZ, 0xc0, !PT ;  /* 0xffdfffff06067812 */ /* 0x000fd600078ec0ff */
[----:B------:R-:W0:Y:S01]  /*348c0*/  @!P6 LDC.64 R16, c[0x0][0x5c0] ;  /* 0x00017000ff10eb82 */ /* 0x000e220000000a00 */
[----:B------:R-:W-:Y:S02]  /*348d0*/  @P2 LOP3.LUT R6, R6, 0x200000, RZ, 0xfc, !PT ;  /* 0x0020000006062812 */ /* 0x000fe400078efcff */
[----:B------:R-:W-:Y:S02]  /*348e0*/  LOP3.LUT P2, RZ, R7, 0x20, RZ, 0xc0, !PT ;  /* 0x0000002007ff7812 */ /* 0x000fe4000784c0ff */
[----:B-1----:R-:W-:Y:S02]  /*348f0*/  @!P3 IADD3 R18, P4, R20, R18, RZ ;  /* 0x000000121412b210 */ /* 0x002fe40007f9e0ff */
[----:B------:R-:W-:Y:S02]  /*34900*/  ISETP.LT.OR P5, PT, R28, 0x91, !P2 ;  /* 0x000000911c00780c */ /* 0x000fe400057a1670 */
[----:B------:R-:W-:Y:S01]  /*34910*/  F2FP.SATFINITE.E4M3.F32.PACK_AB_MERGE_C R15, RZ, R15, RZ ;  /* 0x0000000fff0f723e */ /* 0x000fe200048070ff */
[----:B------:R-:W-:-:S05]  /*34920*/  @!P3 IMAD.X R19, R21, 0x1, R19, P4 ;  /* 0x000000011513b824 */ /* 0x000fca00020e0613 */
[----:B------:R2:W-:Y:S01]  /*34930*/  @!P3 STG.E.U8 desc[UR6][R18.64+0x41], R15 ;  /* 0x0000410f1200b986 */ /* 0x0005e2000c101106 */
[----:B0-----:R-:W-:-:S04]  /*34940*/  @!P6 IADD3 R170, P3, P4, R14, R16, R11 ;  /* 0x000000100eaae210 */ /* 0x001fc80007c7e00b */
[----:B------:R-:W-:Y:S02]  /*34950*/  @!P6 IADD3.X R171, R29, R17, R10, P3, P4 ;  /* 0x000000111dabe210 */ /* 0x000fe40001fe840a */
[----:B------:R-:W0:Y:S01]  /*34960*/  @!P5 LDC.64 R16, c[0x0][0x5c0] ;  /* 0x00017000ff10db82 */ /* 0x000e220000000a00 */
[----:B------:R-:W-:-:S04]  /*34970*/  LOP3.LUT R6, R6, 0xffefffff, RZ, 0xc0, !PT ;  /* 0xffefffff06067812 */ /* 0x000fc800078ec0ff */
[----:B------:R-:W-:-:S04]  /*34980*/  @P6 LOP3.LUT R6, R6, 0x100000, RZ, 0xfc, !PT ;  /* 0x0010000006066812 */ /* 0x000fc800078efcff */
[----:B------:R-:W-:-:S04]  /*34990*/  LOP3.LUT R6, R6, 0xefffffff, RZ, 0xc0, !PT ;  /* 0xefffffff06067812 */ /* 0x000fc800078ec0ff */
[----:B------:R-:W-:Y:S02]  /*349a0*/  @P5 LOP3.LUT R6, R6, 0x10000000, RZ, 0xfc, !PT ;  /* 0x1000000006065812 */ /* 0x000fe400078efcff */
[----:B0-----:R-:W-:-:S04]  /*349b0*/  @!P5 IADD3 R222, P3, P4, R14, R16, R3 ;  /* 0x000000100eded210 */ /* 0x001fc80007c7e003 */
[----:B------:R-:W-:Y:S02]  /*349c0*/  @!P5 IADD3.X R223, R29, R17, R2, P3, P4 ;  /* 0x000000111ddfd210 */ /* 0x000fe40001fe8402 */
[----:B------:R-:W-:-:S13]  /*349d0*/  ISETP.LT.OR P5, PT, R28, 0x92, !P2 ;  /* 0x000000921c00780c */ /* 0x000fda00057a1670 */
[----:B------:R-:W0:Y:S01]  /*349e0*/  @!P5 LDC.64 R16, c[0x0][0x5c0] ;  /* 0x00017000ff10db82 */ /* 0x000e220000000a00 */
[----:B------:R-:W-:Y:S02]  /*349f0*/  ISETP.LT.OR P6, PT, R28, 0x49, !P1 ;  /* 0x000000491c00780c */ /* 0x000fe40004fc1670 */
[----:B0-----:R-:W-:-:S04]  /*34a00*/  @!P5 IADD3 R210, P3, P4, R14, R16, R3 ;  /* 0x000000100ed2d210 */ /* 0x001fc80007c7e003 */
[----:B------:R-:W-:Y:S01]  /*34a10*/  @!P5 IADD3.X R211, R29, R17, R2, P3, P4 ;  /* 0x000000111dd3d210 */ /* 0x000fe20001fe8402 */
[----:B--2---:R-:W-:Y:S02]  /*34a20*/  FMUL R15, R101, UR4 ;  /* 0x00000004650f7c20 */ /* 0x004fe40008400000 */
[----:B------:R-:W2:Y:S01]  /*34a30*/  LDL.LU R101, [R1+0x3ec] ;  /* 0x0003ec0001657983 */ /* 0x000ea20000300800 */
[----:B------:R-:W-:Y:S02]  /*34a40*/  ISETP.LT.OR P4, PT, R28, 0x49, !P0 ;  /* 0x000000491c00780c */ /* 0x000fe40004781670 */
[----:B------:R-:W-:-:S05]  /*34a50*/  F2FP.SATFINITE.E4M3.F32.PACK_AB_MERGE_C R15, RZ, R15, RZ ;  /* 0x0000000fff0f723e */ /* 0x000fca00048070ff */
[----:B------:R4:W-:Y:S01]  /*34a60*/  @!P6 STG.E.U8 desc[UR6][R54.64+0x48], R15 ;  /* 0x0000480f3600e986 */ /* 0x0009e2000c101106 */
[----:B------:R-:W-:-:S05]  /*34a70*/  ISETP.LT.OR P6, PT, R28, 0x4a, !P1 ;  /* 0x0000004a1c00780c */ /* 0x000fca0004fc1670 */
[----:B------:R-:W0:Y:S01]  /*34a80*/  @!P4 LDC.64 R16, c[0x0][0x5c0] ;  /* 0x00017000ff10cb82 */ /* 0x000e220000000a00 */
[----:B----4-:R-:W-:Y:S01]  /*34a90*/  FMUL R15, R102, UR4 ;  /* 0x00000004660f7c20 */ /* 0x010fe20008400000 */
[----:B------:R-:W-:-:S04]  /*34aa0*/  LOP3.LUT R6, R6, 0xf7ffffff, RZ, 0xc0, !PT ;  /* 0xf7ffffff06067812 */ /* 0x000fc800078ec0ff */
[----:B------:R-:W-:Y:S02]  /*34ab0*/  F2FP.SATFINITE.E4M3.F32.PACK_AB_MERGE_C R15, RZ, R15, RZ ;  /* 0x0000000fff0f723e */ /* 0x000fe400048070ff */
[----:B------:R-:W-:-:S03]  /*34ac0*/  @P5 LOP3.LUT R6, R6, 0x8000000, RZ, 0xfc, !PT ;  /* 0x0800000006065812 */ /* 0x000fc600078efcff */
        /* <DEDUP_REMOVED lines=12> */
[----:B------:R-:W-:-:S04]  /*34b90*/  @!P3 IADD3 R20, P5, P6, R3, R14, R9 ;  /* 0x0000000e0314b210 */ /* 0x000fc80007ebe009 */
[----:B------:R-:W-:Y:S02]  /*34ba0*/  @!P3 IADD3.X R21, R2, R29, R8, P5, P6 ;  /* 0x0000001d0215b210 */ /* 0x000fe40002fec408 */
[----:B-1----:R-:W-:-:S05]  /*34bb0*/  @!P3 IADD3 R18, P4, R20, R18, RZ ;  /* 0x000000121412b210 */ /* 0x002fca0007f9e0ff */
[----:B------:R-:W-:Y:S01]  /*34bc0*/  @!P3 IMAD.X R19, R21, 0x1, R19, P4 ;  /* 0x000000011513b824 */ /* 0x000fe200020e0613 */
[----:B------:R-:W-:-:S13]  /*34bd0*/  ISETP.LT.OR P0, PT, R28, 0x99, !P2 ;  /* 0x000000991c00780c */ /* 0x000fda0005701670 */
[----:B0-----:R-:W0:Y:S01]  /*34be0*/  @!P0 LDC.64 R16, c[0x0][0x5c0] ;  /* 0x00017000ff108b82 */ /* 0x001e220000000a00 */
[----:B------:R-:W-:Y:S01]  /*34bf0*/  LOP3.LUT R12, R12, 0xfffffffe, RZ, 0xc0, !PT ;  /* 0xfffffffe0c0c7812 */ /* 0x000fe200078ec0ff */
[----:B--2---:R-:W-:Y:S02]  /*34c00*/  FMUL R15, R101, UR4 ;  /* 0x00000004650f7c20 */ /* 0x004fe40008400000 */
[----:B------:R-:W2:Y:S03]  /*34c10*/  LDL.LU R101, [R1+0x3f8] ;  /* 0x0003f80001657983 */ /* 0x000ea60000300800 */
[----:B------:R-:W-:-:S05]  /*34c20*/  F2FP.SATFINITE.E4M3.F32.PACK_AB_MERGE_C R15, RZ, R15, RZ ;  /* 0x0000000fff0f723e */ /* 0x000fca00048070ff */
[----:B------:R3:W-:Y:S01]  /*34c30*/  @!P3 STG.E.U8 desc[UR6][R18.64+0x49], R15 ;  /* 0x0000490f1200b986 */ /* 0x0007e2000c101106 */
[----:B0-----:R-:W-:Y:S02]  /*34c40*/  @!P0 IADD3 R208, P5, P6, R14, R16, R3 ;  /* 0x000000100ed08210 */ /* 0x001fe40007ebe003 */
[----:B------:R-:W-:Y:S02]  /*34c50*/  @P0 LOP3.LUT R12, R12, 0x1, RZ, 0xfc, !PT ;  /* 0x000000010c0c0812 */ /* 0x000fe400078efcff */
[----:B------:R-:W-:Y:S02]  /*34c60*/  @!P0 IADD3.X R209, R29, R17, R2, P5, P6 ;  /* 0x000000111dd18210 */ /* 0x000fe40002fec402 */
[----:B------:R-:W-:Y:S02]  /*34c70*/  ISETP.LT.OR P0, PT, R28, 0x9a, !P2 ;  /* 0x0000009a1c00780c */ /* 0x000fe40005701670 */
[----:B------:R-:W-:-:S11]  /*34c80*/  LOP3.LUT R7, R7, 0xfffffffb, RZ, 0xc0, !PT ;  /* 0xfffffffb07077812 */ /* 0x000fd600078ec0ff */
[----:B------:R-:W0:Y:S01]  /*34c90*/  @!P0 LDC.64 R16, c[0x0][0x5c0] ;  /* 0x00017000ff108b82 */ /* 0x000e220000000a00 */
[----:B---3--:R-:W-:Y:S02]  /*34ca0*/  FMUL R15, R100, UR4 ;  /* 0x00000004640f7c20 */ /* 0x008fe40008400000 */
[----:B------:R-:W3:Y:S01]  /*34cb0*/  LDL.LU R100, [R1+0x3fc] ;  /* 0x0003fc0001647983 */ /* 0x000ee20000300800 */
[----:B------:R-:W-:Y:S02]  /*34cc0*/  @P2 LOP3.LUT R7, R7, 0x4, RZ, 0xfc, !PT ;  /* 0x0000000407072812 */ /* 0x000fe400078efcff */
[----:B------:R-:W-:Y:S02]  /*34cd0*/  ISETP.LT.OR P2, PT, R28, 0x91, !P1 ;  /* 0x000000911c00780c */ /* 0x000fe40004f41670 */
[----:B0-----:R-:W-:-:S04]  /*34ce0*/  @!P0 IADD3 R188, P3, P4, R14, R16, R3 ;  /* 0x000000100ebc8210 */ /* 0x001fc80007c7e003 */
[----:B------:R-:W-:-:S07]  /*34cf0*/  @!P0 IADD3.X R189, R29, R17, R2, P3, P4 ;  /* 0x000000111dbd8210 */ /* 0x000fce0001fe8402 */
        /* <DEDUP_REMOVED lines=9> */
[----:B------:R-:W-:Y:S02]  /*34d90*/  LOP3.LUT P0, RZ, R7, 0x10, RZ, 0xc0, !PT ;  /* 0x0000001007ff7812 */ /* 0x000fe4000780c0ff */
[----:B------:R-:W-:Y:S02]  /*34da0*/  LOP3.LUT P5, RZ, R0, 0x40000000, RZ, 0xc0, !PT ;  /* 0x4000000000ff7812 */ /* 0x000fe400078ac0ff */
[----:B0-----:R-:W-:-:S04]  /*34db0*/  @!P2 IADD3 R182, P3, P4, R14, R16, R9 ;  /* 0x000000100eb6a210 */ /* 0x001fc80007c7e009 */
[----:B------:R-:W-:Y:S02]  /*34dc0*/  @!P2 IADD3.X R183, R29, R17, R8, P3, P4 ;  /* 0x000000111db7a210 */ /* 0x000fe40001fe8408 */
[----:B------:R-:W-:Y:S02]  /*34dd0*/  ISETP.LT.OR P4, PT, R28, 0x41, !P0 ;  /* 0x000000411c00780c */ /* 0x000fe40004781670 */
[----:B------:R-:W-:Y:S02]  /*34de0*/  F2FP.SATFINITE.E4M3.F32.PACK_AB_MERGE_C R15, RZ, R15, RZ ;  /* 0x0000000fff0f723e */ /* 0x000fe400048070ff */
[----:B------:R-:W-:-:S09]  /*34df0*/  LOP3.LUT P6, RZ, R0, 0x200, RZ, 0xc0, !PT ;  /* 0x0000020000ff7812 */ /* 0x000fd200078cc0ff */
        /* <DEDUP_REMOVED lines=16> */
[----:B------:R-:W-:-:S04]  /*34f00*/  LOP3.LUT R6, R6, 0xdfffffff, RZ, 0xc0, !PT ;  /* 0xdfffffff06067812 */ /* 0x000fc800078ec0ff */
[----:B------:R-:W-:Y:S02]  /*34f10*/  @P2 LOP3.LUT R6, R6, 0x20000000, RZ, 0xfc, !PT ;  /* 0x2000000006062812 */ /* 0x000fe400078efcff */
[----:B------:R-:W-:Y:S02]  /*34f20*/  LOP3.LUT P2, RZ, R0, 0x2, RZ, 0xc0, !PT ;  /* 0x0000000200ff7812 */ /* 0x000fe4000784c0ff */
[----:B------:R-:W-:-:S11]  /*34f30*/  LOP3.LUT R7, R7, 0xfffffff7, RZ, 0xc0, !PT ;  /* 0xfffffff707077812 */ /* 0x000fd600078ec0ff */
[----:B------:R-:W-:Y:S02]  /*34f40*/  @P2 LOP3.LUT R7, R7, 0x8, RZ, 0xfc, !PT ;  /* 0x0000000807072812 */ /* 0x000fe400078efcff */
[C---:B------:R-:W-:Y:S02]  /*34f50*/  ISETP.LT.OR P2, PT, R28.reuse, 0x99, !P1 ;  /* 0x000000991c00780c */ /* 0x040fe40004f41670 */
[----:B------:R-:W-:-:S11]  /*34f60*/  ISETP.LT.OR P3, PT, R28, 0x42, !P0 ;  /* 0x000000421c00780c */ /* 0x000fd60004761670 */
[----:B------:R-:W0:Y:S02]  /*34f70*/  @!P2 LDC.64 R16, c[0x0][0x5c0] ;  /* 0x00017000ff10ab82 */ /* 0x000e240000000a00 */
[----:B------:R-:W-:Y:S02]  /*34f80*/  @!P3 IADD3 R20, P5, P6, R3, R14, R11 ;  /* 0x0000000e0314b210 */ /* 0x000fe40007ebe00b */
[----:B------:R-:W-:Y:S02]  /*34f90*/  LOP3.LUT R6, R6, 0xfbffffff, RZ, 0xc0, !PT ;  /* 0xfbffffff06067812 */ /* 0x000fe400078ec0ff */
[----:B------:R-:W-:Y:S02]  /*34fa0*/  @!P3 IADD3.X R21, R2, R29, R10, P5, P6 ;  /* 0x0000001d0215b210 */ /* 0x000fe40002fec40a */
[----:B------:R-:W-:Y:S01]  /*34fb0*/  @P2 LOP3.LUT R6, R6, 0x4000000, RZ, 0xfc, !PT ;  /* 0x0400000006062812 */ /* 0x000fe200078efcff */
[----:B------:R-:W1:Y:S01]  /*34fc0*/  @!P3 LDC.64 R18, c[0x0][0x5c0] ;  /* 0x00017000ff12bb82 */ /* 0x000e620000000a00 */
[----:B0-----:R-:W-:-:S04]  /*34fd0*/  @!P2 IADD3 R172, P5, P6, R14, R16, R9 ;  /* 0x000000100eaca210 */ /* 0x001fc80007ebe009 */
[----:B------:R-:W-:Y:S02]  /*34fe0*/  @!P2 IADD3.X R173, R29, R17, R8, P5, P6 ;  /* 0x000000111dada210 */ /* 0x000fe40002fec408 */
[----:B------:R-:W-:-:S13]  /*34ff0*/  ISETP.LT.OR P2, PT, R28, 0x9a, !P1 ;  /* 0x0000009a1c00780c */ /* 0x000fda0004f41670 */
[----:B------:R-:W0:Y:S01]  /*35000*/  @!P2 LDC.64 R16, c[0x0][0x5c0] ;  /* 0x00017000ff10ab82 */ /* 0x000e220000000a00 */
[----:B-1----:R-:W-:Y:S02]  /*35010*/  @!P3 IADD3 R18, P4, R20, R18, RZ ;  /* 0x000000121412b210 */ /* 0x002fe40007f9e0ff */
[----:B------:R-:W-:-:S03]  /*35020*/  F2FP.SATFINITE.E4M3.F32.PACK_AB_MERGE_C R15, RZ, R15, RZ ;  /* 0x0000000fff0f723e */ /* 0x000fc600048070ff */
[----:B------:R-:W-:Y:S01]  /*35030*/  @!P3 IMAD.X R19, R21, 0x1, R19, P4 ;  /* 0x000000011513b824 */ /* 0x000fe200020e0613 */
[----:B------:R-:W-:Y:S02]  /*35040*/  LOP3.LUT R6, R6, 0xfdffffff, RZ, 0xc0, !PT ;  /* 0xfdffffff06067812 */ /* 0x000fe400078ec0ff */
[----:B------:R-:W-:Y:S02]  /*35050*/  ISETP.GE.AND P6, PT, R13, 0x101, PT ;  /* 0x000001010d00780c */ /* 0x000fe40003fc6270 */
[----:B------:R2:W-:Y:S01]  /*35060*/  @!P3 STG.E.U8 desc[UR6][R18.64+0x41], R15 ;  /* 0x0000410f1200b986 */ /* 0x0005e2000c101106 */
[----:B------:R-:W-:Y:S02]  /*35070*/  @P2 LOP3.LUT R6, R6, 0x2000000, RZ, 0xfc, !PT ;  /* 0x0200000006062812 */ /* 0x000fe400078efcff */
[----:B0-----:R-:W-:-:S04]  /*35080*/  @!P2 IADD3 R164, P3, P4, R14, R16, R9 ;  /* 0x000000100ea4a210 */ /* 0x001fc80007c7e009 */
[----:B------:R-:W-:Y:S02]  /*35090*/  @!P2 IADD3.X R165, R29, R17, R8, P3, P4 ;  /* 0x000000111da5a210 */ /* 0x000fe40001fe8408 */
[----:B------:R-:W-:Y:S02]  /*350a0*/  ISETP.LT.OR P2, PT, R28, 0x91, !P6 ;  /* 0x000000911c00780c */ /* 0x000fe40007741670 */
[----:B------:R-:W-:-:S11]  /*350b0*/  LOP3.LUT P5, RZ, R0, 0x80000000, RZ, 0xc0, !PT ;  /* 0x8000000000ff7812 */ /* 0x000fd600078ac0ff */
[----:B------:R-:W0:Y:S02]  /*350c0*/  @!P2 LDC.64 R16, c[0x0][0x5c0] ;  /* 0x00017000ff10ab82 */ /* 0x000e240000000a00 */
[----:B0-----:R-:W-:-:S04]  /*350d0*/  @!P2 IADD3 R198, P3, P4, R14, R16, R11 ;  /* 0x000000100ec6a210 */ /* 0x001fc80007c7e00b */
[----:B------:R-:W-:Y:S01]  /*350e0*/  @!P2 IADD3.X R199, R29, R17, R10, P3, P4 ;  /* 0x000000111dc7a210 */ /* 0x000fe20001fe840a */
[----:B--2---:R-:W-:Y:S02]  /*350f0*/  FMUL R15, R101, UR4 ;  /* 0x00000004650f7c20 */ /* 0x004fe40008400000 */
[----:B------:R-:W2:Y:S03]  /*35100*/  LDL.LU R101, [R1+0x40c] ;  /* 0x00040c0001657983 */ /* 0x000ea60000300800 */
[----:B------:R-:W-:-:S05]  /*35110*/  F2FP.SATFINITE.E4M3.F32.PACK_AB_MERGE_C R15, RZ, R15, RZ ;  /* 0x0000000fff0f723e */ /* 0x000fca00048070ff */
[----:B------:R4:W-:Y:S01]  /*35120*/  @!P5 STG.E.U8 desc[UR6][R82.64+0x48], R15 ;  /* 0x0000480f5200d986 */ /* 0x0009e2000c101106 */
[----:B------:R-:W-:-:S13]  /*35130*/  ISETP.LT.OR P5, PT, R28, 0x92, !P6 ;  /* 0x000000921c00780c */ /* 0x000fda00077a1670 */
        /* <DEDUP_REMOVED lines=16> */
[----:B0-----:R-:W-:Y:S01]  /*35240*/  @!P4 IADD3 R16, P3, R15, R16, RZ ;  /* 0x000000100f10c210 */ /* 0x001fe20007f7e0ff */
[----:B---3--:R-:W-:Y:S02]  /*35250*/  FMUL R15, R100, UR4 ;  /* 0x00000004640f7c20 */ /* 0x008fe40008400000 */
[----:B------:R-:W3:Y:S01]  /*35260*/  LDL.LU R100, [R1+0x414] ;  /* 0x0004140001647983 */ /* 0x000ee20000300800 */
[----:B------:R-:W-:Y:S01]  /*35270*/  LOP3.LUT R7, R7, 0xfffffffe, RZ, 0xc0, !PT ;  /* 0xfffffffe07077812 */ /* 0x000fe200078ec0ff */
[----:B------:R-:W-:Y:S01]  /*35280*/  @!P4 IMAD.X R17, R18, 0x1, R17, P3 ;  /* 0x000000011211c824 */ /* 0x000fe200018e0611 */
[----:B------:R-:W-:Y:S02]  /*35290*/  ISETP.LT.OR P3, PT, R28, 0x4a, !P0 ;  /* 0x0000004a1c00780c */ /* 0x000fe40004761670 */
[----:B------:R-:W-:-:S02]  /*352a0*/  @P0 LOP3.LUT R7, R7, 0x1, RZ, 0xfc, !PT ;  /* 0x0000000107070812 */ /* 0x000fc400078efcff */
[----:B------:R-:W-:-:S04]  /*352b0*/  ISETP.GE.AND P0, PT, R13, 0x101, PT ;  /* 0x000001010d00780c */ /* 0x000fc80003f06270 */
[----:B------:R-:W-:Y:S02]  /*352c0*/  ISETP.LT.OR P2, PT, R28, 0x99, !P0 ;  /* 0x000000991c00780c */ /* 0x000fe40004741670 */
[----:B------:R-:W-:-:S03]  /*352d0*/  F2FP.SATFINITE.E4M3.F32.PACK_AB_MERGE_C R15, RZ, R15, RZ ;  /* 0x0000000fff0f723e */ /* 0x000fc600048070ff */
[----:B------:R-:W0:Y:S02]  /*352e0*/  @!P3 LDC.64 R18, c[0x0][0x5c0] ;  /* 0x00017000ff12bb82 */ /* 0x000e240000000a00 */
[----:B------:R1:W-:Y:S06]  /*352f0*/  @!P4 STG.E.U8 desc[UR6][R16.64+0x48], R15 ;  /* 0x0000480f1000c986 */ /* 0x0003ec000c101106 */
[----:B-1----:R-:W1:Y:S01]  /*35300*/  @!P2 LDC.64 R16, c[0x0][0x5c0] ;  /* 0x00017000ff10ab82 */ /* 0x002e620000000a00 */
        /* <DEDUP_REMOVED lines=8> */
[----:B------:R-:W-:Y:S01]  /*35390*/  ISETP.GE.AND P5, PT, R13, 0x1, PT ;  /* 0x000000010d00780c */ /* 0x000fe20003fa6270 */
[----:B--2---:R-:W-:Y:S02]  /*353a0*/  FMUL R15, R101, UR4 ;  /* 0x00000004650f7c20 */ /* 0x004fe40008400000 */
[----:B------:R-:W2:Y:S03]  /*353b0*/  LDL.LU R101, [R1+0x418] ;  /* 0x0004180001657983 */ /* 0x000ea60000300800 */
[----:B------:R-:W-:-:S05]  /*353c0*/  F2FP.SATFINITE.E4M3.F32.PACK_AB_MERGE_C R15, RZ, R15, RZ ;  /* 0x0000000fff0f723e */ /* 0x000fca00048070ff */
[----:B------:R4:W-:Y:S01]  /*353d0*/  @!P3 STG.E.U8 desc[UR6][R18.64+0x49], R15 ;  /* 0x0000490f1200b986 */ /* 0x0009e2000c101106 */
[----:B-1----:R-:W-:-:S04]  /*353e0*/  @!P0 IADD3 R168, P3, P4, R14, R16, R11 ;  /* 0x000000100ea88210 */ /* 0x002fc80007c7e00b */
[----:B------:R-:W-:Y:S02]  /*353f0*/  @!P0 IADD3.X R169, R29, R17, R10, P3, P4 ;  /* 0x000000111da98210 */ /* 0x000fe40001fe840a */
[----:B------:R-:W-:-:S13]  /*35400*/  ISETP.LT.OR P3, PT, R28, 0x51, !P5 ;  /* 0x000000511c00780c */ /* 0x000fda0006f61670 */
[----:B------:R-:W0:Y:S01]  /*35410*/  @!P3 LDC.64 R16, c[0x0][0x5c0] ;  /* 0x00017000ff10bb82 */ /* 0x000e220000000a00 */
[----:B----4-:R-:W-:Y:S02]  /*35420*/  FMUL R15, R102, UR4 ;  /* 0x00000004660f7c20 */ /* 0x010fe40008400000 */
[----:B------:R-:W4:Y:S01]  /*35430*/  LDL.LU R102, [R1+0x41c] ;  /* 0x00041c0001667983 */ /* 0x000f220000300800 */
        /* <DEDUP_REMOVED lines=9> */
[----:B------:R-:W-:Y:S02]  /*354d0*/  LOP3.LUT R6, R6, 0xffbfffff, RZ, 0xc0, !PT ;  /* 0xffbfffff06067812 */ /* 0x000fe400078ec0ff */
[----:B0-----:R-:W-:-:S05]  /*354e0*/  @!P3 IADD3 R16, P4, R14, R16, RZ ;  /* 0x000000100e10b210 */ /* 0x001fca0007f9e0ff */
[----:B------:R-:W-:-:S05]  /*354f0*/  @!P3 IMAD.X R17, R29, 0x1, R17, P4 ;  /* 0x000000011d11b824 */ /* 0x000fca00020e0611 */
[----:B------:R0:W-:Y:S01]  /*35500*/  @!P3 STG.E.U8 desc[UR6][R16.64+0x51], R15 ;  /* 0x0000510f1000b986 */ /* 0x0001e2000c101106 */
[----:B------:R-:W-:Y:S02]  /*35510*/  @P2 LOP3.LUT R6, R6, 0x400000, RZ, 0xfc, !PT ;  /* 0x0040000006062812 */ /* 0x000fe400078efcff */
[----:B------:R-:W-:Y:S02]  /*35520*/  LOP3.LUT P2, RZ, R7, 0x4, RZ, 0xc0, !PT ;  /* 0x0000000407ff7812 */ /* 0x000fe4000784c0ff */
[----:B------:R-:W-:-:S04]  /*35530*/  LOP3.LUT R6, R6, 0xfff7ffff, RZ, 0xc0, !PT ;  /* 0xfff7ffff06067812 */ /* 0x000fc800078ec0ff */
[----:B------:R-:W-:Y:S02]  /*35540*/  @P0 LOP3.LUT R6, R6, 0x80000, RZ, 0xfc, !PT ;  /* 0x0008000006060812 */ /* 0x000fe400078efcff */
[----:B------:R-:W-:-:S13]  /*35550*/  ISETP.LT.OR P0, PT, R28, 0xa1, !P2 ;  /* 0x000000a11c00780c */ /* 0x000fda0005701670 */
[----:B0-----:R-:W0:Y:S01]  /*35560*/  @!P0 LDC.64 R16, c[0x0][0x5c0] ;  /* 0x00017000ff108b82 */ /* 0x001e220000000a00 */
[----:B------:R-:W-:-:S04]  /*35570*/  LOP3.LUT R6, R6, 0xfffbffff, RZ, 0xc0, !PT ;  /* 0xfffbffff06067812 */ /* 0x000fc800078ec0ff */
[----:B------:R-:W-:Y:S02]  /*35580*/  @P0 LOP3.LUT R6, R6, 0x40000, RZ, 0xfc, !PT ;  /* 0x0004000006060812 */ /* 0x000fe400078efcff */
[----:B0-----:R-:W-:-:S04]  /*35590*/  @!P0 IADD3 R206, P3, P4, R14, R16, R3 ;  /* 0x000000100ece8210 */ /* 0x001fc80007c7e003 */
[----:B------:R-:W-:Y:S02]  /*355a0*/  @!P0 IADD3.X R207, R29, R17, R2, P3, P4 ;  /* 0x000000111dcf8210 */ /* 0x000fe40001fe8402 */
[----:B------:R-:W-:Y:S01]  /*355b0*/  ISETP.LT.OR P0, PT, R28, 0x51, !P2 ;  /* 0x000000511c00780c */ /* 0x000fe20005701670 */
[----:B--2---:R-:W-:Y:S02]  /*355c0*/  FMUL R15, R101, UR4 ;  /* 0x00000004650f7c20 */ /* 0x004fe40008400000 */
[----:B------:R-:W2:Y:S03]  /*355d0*/  LDL.LU R101, [R1+0x424] ;  /* 0x0004240001657983 */ /* 0x000ea60000300800 */
[----:B------:R-:W-:-:S07]  /*355e0*/  F2FP.SATFINITE.E4M3.F32.PACK_AB_MERGE_C R15, RZ, R15, RZ ;  /* 0x0000000fff0f723e */ /* 0x000fce00048070ff */
[----:B------:R4:W-:Y:S01]  /*355f0*/  @!P0 STG.E.U8 desc[UR6][R90.64+0x50], R15 ;  /* 0x0000500f5a008986 */ /* 0x0009e2000c101106 */
[----:B------:R-:W-:Y:S01]  /*35600*/  ISETP.LT.OR P0, PT, R28, 0x52, !P2 ;  /* 0x000000521c00780c */ /* 0x000fe20005701670 */
[----:B----4-:R-:W-:Y:S02]  /*35610*/  FMUL R15, R102, UR4 ;  /* 0x00000004660f7c20 */ /* 0x010fe40008400000 */
[----:B------:R-:W4:Y:S03]  /*35620*/  LDL.LU R102, [R1+0x428] ;  /* 0x0004280001667983 */ /* 0x000f260000300800 */
[----:B------:R-:W-:-:S07]  /*35630*/  F2FP.SATFINITE.E4M3.F32.PACK_AB_MERGE_C R15, RZ, R15, RZ ;  /* 0x0000000fff0f723e */ /* 0x000fce00048070ff */
[----:B------:R3:W-:Y:S02]  /*35640*/  @!P0 STG.E.U8 desc[UR6][R88.64+0x51], R15 ;  /* 0x0000510f58008986 */ /* 0x0007e4000c101106 */
[----:B---3--:R-:W-:Y:S02]  /*35650*/  FMUL R15, R100, UR4 ;  /* 0x00000004640f7c20 */ /* 0x008fe40008400000 */
[----:B------:R-:W3:Y:S01]  /*35660*/  LDL.LU R100, [R1+0x42c] ;  /* 0x00042c0001647983 */ /* 0x000ee20000300800 */
        /* <DEDUP_REMOVED lines=26> */
[----:B------:R-:W-:Y:S01]  /*35810*/  @!P3 IMAD.X R17, R29, 0x1, R17, P4 ;  /* 0x000000011d11b824 */ /* 0x000fe200020e0611 */
[----:B------:R-:W-:-:S04]  /*35820*/  LOP3.LUT R6, R6, 0xfffdffff, RZ, 0xc0, !PT ;  /* 0xfffdffff06067812 */ /* 0x000fc800078ec0ff */
[----:B------:R4:W-:Y:S01]  /*35830*/  @!P3 STG.E.U8 desc[UR6][R16.64+0x59], R15 ;  /* 0x0000590f1000b986 */ /* 0x0009e2000c101106 */
[----:B------:R-:W-:Y:S02]  /*35840*/  @P6 LOP3.LUT R6, R6, 0x20000, RZ, 0xfc, !PT ;  /* 0x0002000006066812 */ /* 0x000fe400078efcff */
[----:B------:R-:W-:Y:S01]  /*35850*/  LOP3.LUT P6, RZ, R4, 0x4, RZ, 0xc0, !PT ;  /* 0x0000000404ff7812 */ /* 0x000fe200078cc0ff */
[----:B----4-:R-:W-:Y:S02]  /*35860*/  FMUL R15, R102, UR4 ;  /* 0x00000004660f7c20 */ /* 0x010fe40008400000 */
[----:B------:R-:W4:Y:S03]  /*35870*/  LDL.LU R102, [R1+0x434] ;  /* 0x0004340001667983 */ /* 0x000f260000300800 */
[----:B------:R-:W-:-:S07]  /*35880*/  F2FP.SATFINITE.E4M3.F32.PACK_AB_MERGE_C R15, RZ, R15, RZ ;  /* 0x0000000fff0f723e */ /* 0x000fce00048070ff */
        /* <DEDUP_REMOVED lines=19> */
[----:B------:R-:W-:Y:S02]  /*359c0*/  ISETP.LT.OR P2, PT, R28, 0xa9, !P1 ;  /* 0x000000a91c00780c */ /* 0x000fe40004f41670 */
[----:B------:R-:W-:-:S11]  /*359d0*/  LOP3.LUT P0, RZ, R0, 0x40, RZ, 0xc0, !PT ;  /* 0x0000004000ff7812 */ /* 0x000fd6000780c0ff */
[----:B------:R-:W0:Y:S01]  /*359e0*/  @!P2 LDC.64 R16, c[0x0][0x5c0] ;  /* 0x00017000ff10ab82 */ /* 0x000e220000000a00 */
[----:B------:R-:W-:-:S05]  /*359f0*/  F2FP.SATFINITE.E4M3.F32.PACK_AB_MERGE_C R15, RZ, R15, RZ ;  /* 0x0000000fff0f723e */ /* 0x000fca00048070ff */
[----:B------:R2:W-:Y:S01]  /*35a00*/  @!P0 STG.E.U8 desc[UR6][R38.64+0x59], R15 ;  /* 0x0000590f26008986 */ /* 0x0005e2000c101106 */
[----:B------:R-:W-:Y:S02]  /*35a10*/  ISETP.LT.OR P0, PT, R28, 0xaa, !P1 ;  /* 0x000000aa1c00780c */ /* 0x000fe40004f01670 */
[----:B------:R-:W-:Y:S02]  /*35a20*/  LOP3.LUT R6, R6, 0xfffff7ff, RZ, 0xc0, !PT ;  /* 0xfffff7ff06067812 */ /* 0x000fe400078ec0ff */
[----:B0-----:R-:W-:-:S04]  /*35a30*/  @!P2 IADD3 R220, P3, P4, R14, R16, R9 ;  /* 0x000000100edca210 */ /* 0x001fc80007c7e009 */
[----:B------:R-:W-:-:S05]  /*35a40*/  @!P2 IADD3.X R221, R29, R17, R8, P3, P4 ;  /* 0x000000111ddda210 */ /* 0x000fca0001fe8408 */
[----:B------:R-:W0:Y:S01]  /*35a50*/  @!P0 LDC.64 R16, c[0x0][0x5c0] ;  /* 0x00017000ff108b82 */ /* 0x000e220000000a00 */
[----:B------:R-:W-:Y:S02]  /*35a60*/  @P2 LOP3.LUT R6, R6, 0x800, RZ, 0xfc, !PT ;  /* 0x0000080006062812 */ /* 0x000fe400078efcff */
[----:B------:R-:W-:-:S04]  /*35a70*/  ISETP.GE.AND P2, PT, R13, 0x101, PT ;  /* 0x000001010d00780c */ /* 0x000fc80003f46270 */
[----:B------:R-:W-:Y:S02]  /*35a80*/  ISETP.LT.OR P5, PT, R28, 0xa1, !P2 ;  /* 0x000000a11c00780c */ /* 0x000fe400057a1670 */
[----:B------:R-:W-:-:S04]  /*35a90*/  LOP3.LUT R6, R6, 0xfffffbff, RZ, 0xc0, !PT ;  /* 0xfffffbff06067812 */ /* 0x000fc800078ec0ff */
[----:B------:R-:W-:Y:S02]  /*35aa0*/  @P0 LOP3.LUT R6, R6, 0x400, RZ, 0xfc, !PT ;  /* 0x0000040006060812 */ /* 0x000fe400078efcff */
[----:B0-----:R-:W-:-:S04]  /*35ab0*/  @!P0 IADD3 R166, P3, P4, R14, R16, R9 ;  /* 0x000000100ea68210 */ /* 0x001fc80007c7e009 */
[----:B------:R-:W-:Y:S02]  /*35ac0*/  @!P0 IADD3.X R167, R29, R17, R8, P3, P4 ;  /* 0x000000111da78210 */ /* 0x000fe40001fe8408 */
[----:B------:R-:W0:Y:S01]  /*35ad0*/  @!P5 LDC.64 R16, c[0x0][0x5c0] ;  /* 0x00017000ff10db82 */ /* 0x000e220000000a00 */
[----:B------:R-:W-:Y:S01]  /*35ae0*/  ISETP.LT.OR P0, PT, R28, 0x51, !P1 ;  /* 0x000000511c00780c */ /* 0x000fe20004f01670 */
[----:B--2---:R-:W-:Y:S01]  /*35af0*/  FMUL R15, R101, UR4 ;  /* 0x00000004650f7c20 */ /* 0x004fe20008400000 */
[----:B0-----:R-:W-:Y:S01]  /*35b00*/  @!P5 IADD3 R218, P3, P4, R14, R16, R11 ;  /* 0x000000100edad210 */ /* 0x001fe20007c7e00b */
[----:B------:R-:W2:Y:S03]  /*35b10*/  LDL.LU R101, [R1+0x43c] ;  /* 0x00043c0001657983 */ /* 0x000ea60000300800 */
[----:B------:R-:W-:-:S07]  /*35b20*/  F2FP.SATFINITE.E4M3.F32.PACK_AB_MERGE_C R15, RZ, R15, RZ ;  /* 0x0000000fff0f723e */ /* 0x000fce00048070ff */
[----:B------:R4:W-:Y:S01]  /*35b30*/  @!P0 STG.E.U8 desc[UR6][R84.64+0x50], R15 ;  /* 0x0000500f54008986 */ /* 0x0009e2000c101106 */
[----:B------:R-:W-:Y:S02]  /*35b40*/  ISETP.LT.OR P0, PT, R28, 0xa2, !P2 ;  /* 0x000000a21c00780c */ /* 0x000fe40005701670 */
[----:B------:R-:W-:-:S11]  /*35b50*/  @!P5 IADD3.X R219, R29, R17, R10, P3, P4 ;  /* 0x000000111ddbd210 */ /* 0x000fd60001fe840a */
[----:B------:R-:W0:Y:S01]  /*35b60*/  @!P0 LDC.64 R16, c[0x0][0x5c0] ;  /* 0x00017000ff108b82 */ /* 0x000e220000000a00 */
[----:B------:R-:W-:-:S04]  /*35b70*/  LOP3.LUT R6, R6, 0xfffffdff, RZ, 0xc0, !PT ;  /* 0xfffffdff06067812 */ /* 0x000fc800078ec0ff */
[----:B------:R-:W-:-:S04]  /*35b80*/  @P5 LOP3.LUT R6, R6, 0x200, RZ, 0xfc, !PT ;  /* 0x0000020006065812 */ /* 0x000fc800078efcff */
        /* <DEDUP_REMOVED lines=18> */
[----:B------:R-:W-:-:S02]  /*35cb0*/  F2FP.SATFINITE.E4M3.F32.PACK_AB_MERGE_C R15, RZ, R15, RZ ;  /* 0x0000000fff0f723e */ /* 0x000fc400048070ff */
[----:B------:R-:W-:-:S03]  /*35cc0*/  ISETP.LT.OR P3, PT, R28, 0x52, !P0 ;  /* 0x000000521c00780c */ /* 0x000fc60004761670 */
[----:B------:R0:W-:Y:S10]  /*35cd0*/  @!P4 STG.E.U8 desc[UR6][R16.64+0x50], R15 ;  /* 0x0000500f1000c986 */ /* 0x0001f4000c101106 */
[----:B------:R-:W1:Y:S01]  /*35ce0*/  @!P3 LDC.64 R18, c[0x0][0x5c0] ;  /* 0x00017000ff12bb82 */ /* 0x000e620000000a00 */
[----:B------:R-:W-:-:S04]  /*35cf0*/  @!P3 IADD3 R20, P5, P6, R3, R14, R9 ;  /* 0x0000000e0314b210 */ /* 0x000fc80007ebe009 */
[----:B------:R-:W-:Y:S02]  /*35d00*/  @!P3 IADD3.X R21, R2, R29, R8, P5, P6 ;  /* 0x0000001d0215b210 */ /* 0x000fe40002fec408 */
[----:B-1----:R-:W-:-:S05]  /*35d10*/  @!P3 IADD3 R18, P4, R20, R18, RZ ;  /* 0x000000121412b210 */ /* 0x002fca0007f9e0ff */
[----:B------:R-:W-:Y:S01]  /*35d20*/  @!P3 IMAD.X R19, R21, 0x1, R19, P4 ;  /* 0x000000011513b824 */ /* 0x000fe200020e0613 */
[----:B------:R-:W-:-:S13]  /*35d30*/  ISETP.LT.OR P2, PT, R28, 0xa9, !P2 ;  /* 0x000000a91c00780c */ /* 0x000fda0005741670 */
[----:B0-----:R-:W0:Y:S01]  /*35d40*/  @!P2 LDC.64 R16, c[0x0][0x5c0] ;  /* 0x00017000ff10ab82 */ /* 0x001e220000000a00 */
[----:B--2---:R-:W-:Y:S02]  /*35d50*/  FMUL R15, R101, UR4 ;  /* 0x00000004650f7c20 */ /* 0x004fe40008400000 */
[----:B------:R-:W2:Y:S03]  /*35d60*/  LDL.LU R101, [R1+0x448] ;  /* 0x0004480001657983 */ /* 0x000ea60000300800 */
[----:B------:R-:W-:-:S05]  /*35d70*/  F2FP.SATFINITE.E4M3.F32.PACK_AB_MERGE_C R15, RZ, R15, RZ ;  /* 0x0000000fff0f723e */ /* 0x000fca00048070ff */
[----:B------:R3:W-:Y:S02]  /*35d80*/  @!P3 STG.E.U8 desc[UR6][R18.64+0x51], R15 ;  /* 0x0000510f1200b986 */ /* 0x0007e4000c101106 */
        /* <DEDUP_REMOVED lines=23> */
[----:B------:R-:W-:Y:S02]  /*35f00*/  F2FP.SATFINITE.E4M3.F32.PACK_AB_MERGE_C R15, RZ, R15, RZ ;  /* 0x0000000fff0f723e */ /* 0x000fe400048070ff */
[----:B0-----:R-:W-:-:S04]  /*35f10*/  @!P5 IADD3 R142, P3, P4, R14, R16, R3 ;  /* 0x000000100e8ed210 */ /* 0x001fc80007c7e003 */
[----:B------:R-:W-:Y:S02]  /*35f20*/  @!P5 IADD3.X R143, R29, R17, R2, P3, P4 ;  /* 0x000000111d8fd210 */ /* 0x000fe40001fe8402 */
[----:B------:R-:W-:-:S03]  /*35f30*/  ISETP.LT.OR P4, PT, R28, 0x59, !P0 ;  /* 0x000000591c00780c */ /* 0x000fc60004781670 */
[----:B------:R4:W-:Y:S01]  /*35f40*/  @!P6 STG.E.U8 desc[UR6][R56.64+0x58], R15 ;  /* 0x0000580f3800e986 */ /* 0x0009e2000c101106 */
[----:B------:R-:W-:-:S09]  /*35f50*/  ISETP.LT.OR P6, PT, R28, 0x5a, !P1 ;  /* 0x0000005a1c00780c */ /* 0x000fd20004fc1670 */
        /* <DEDUP_REMOVED lines=47> */
[----:B------:R-:W-:Y:S01]  /*36250*/  STL [R1+0x810], R7 ;  /* 0x0008100701007387 */ /* 0x000fe20000100800 */
[----:B------:R-:W-:Y:S02]  /*36260*/  LOP3.LUT P0, RZ, R7, 0x1, RZ, 0xc0, !PT ;  /* 0x0000000107ff7812 */ /* 0x000fe4000780c0ff */
[----:B------:R-:W-:Y:S02]  /*36270*/  LOP3.LUT P5, RZ, R4, 0x20, RZ, 0xc0, !PT ;  /* 0x0000002004ff7812 */ /* 0x000fe400078ac0ff */
[----:B0-----:R-:W-:-:S04]  /*36280*/  @!P2 IADD3 R126, P3, P4, R14, R16, R9 ;  /* 0x000000100e7ea210 */ /* 0x001fc80007c7e009 */
[----:B------:R-:W-:Y:S02]  /*36290*/  @!P2 IADD3.X R127, R29, R17, R8, P3, P4 ;  /* 0x000000111d7fa210 */ /* 0x000fe40001fe8408 */
[----:B------:R-:W-:Y:S02]  /*362a0*/  ISETP.LT.OR P4, PT, R28, 0x51, !P0 ;  /* 0x000000511c00780c */ /* 0x000fe40004781670 */
[----:B------:R-:W-:-:S11]  /*362b0*/  LOP3.LUT P6, RZ, R0, 0x80000, RZ, 0xc0, !PT ;  /* 0x0008000000ff7812 */ /* 0x000fd600078cc0ff */
[----:B------:R-:W0:Y:S01]  /*362c0*/  @!P4 LDC.64 R16, c[0x0][0x5c0] ;  /* 0x00017000ff10cb82 */ /* 0x000e220000000a00 */
[----:B--2---:R-:W-:Y:S02]  /*362d0*/  FMUL R15, R101, UR4 ;  /* 0x00000004650f7c20 */ /* 0x004fe40008400000 */
[----:B------:R-:W2:Y:S03]  /*362e0*/  LDL.LU R101, [R1+0x45c] ;  /* 0x00045c0001657983 */ /* 0x000ea60000300800 */
[----:B------:R-:W-:-:S05]  /*362f0*/  F2FP.SATFINITE.E4M3.F32.PACK_AB_MERGE_C R15, RZ, R15, RZ ;  /* 0x0000000fff0f723e */ /* 0x000fca00048070ff */
        /* <DEDUP_REMOVED lines=19> */
[----:B------:R-:W-:-:S04]  /*36430*/  LOP3.LUT R5, R5, 0xefffffff, RZ, 0xc0, !PT ;  /* 0xefffffff05057812 */ /* 0x000fc800078ec0ff */
[----:B------:R-:W-:Y:S02]  /*36440*/  @P2 LOP3.LUT R5, R5, 0x10000000, RZ, 0xfc, !PT ;  /* 0x1000000005052812 */ /* 0x000fe400078efcff */
[----:B------:R-:W-:Y:S02]  /*36450*/  LOP3.LUT P2, RZ, R0, 0x8, RZ, 0xc0, !PT ;  /* 0x0000000800ff7812 */ /* 0x000fe4000784c0ff */
[----:B------:R-:W-:-:S11]  /*36460*/  LOP3.LUT R12, R12, 0x7fffffff, RZ, 0xc0, !PT ;  /* 0x7fffffff0c0c7812 */ /* 0x000fd600078ec0ff */
[----:B------:R-:W-:Y:S02]  /*36470*/  @P2 LOP3.LUT R12, R12, 0x80000000, RZ, 0xfc, !PT ;  /* 0x800000000c0c2812 */ /* 0x000fe400078efcff */
        /* <DEDUP_REMOVED lines=8> */
[----:B------:R-:W-:Y:S02]  /*36500*/  LOP3.LUT R5, R5, 0xfdffffff, RZ, 0xc0, !PT ;  /* 0xfdffffff05057812 */ /* 0x000fe400078ec0ff */
[----:B0-----:R-:W-:Y:S02]  /*36510*/  @!P2 IADD3 R120, P5, P6, R14, R16, R9 ;  /* 0x000000100e78a210 */ /* 0x001fe40007ebe009 */
[----:B------:R-:W-:Y:S02]  /*36520*/  @P2 LOP3.LUT R5, R5, 0x2000000, RZ, 0xfc, !PT ;  /* 0x0200000005052812 */ /* 0x000fe400078efcff */
[----:B------:R-:W-:-:S02]  /*36530*/  @!P2 IADD3.X R121, R29, R17, R8, P5, P6 ;  /* 0x000000111d79a210 */ /* 0x000fc40002fec408 */
[----:B------:R-:W-:-:S13]  /*36540*/  ISETP.LT.OR P2, PT, R28, 0xba, !P1 ;  /* 0x000000ba1c00780c */ /* 0x000fda0004f41670 */
[----:B------:R-:W0:Y:S01]  /*36550*/  @!P2 LDC.64 R16, c[0x0][0x5c0] ;  /* 0x00017000ff10ab82 */ /* 0x000e220000000a00 */
[----:B------:R-:W-:Y:S02]  /*36560*/  LOP3.LUT R5, R5, 0xfeffffff, RZ, 0xc0, !PT ;  /* 0xfeffffff05057812 */ /* 0x000fe400078ec0ff */
[----:B------:R-:W-:Y:S02]  /*36570*/  ISETP.GE.AND P6, PT, R13, 0x101, PT ;  /* 0x000001010d00780c */ /* 0x000fe40003fc6270 */
[----:B------:R-:W-:Y:S02]  /*36580*/  @P2 LOP3.LUT R5, R5, 0x1000000, RZ, 0xfc, !PT ;  /* 0x0100000005052812 */ /* 0x000fe400078efcff */
[----:B------:R-:W-:Y:S02]  /*36590*/  LOP3.LUT P5, RZ, R4, 0x40, RZ, 0xc0, !PT ;  /* 0x0000004004ff7812 */ /* 0x000fe400078ac0ff */
[----:B0-----:R-:W-:-:S04]  /*365a0*/  @!P2 IADD3 R116, P3, P4, R14, R16, R9 ;  /* 0x000000100e74a210 */ /* 0x001fc80007c7e009 */
[----:B------:R-:W-:Y:S02]  /*365b0*/  @!P2 IADD3.X R117, R29, R17, R8, P3, P4 ;  /* 0x000000111d75a210 */ /* 0x000fe40001fe8408 */
[----:B------:R-:W-:Y:S02]  /*365c0*/  ISETP.LT.OR P2, PT, R28, 0xb1, !P6 ;  /* 0x000000b11c00780c */ /* 0x000fe40007741670 */
[----:B------:R-:W-:-:S05]  /*365d0*/  F2FP.SATFINITE.E4M3.F32.PACK_AB_MERGE_C R15, RZ, R15, RZ ;  /* 0x0000000fff0f723e */ /* 0x000fca00048070ff */
[----:B------:R4:W-:Y:S06]  /*365e0*/  @!P5 STG.E.U8 desc[UR6][R94.64+0x58], R15 ;  /* 0x0000580f5e00d986 */ /* 0x0009ec000c101106 */
[----:B------:R-:W0:Y:S01]  /*365f0*/  @!P2 LDC.64 R16, c[0x0][0x5c0] ;  /* 0x00017000ff10ab82 */ /* 0x000e220000000a00 */
[----:B----4-:R-:W-:Y:S02]  /*36600*/  FMUL R15, R102, UR4 ;  /* 0x00000004660f7c20 */ /* 0x010fe40008400000 */
[----:B------:R-:W4:Y:S01]  /*36610*/  LDL.LU R102, [R1+0x470] ;  /* 0x0004700001667983 */ /* 0x000f220000300800 */
[----:B------:R-:W-:-:S02]  /*36620*/  ISETP.LT.OR P5, PT, R28, 0xb2, !P6 ;  /* 0x000000b21c00780c */ /* 0x000fc400077a1670 */
        /* <DEDUP_REMOVED lines=8> */
[----:B------:R-:W-:-:S09]  /*366b0*/  LOP3.LUT P2, RZ, R12, 0x80000000, RZ, 0xc0, !PT ;  /* 0x800000000cff7812 */ /* 0x000fd2000784c0ff */
        /* <DEDUP_REMOVED lines=9> */
[----:B------:R-:W2:Y:S02]  /*36750*/  LDL.LU R101, [R1+0x474] ;  /* 0x0004740001657983 */ /* 0x000ea40000300800 */
[----:B------:R-:W-:Y:S01]  /*36760*/  @!P4 IMAD.X R17, R18, 0x1, R17, P3 ;  /* 0x000000011211c824 */ /* 0x000fe200018e0611 */
[----:B------:R-:W-:-:S05]  /*36770*/  F2FP.SATFINITE.E4M3.F32.PACK_AB_MERGE_C R15, RZ, R15, RZ ;  /* 0x0000000fff0f723e */ /* 0x000fca00048070ff */
[----:B------:R3:W-:Y:S02]  /*36780*/  @!P4 STG.E.U8 desc[UR6][R16.64+0x58], R15 ;  /* 0x0000580f1000c986 */ /* 0x0007e4000c101106 */
[----:B---3--:R-:W-:Y:S02]  /*36790*/  FMUL R15, R100, UR4 ;  /* 0x00000004640f7c20 */ /* 0x008fe40008400000 */
[----:B------:R-:W3:Y:S01]  /*367a0*/  LDL.LU R100, [R1+0x478] ;  /* 0x0004780001647983 */ /* 0x000ee20000300800 */
[----:B------:R-:W-:Y:S02]  /*367b0*/  ISETP.LT.OR P3, PT, R28, 0x5a, !P0 ;  /* 0x0000005a1c00780c */ /* 0x000fe40004761670 */
[----:B------:R-:W-:-:S04]  /*367c0*/  LOP3.LUT R12, R12, 0xefffffff, RZ, 0xc0, !PT ;  /* 0xefffffff0c0c7812 */ /* 0x000fc800078ec0ff */
[----:B------:R-:W-:Y:S02]  /*367d0*/  @P0 LOP3.LUT R12, R12, 0x10000000, RZ, 0xfc, !PT ;  /* 0x100000000c0c0812 */ /* 0x000fe400078efcff */
[----:B------:R-:W-:-:S05]  /*367e0*/  ISETP.GE.AND P0, PT, R13, 0x101, PT ;  /* 0x000001010d00780c */ /* 0x000fca0003f06270 */
[----:B------:R-:W0:Y:S01]  /*367f0*/  @!P3 LDC.64 R18, c[0x0][0x5c0] ;  /* 0x00017000ff12bb82 */ /* 0x000e220000000a00 */
[----:B------:R-:W-:Y:S02]  /*36800*/  ISETP.LT.OR P2, PT, R28, 0xb9, !P0 ;  /* 0x000000b91c00780c */ /* 0x000fe40004741670 */
[----:B------:R-:W-:-:S04]  /*36810*/  @!P3 IADD3 R20, P5, P6, R3, R14, R11 ;  /* 0x0000000e0314b210 */ /* 0x000fc80007ebe00b */
[----:B------:R-:W-:-:S07]  /*36820*/  @!P3 IADD3.X R21, R2, R29, R10, P5, P6 ;  /* 0x0000001d0215b210 */ /* 0x000fce0002fec40a */
[----:B------:R-:W1:Y:S01]  /*36830*/  @!P2 LDC.64 R16, c[0x0][0x5c0] ;  /* 0x00017000ff10ab82 */ /* 0x000e620000000a00 */
[----:B------:R-:W-:Y:S02]  /*36840*/  F2FP.SATFINITE.E4M3.F32.PACK_AB_MERGE_C R15, RZ, R15, RZ ;  /* 0x0000000fff0f723e */ /* 0x000fe400048070ff */
[----:B0-----:R-:W-:-:S05]  /*36850*/  @!P3 IADD3 R18, P4, R20, R18, RZ ;  /* 0x000000121412b210 */ /* 0x001fca0007f9e0ff */
[----:B------:R-:W-:Y:S01]  /*36860*/  @!P3 IMAD.X R19, R21, 0x1, R19, P4 ;  /* 0x000000011513b824 */ /* 0x000fe200020e0613 */
[----:B------:R-:W-:-:S04]  /*36870*/  ISETP.LT.OR P0, PT, R28, 0xba, !P0 ;  /* 0x000000ba1c00780c */ /* 0x000fc80004701670 */
[----:B------:R4:W-:Y:S01]  /*36880*/  @!P3 STG.E.U8 desc[UR6][R18.64+0x59], R15 ;  /* 0x0000590f1200b986 */ /* 0x0009e2000c101106 */
[----:B-1----:R-:W-:-:S04]  /*36890*/  @!P2 IADD3 R112, P5, P6, R14, R16, R11 ;  /* 0x000000100e70a210 */ /* 0x002fc80007ebe00b */
[----:B------:R-:W-:-:S04]  /*368a0*/  @!P2 IADD3.X R113, R29, R17, R10, P5, P6 ;  /* 0x000000111d71a210 */ /* 0x000fc80002fec40a */
[----:B------:R-:W0:Y:S01]  /*368b0*/  @!P0 LDC.64 R16, c[0x0][0x5c0] ;  /* 0x00017000ff108b82 */ /* 0x000e220000000a00 */
[----:B----4-:R-:W-:Y:S02]  /*368c0*/  FMUL R15, R102, UR4 ;  /* 0x00000004660f7c20 */ /* 0x010fe40008400000 */
[----:B------:R-:W4:Y:S01]  /*368d0*/  LDL.LU R102, [R1+0x47c] ;  /* 0x00047c0001667983 */ /* 0x000f220000300800 */
[----:B------:R-:W-:Y:S02]  /*368e0*/  ISETP.GE.AND P5, PT, R13, 0x1, PT ;  /* 0x000000010d00780c */ /* 0x000fe40003fa6270 */
        /* <DEDUP_REMOVED lines=15> */
[----:B------:R3:W-:Y:S01]  /*369e0*/  @!P3 STG.E.U8 desc[UR6][R16.64+0x61], R15 ;  /* 0x0000610f1000b986 */ /* 0x0007e2000c101106 */
[----:B------:R-:W-:-:S04]  /*369f0*/  LOP3.LUT R5, R5, 0xfff7ffff, RZ, 0xc0, !PT ;  /* 0xfff7ffff05057812 */ /* 0x000fc800078ec0ff */
[----:B------:R-:W-:Y:S02]  /*36a00*/  @P2 LOP3.LUT R5, R5, 0x80000, RZ, 0xfc, !PT ;  /* 0x0008000005052812 */ /* 0x000fe400078efcff */
[----:B------:R-:W-:Y:S02]  /*36a10*/  LOP3.LUT P2, RZ, R12, 0x40000000, RZ, 0xc0, !PT ;  /* 0x400000000cff7812 */ /* 0x000fe4000784c0ff */
[----:B------:R-:W-:Y:S01]  /*36a20*/  LOP3.LUT R5, R5, 0xfffbffff, RZ, 0xc0, !PT ;  /* 0xfffbffff05057812 */ /* 0x000fe200078ec0ff */
[----:B---3--:R-:W-:Y:S02]  /*36a30*/  FMUL R15, R100, UR4 ;  /* 0x00000004640f7c20 */ /* 0x008fe40008400000 */
[----:B------:R-:W3:Y:S04]  /*36a40*/  LDL.LU R100, [R1+0x484] ;  /* 0x0004840001647983 */ /* 0x000ee80000300800 */
[----:B------:R-:W3:Y:S01]  /*36a50*/  LDL.LU R60, [R1+0x488] ;  /* 0x00048800013c7983 */ /* 0x000ee20000300800 */
[----:B------:R-:W-:-:S02]  /*36a60*/  @P0 LOP3.LUT R5, R5, 0x40000, RZ, 0xfc, !PT ;  /* 0x0004000005050812 */ /* 0x000fc400078efcff */
[----:B------:R-:W-:Y:S01]  /*36a70*/  ISETP.LT.OR P0, PT, R28, 0xc1, !P2 ;  /* 0x000000c11c00780c */ /* 0x000fe20005701670 */
[----:B------:R-:W3:-:S12]  /*36a80*/  LDL.LU R61, [R1+0x48c] ;  /* 0x00048c00013d7983 */ /* 0x000ed80000300800 */
[----:B------:R-:W0:Y:S01]  /*36a90*/  @!P0 LDC.64 R16, c[0x0][0x5c0] ;  /* 0x00017000ff108b82 */ /* 0x000e220000000a00 */
[----:B------:R-:W-:Y:S02]  /*36aa0*/  ISETP.LT.OR P6, PT, R28, 0xc2, !P2 ;  /* 0x000000c21c00780c */ /* 0x000fe400057c1670 */
[----:B------:R-:W-:Y:S02]  /*36ab0*/  LOP3.LUT R5, R5, 0xfffdffff, RZ, 0xc0, !PT ;  /* 0xfffdffff05057812 */ /* 0x000fe400078ec0ff */
[----:B0-----:R-:W-:-:S04]  /*36ac0*/  @!P0 IADD3 R108, P3, P4, R14, R16, R3 ;  /* 0x000000100e6c8210 */ /* 0x001fc80007c7e003 */
[----:B------:R-:W-:-:S05]  /*36ad0*/  @!P0 IADD3.X R109, R29, R17, R2, P3, P4 ;  /* 0x000000111d6d8210 */ /* 0x000fca0001fe8402 */
[----:B------:R-:W0:Y:S01]  /*36ae0*/  @!P6 LDC.64 R16, c[0x0][0x5c0] ;  /* 0x00017000ff10eb82 */ /* 0x000e220000000a00 */
[----:B------:R-:W-:-:S04]  /*36af0*/  @P0 LOP3.LUT R5, R5, 0x20000, RZ, 0xfc, !PT ;  /* 0x0002000005050812 */ /* 0x000fc800078efcff */
[----:B------:R-:W-:Y:S02]  /*36b00*/  LOP3.LUT R5, R5, 0xffff7fff, RZ, 0xc0, !PT ;  /* 0xffff7fff05057812 */ /* 0x000fe400078ec0ff */
[----:B------:R-:W-:Y:S02]  /*36b10*/  ISETP.LT.OR P0, PT, R28, 0x61, !P2 ;  /* 0x000000611c00780c */ /* 0x000fe40005701670 */
[----:B------:R-:W-:Y:S02]  /*36b20*/  @P6 LOP3.LUT R5, R5, 0x8000, RZ, 0xfc, !PT ;  /* 0x0000800005056812 */ /* 0x000fe400078efcff */
        /* <DEDUP_REMOVED lines=17> */
[----:B------:R-:W0:Y:S02]  /*36c40*/  @!P3 LDC.64 R16, c[0x0][0x5c0] ;  /* 0x00017000ff10bb82 */ /* 0x000e240000000a00 */
[----:B0-----:R-:W-:-:S05]  /*36c50*/  @!P3 IADD3 R16, P4, R14, R16, RZ ;  /* 0x000000100e10b210 */ /* 0x001fca0007f9e0ff */
[----:B------:R-:W-:Y:S02]  /*36c60*/  @!P3 IMAD.X R17, R29, 0x1, R17, P4 ;  /* 0x000000011d11b824 */ /* 0x000fe400020e0611 */
[----:B--2---:R-:W-:-:S05]  /*36c70*/  FMUL R15, R101, UR4 ;  /* 0x00000004650f7c20 */ /* 0x004fca0008400000 */
[----:B------:R-:W-:-:S05]  /*36c80*/  F2FP.SATFINITE.E4M3.F32.PACK_AB_MERGE_C R15, RZ, R15, RZ ;  /* 0x0000000fff0f723e */ /* 0x000fca00048070ff */
[----:B------:R0:W-:Y:S01]  /*36c90*/  @!P3 STG.E.U8 desc[UR6][R16.64+0x68], R15 ;  /* 0x0000680f1000b986 */ /* 0x0001e2000c101106 */
[----:B------:R-:W-:-:S13]  /*36ca0*/  ISETP.LT.OR P3, PT, R28, 0x6a, !P5 ;  /* 0x0000006a1c00780c */ /* 0x000fda0006f61670 */
[----:B0-----:R-:W0:Y:S01]  /*36cb0*/  @!P3 LDC.64 R16, c[0x0][0x5c0] ;  /* 0x00017000ff10bb82 */ /* 0x001e220000000a00 */
[----:B------:R-:W-:-:S04]  /*36cc0*/  LOP3.LUT R12, R12, 0xdfffffff, RZ, 0xc0, !PT ;  /* 0xdfffffff0c0c7812 */ /* 0x000fc800078ec0ff */
[----:B------:R-:W-:Y:S02]  /*36cd0*/  @P2 LOP3.LUT R12, R12, 0x20000000, RZ, 0xfc, !PT ;  /* 0x200000000c0c2812 */ /* 0x000fe400078efcff */
[----:B------:R-:W-:Y:S02]  /*36ce0*/  ISETP.LT.OR P2, PT, R28, 0xc1, !P1 ;  /* 0x000000c11c00780c */ /* 0x000fe40004f41670 */
[----:B0-----:R-:W-:-:S05]  /*36cf0*/  @!P3 IADD3 R16, P4, R14, R16, RZ ;  /* 0x000000100e10b210 */ /* 0x001fca0007f9e0ff */
[----:B------:R-:W-:Y:S01]  /*36d00*/  @!P3 IMAD.X R17, R29, 0x1, R17, P4 ;  /* 0x000000011d11b824 */ /* 0x000fe200020e0611 */
[----:B------:R-:W-:-:S04]  /*36d10*/  LOP3.LUT R5, R5, 0xfffeffff, RZ, 0xc0, !PT ;  /* 0xfffeffff05057812 */ /* 0x000fc800078ec0ff */
[----:B------:R-:W-:-:S04]  /*36d20*/  @P6 LOP3.LUT R5, R5, 0x10000, RZ, 0xfc, !PT ;  /* 0x0001000005056812 */ /* 0x000fc800078efcff */
[----:B------:R-:W-:Y:S01]  /*36d30*/  LOP3.LUT R5, R5, 0xffffdfff, RZ, 0xc0, !PT ;  /* 0xffffdfff05057812 */ /* 0x000fe200078ec0ff */
[----:B---3--:R-:W-:-:S05]  /*36d40*/  FMUL R15, R100, UR4 ;  /* 0x00000004640f7c20 */ /* 0x008fca0008400000 */
[----:B------:R-:W-:-:S05]  /*36d50*/  F2FP.SATFINITE.E4M3.F32.PACK_AB_MERGE_C R15, RZ, R15, RZ ;  /* 0x0000000fff0f723e */ /* 0x000fca00048070ff */
[----:B------:R0:W-:Y:S02]  /*36d60*/  @!P3 STG.E.U8 desc[UR6][R16.64+0x69], R15 ;  /* 0x0000690f1000b986 */ /* 0x0001e4000c101106 */
[----:B0-----:R-:W0:Y:S01]  /*36d70*/  @!P2 LDC.64 R16, c[0x0][0x5c0] ;  /* 0x00017000ff10ab82 */ /* 0x001e220000000a00 */
[----:B------:R-:W-:-:S04]  /*36d80*/  @P0 LOP3.LUT R5, R5, 0x2000, RZ, 0xfc, !PT ;  /* 0x0000200005050812 */ /* 0x000fc800078efcff */
[----:B------:R-:W-:-:S04]  /*36d90*/  LOP3.LUT R5, R5, 0xffffefff, RZ, 0xc0, !PT ;  /* 0xffffefff05057812 */ /* 0x000fc800078ec0ff */
[----:B------:R-:W-:Y:S01]  /*36da0*/  @P2 LOP3.LUT R5, R5, 0x1000, RZ, 0xfc, !PT ;  /* 0x0000100005052812 */ /* 0x000fe200078efcff */
[----:B------:R-:W-:Y:S02]  /*36db0*/  FMUL R15, R60, UR4 ;  /* 0x000000043c0f7c20 */ /* 0x000fe40008400000 */
[----:B------:R-:W2:Y:S01]  /*36dc0*/  LDL.LU R60, [R1+0x490] ;  /* 0x00049000013c7983 */ /* 0x000ea20000300800 */
        /* <DEDUP_REMOVED lines=10> */
[----:B------:R-:W-:Y:S02]  /*36e70*/  LOP3.LUT P6, RZ, R4, 0x400, RZ, 0xc0, !PT ;  /* 0x0000040004ff7812 */ /* 0x000fe400078cc0ff */
[----:B------:R-:W-:Y:S02]  /*36e80*/  F2FP.SATFINITE.E4M3.F32.PACK_AB_MERGE_C R15, RZ, R15, RZ ;  /* 0x0000000fff0f723e */ /* 0x000fe400048070ff */
[----:B0-----:R-:W-:-:S04]  /*36e90*/  @!P2 IADD3 R92, P3, P4, R14, R16, R9 ;  /* 0x000000100e5ca210 */ /* 0x001fc80007c7e009 */
[----:B------:R-:W-:Y:S01]  /*36ea0*/  @!P2 IADD3.X R93, R29, R17, R8, P3, P4 ;  /* 0x000000111d5da210 */ /* 0x000fe20001fe8408 */
[----:B------:R-:W-:Y:S04]  /*36eb0*/  STL [R1+0x844], R92 ;  /* 0x0008445c01007387 */ /* 0x000fe80000100800 */
[----:B------:R-:W-:Y:S04]  /*36ec0*/  STL [R1+0x840], R93 ;  /* 0x0008405d01007387 */ /* 0x000fe80000100800 */
[----:B------:R-:W3:Y:S04]  /*36ed0*/  LDL.LU R41, [R1+0x494] ;  /* 0x0004940001297983 */ /* 0x000ee80000300800 */
[----:B------:R0:W-:Y:S02]  /*36ee0*/  @!P6 STG.E.U8 desc[UR6][R124.64+0x68], R15 ;  /* 0x0000680f7c00e986 */ /* 0x0001e4000c101106 */
[----:B0-----:R-:W-:-:S02]  /*36ef0*/  FMUL R15, R61, UR4 ;  /* 0x000000043d0f7c20 */ /* 0x001fc40008400000 */
[----:B------:R-:W4:Y:S01]  /*36f00*/  LDL.LU R61, [R1+0x498] ;  /* 0x00049800013d7983 */ /* 0x000f220000300800 */
[----:B------:R-:W-:Y:S02]  /*36f10*/  LOP3.LUT P0, RZ, R4, 0x200, RZ, 0xc0, !PT ;  /* 0x0000020004ff7812 */ /* 0x000fe4000780c0ff */
[----:B------:R-:W-:-:S11]  /*36f20*/  F2FP.SATFINITE.E4M3.F32.PACK_AB_MERGE_C R15, RZ, R15, RZ ;  /* 0x0000000fff0f723e */ /* 0x000fd600048070ff */
[----:B------:R2:W-:Y:S01]  /*36f30*/  @!P0 STG.E.U8 desc[UR6][R122.64+0x69], R15 ;  /* 0x0000690f7a008986 */ /* 0x0005e2000c101106 */
[----:B------:R-:W-:Y:S02]  /*36f40*/  ISETP.LT.OR P0, PT, R28, 0xca, !P1 ;  /* 0x000000ca1c00780c */ /* 0x000fe40004f01670 */
[----:B------:R-:W-:-:S11]  /*36f50*/  LOP3.LUT R5, R5, 0xfffffbff, RZ, 0xc0, !PT ;  /* 0xfffffbff05057812 */ /* 0x000fd600078ec0ff */
        /* <DEDUP_REMOVED lines=10> */
[----:B------:R-:W-:Y:S04]  /*37000*/  STL [R1+0x83c], R86 ;  /* 0x00083c5601007387 */ /* 0x000fe80000100800 */
[----:B------:R-:W-:Y:S01]  /*37010*/  STL [R1+0x838], R87 ;  /* 0x0008385701007387 */ /* 0x000fe20000100800 */
[----:B0-----:R-:W-:-:S04]  /*37020*/  @!P5 IADD3 R84, P3, P4, R14, R16, R11 ;  /* 0x000000100e54d210 */ /* 0x001fc80007c7e00b */
[----:B------:R-:W-:Y:S01]  /*37030*/  @!P5 IADD3.X R85, R29, R17, R10, P3, P4 ;  /* 0x000000111d55d210 */ /* 0x000fe20001fe840a */
[----:B------:R-:W-:Y:S04]  /*37040*/  STL [R1+0x830], R84 ;  /* 0x0008305401007387 */ /* 0x000fe80000100800 */
[----:B------:R-:W-:Y:S01]  /*37050*/  STL [R1+0x82c], R85 ;  /* 0x00082c5501007387 */ /* 0x000fe20000100800 */
[----:B------:R-:W-:-:S04]  /*37060*/  LOP3.LUT R5, R5, 0xfffffeff, RZ, 0xc0, !PT ;  /* 0xfffffeff05057812 */ /* 0x000fc800078ec0ff */
[----:B------:R-:W-:-:S04]  /*37070*/  @P5 LOP3.LUT R5, R5, 0x100, RZ, 0xfc, !PT ;  /* 0x0000010005055812 */ /* 0x000fc800078efcff */
[----:B------:R-:W-:Y:S01]  /*37080*/  LOP3.LUT R5, R5, 0xffffffbf, RZ, 0xc0, !PT ;  /* 0xffffffbf05057812 */ /* 0x000fe200078ec0ff */
[----:B--2---:R-:W-:Y:S02]  /*37090*/  FMUL R15, R60, UR4 ;  /* 0x000000043c0f7c20 */ /* 0x004fe40008400000 */
[----:B------:R-:W2:Y:S03]  /*370a0*/  LDL.LU R60, [R1+0x49c] ;  /* 0x00049c00013c7983 */ /* 0x000ea60000300800 */
[----:B------:R-:W-:-:S05]  /*370b0*/  F2FP.SATFINITE.E4M3.F32.PACK_AB_MERGE_C R15, RZ, R15, RZ ;  /* 0x0000000fff0f723e */ /* 0x000fca00048070ff */
[----:B------:R3:W-:Y:S01]  /*370c0*/  @!P0 STG.E.U8 desc[UR6][R62.64+0x60], R15 ;  /* 0x0000600f3e008986 */ /* 0x0007e2000c101106 */
[----:B------:R-:W-:-:S13]  /*370d0*/  ISETP.LT.OR P0, PT, R28, 0xc2, !P2 ;  /* 0x000000c21c00780c */ /* 0x000fda0005701670 */
[----:B------:R-:W0:Y:S01]  /*370e0*/  @!P0 LDC.64 R16, c[0x0][0x5c0] ;  /* 0x00017000ff108b82 */ /* 0x000e220000000a00 */
[----:B------:R-:W-:Y:S02]  /*370f0*/  @P0 LOP3.LUT R5, R5, 0x40, RZ, 0xfc, !PT ;  /* 0x0000004005050812 */ /* 0x000fe400078efcff */
[----:B0-----:R-:W-:-:S04]  /*37100*/  @!P0 IADD3 R80, P3, P4, R14, R16, R11 ;  /* 0x000000100e508210 */ /* 0x001fc80007c7e00b */
[----:B------:R-:W-:Y:S02]  /*37110*/  @!P0 IADD3.X R81, R29, R17, R10, P3, P4 ;  /* 0x000000111d518210 */ /* 0x000fe40001fe840a */
[----:B------:R-:W-:-:S04]  /*37120*/  ISETP.GE.AND P0, PT, R13, 0x89, PT ;  /* 0x000000890d00780c */ /* 0x000fc80003f06270 */
[C---:B------:R-:W-:Y:S02]  /*37130*/  ISETP.LT.OR P4, PT, R28.reuse, 0x61, !P0 ;  /* 0x000000611c00780c */ /* 0x040fe40004781670 */
[----:B------:R-:W-:-:S11]  /*37140*/  ISETP.LT.OR P6, PT, R28, 0x62, !P1 ;  /* 0x000000621c00780c */ /* 0x000fd60004fc1670 */
[----:B------:R-:W0:Y:S01]  /*37150*/  @!P4 LDC.64 R16, c[0x0][0x5c0] ;  /* 0x00017000ff10cb82 */ /* 0x000e220000000a00 */
[----:B------:R-:W-:Y:S01]  /*37160*/  @!P4 IADD3 R18, P3, P5, R3, R14, R9 ;  /* 0x0000000e0312c210 */ /* 0x000fe20007d7e009 */
[----:B------:R-:W-:Y:S04]  /*37170*/  STL [R1+0x834], R80 ;  /* 0x0008345001007387 */ /* 0x000fe80000100800 */
[----:B------:R-:W-:Y:S01]  /*37180*/  STL [R1+0x828], R81 ;  /* 0x0008285101007387 */ /* 0x000fe20000100800 */
[----:B---3--:R-:W-:-:S05]  /*37190*/  FMUL R15, R41, UR4 ;  /* 0x00000004290f7c20 */ /* 0x008fca0008400000 */
[----:B------:R-:W-:-:S05]  /*371a0*/  F2FP.SATFINITE.E4M3.F32.PACK_AB_MERGE_C R15, RZ, R15, RZ ;  /* 0x0000000fff0f723e */ /* 0x000fca00048070ff */
[----:B------:R1:W-:Y:S02]  /*371b0*/  @!P6 STG.E.U8 desc[UR6][R66.64+0x61], R15 ;  /* 0x0000610f4200e986 */ /* 0x0003e4000c101106 */
[----:B-1----:R-:W-:Y:S02]  /*371c0*/  @!P4 IADD3.X R15, R2, R29, R8, P3, P5 ;  /* 0x0000001d020fc210 */ /* 0x002fe40001fea408 */
[----:B0-----:R-:W-:Y:S01]  /*371d0*/  @!P4 IADD3 R16, P3, R18, R16, RZ ;  /* 0x000000101210c210 */ /* 0x001fe20007f7e0ff */
[----:B----4-:R-:W-:Y:S02]  /*371e0*/  FMUL R18, R61, UR4 ;  /* 0x000000043d127c20 */ /* 0x010fe40008400000 */
[----:B------:R-:W3:Y:S04]  /*371f0*/  LDL.LU R61, [R1+0x4a0] ;  /* 0x0004a000013d7983 */ /* 0x000ee80000300800 */
[----:B------:R-:W4:Y:S01]  /*37200*/  LDL.LU R41, [R1+0x4a4] ;  /* 0x0004a40001297983 */ /* 0x000f220000300800 */
[C---:B------:R-:W-:Y:S01]  /*37210*/  ISETP.LT.OR P2, PT, R28.reuse, 0xc9, !P2 ;  /* 0x000000c91c00780c */ /* 0x040fe20005741670 */
[----:B------:R-:W-:Y:S01]  /*37220*/  @!P4 IMAD.X R17, R15, 0x1, R17, P3 ;  /* 0x000000010f11c824 */ /* 0x000fe200018e0611 */
[----:B------:R-:W-:-:S02]  /*37230*/  ISETP.LT.OR P3, PT, R28, 0x62, !P0 ;  /* 0x000000621c00780c */ /* 0x000fc40004761670 */
[----:B------:R-:W-:-:S05]  /*37240*/  F2FP.SATFINITE.E4M3.F32.PACK_AB_MERGE_C R18, RZ, R18, RZ ;  /* 0x00000012ff12723e */ /* 0x000fca00048070ff */
[----:B------:R0:W-:Y:S04]  /*37250*/  @!P4 STG.E.U8 desc[UR6][R16.64+0x60], R18 ;  /* 0x000060121000c986 */ /* 0x0001e8000c101106 */
[----:B0-----:R-:W0:Y:S08]  /*37260*/  @!P2 LDC.64 R16, c[0x0][0x5c0] ;  /* 0x00017000ff10ab82 */ /* 0x001e300000000a00 */
[----:B------:R-:W1:Y:S01]  /*37270*/  @!P3 LDC.64 R18, c[0x0][0x5c0] ;  /* 0x00017000ff12bb82 */ /* 0x000e620000000a00 */
[----:B------:R-:W-:-:S04]  /*37280*/  @!P3 IADD3 R20, P5, P6, R3, R14, R9 ;  /* 0x0000000e0314b210 */ /* 0x000fc80007ebe009 */
[----:B------:R-:W-:Y:S02]  /*37290*/  @!P3 IADD3.X R15, R2, R29, R8, P5, P6 ;  /* 0x0000001d020fb210 */ /* 0x000fe40002fec408 */
[----:B0-----:R-:W-:-:S04]  /*372a0*/  @!P2 IADD3 R76, P5, P6, R14, R16, R11 ;  /* 0x000000100e4ca210 */ /* 0x001fc80007ebe00b */
[----:B------:R-:W-:Y:S02]  /*372b0*/  @!P2 IADD3.X R77, R29, R17, R10, P5, P6 ;  /* 0x000000111d4da210 */ /* 0x000fe40002fec40a */
[----:B-1----:R-:W-:Y:S01]  /*372c0*/  @!P3 IADD3 R18, P4, R20, R18, RZ ;  /* 0x000000121412b210 */ /* 0x002fe20007f9e0ff */
[----:B------:R-:W-:Y:S04]  /*372d0*/  STL [R1+0x824], R76 ;  /* 0x0008244c01007387 */ /* 0x000fe80000100800 */
[----:B------:R-:W-:Y:S01]  /*372e0*/  @!P3 IMAD.X R19, R15, 0x1, R19, P4 ;  /* 0x000000010f13b824 */ /* 0x000fe200020e0613 */
[----:B------:R-:W-:Y:S01]  /*372f0*/  STL [R1+0x820], R77 ;  /* 0x0008204d01007387 */ /* 0x000fe20000100800 */
[----:B------:R-:W-:-:S04]  /*37300*/  ISETP.GE.AND P6, PT, R13, 0x101, PT ;  /* 0x000001010d00780c */ /* 0x000fc80003fc6270 */
[----:B------:R-:W-:-:S13]  /*37310*/  ISETP.LT.OR P6, PT, R28, 0xca, !P6 ;  /* 0x000000ca1c00780c */ /* 0x000fda00077c1670 */
[----:B------:R-:W0:Y:S01]  /*37320*/  @!P6 LDC.64 R16, c[0x0][0x5c0] ;  /* 0x00017000ff10eb82 */ /* 0x000e220000000a00 */
[----:B--2---:R-:W-:Y:S02]  /*37330*/  FMUL R15, R60, UR4 ;  /* 0x000000043c0f7c20 */ /* 0x004fe40008400000 */
[----:B------:R-:W2:Y:S03]  /*37340*/  LDL.LU R60, [R1+0x4a8] ;  /* 0x0004a800013c7983 */ /* 0x000ea60000300800 */
[----:B------:R-:W-:-:S05]  /*37350*/  F2FP.SATFINITE.E4M3.F32.PACK_AB_MERGE_C R15, RZ, R15, RZ ;  /* 0x0000000fff0f723e */ /* 0x000fca00048070ff */
[----:B------:R3:W-:Y:S01]  /*37360*/  @!P3 STG.E.U8 desc[UR6][R18.64+0x61], R15 ;  /* 0x0000610f1200b986 */ /* 0x0007e2000c101106 */
[----:B0-----:R-:W-:-:S04]  /*37370*/  @!P6 IADD3 R74, P3, P4, R14, R16, R11 ;  /* 0x000000100e4ae210 */ /* 0x001fc80007c7e00b */
[----:B------:R-:W-:Y:S01]  /*37380*/  @!P6 IADD3.X R75, R29, R17, R10, P3, P4 ;  /* 0x000000111d4be210 */ /* 0x000fe20001fe840a */
[----:B------:R-:W-:Y:S04]  /*37390*/  STL [R1+0x81c], R74 ;  /* 0x00081c4a01007387 */ /* 0x000fe80000100800 */
[----:B------:R-:W-:Y:S01]  /*373a0*/  STL [R1+0x818], R75 ;  /* 0x0008184b01007387 */ /* 0x000fe20000100800 */
[----:B------:R-:W-:-:S04]  /*373b0*/  LOP3.LUT R5, R5, 0xffffffef, RZ, 0xc0, !PT ;  /* 0xffffffef05057812 */ /* 0x000fc800078ec0ff */
[----:B------:R-:W-:Y:S02]  /*373c0*/  @P2 LOP3.LUT R5, R5, 0x10, RZ, 0xfc, !PT ;  /* 0x0000001005052812 */ /* 0x000fe400078efcff */
[----:B------:R-:W-:Y:S02]  /*373d0*/  LOP3.LUT P2, RZ, R12, 0x20000000, RZ, 0xc0, !PT ;  /* 0x200000000cff7812 */ /* 0x000fe4000784c0ff */
[----:B------:R-:W-:Y:S02]  /*373e0*/  LOP3.LUT R5, R5, 0xfffffffd, RZ, 0xc0, !PT ;  /* 0xfffffffd05057812 */ /* 0x000fe400078ec0ff */
[C---:B------:R-:W-:Y:S01]  /*373f0*/  ISETP.LT.OR P5, PT, R28.reuse, 0xd1, !P2 ;  /* 0x000000d11c00780c */ /* 0x040fe200057a1670 */
[----:B---3--:R-:W-:Y:S01]  /*37400*/  FMUL R15, R61, UR4 ;  /* 0x000000043d0f7c20 */ /* 0x008fe20008400000 */
[----:B------:R-:W-:Y:S01]  /*37410*/  @P6 LOP3.LUT R5, R5, 0x2, RZ, 0xfc, !PT ;  /* 0x0000000205056812 */ /* 0x000fe200078efcff */
[----:B------:R-:W3:Y:S10]  /*37420*/  LDL.LU R61, [R1+0x4ac] ;  /* 0x0004ac00013d7983 */ /* 0x000ef40000300800 */
[----:B------:R-:W0:Y:S01]  /*37430*/  @!P5 LDC.64 R16, c[0x0][0x5c0] ;  /* 0x00017000ff10db82 */ /* 0x000e220000000a00 */
[----:B------:R-:W3:Y:S01]  /*37440*/  LDL.LU R40, [R1+0x4b0] ;  /* 0x0004b00001287983 */ /* 0x000ee20000300800 */
[----:B------:R-:W-:-:S03]  /*37450*/  ISETP.LT.OR P6, PT, R28, 0x69, !P1 ;  /* 0x000000691c00780c */ /* 0x000fc60004fc1670 */
[----:B------:R-:W3:Y:S01]  /*37460*/  LDL.LU R47, [R1+0x4b4] ;  /* 0x0004b400012f7983 */ /* 0x000ee20000300800 */
[----:B------:R-:W-:-:S09]  /*37470*/  F2FP.SATFINITE.E4M3.F32.PACK_AB_MERGE_C R15, RZ, R15, RZ ;  /* 0x0000000fff0f723e */ /* 0x000fd200048070ff */
[----:B------:R4:W-:Y:S02]  /*37480*/  @!P6 STG.E.U8 desc[UR6][R64.64+0x68], R15 ;  /* 0x0000680f4000e986 */ /* 0x0009e4000c101106 */
[----:B----4-:R-:W-:Y:S02]  /*37490*/  FMUL R15, R41, UR4 ;  /* 0x00000004290f7c20 */ /* 0x010fe40008400000 */
[----:B------:R-:W4:Y:S01]  /*374a0*/  LDL.LU R41, [R1+0x4b8] ;  /* 0x0004b80001297983 */ /* 0x000f220000300800 */
[----:B------:R-:W-:Y:S02]  /*374b0*/  LOP3.LUT R5, R5, 0xfffffff7, RZ, 0xc0, !PT ;  /* 0xfffffff705057812 */ /* 0x000fe400078ec0ff */
[----:B0-----:R-:W-:Y:S02]  /*374c0*/  @!P5 IADD3 R72, P3, P4, R14, R16, R3 ;  /* 0x000000100e48d210 */ /* 0x001fe40007c7e003 */
[----:B------:R-:W-:Y:S02]  /*374d0*/  @P5 LOP3.LUT R5, R5, 0x8, RZ, 0xfc, !PT ;  /* 0x0000000805055812 */ /* 0x000fe400078efcff */
[----:B------:R-:W-:-:S02]  /*374e0*/  @!P5 IADD3.X R73, R29, R17, R2, P3, P4 ;  /* 0x000000111d49d210 */ /* 0x000fc40001fe8402 */
[----:B------:R-:W-:-:S13]  /*374f0*/  ISETP.LT.OR P5, PT, R28, 0xd2, !P2 ;  /* 0x000000d21c00780c */ /* 0x000fda00057a1670 */
[----:B------:R-:W0:Y:S02]  /*37500*/  @!P5 LDC.64 R16, c[0x0][0x5c0] ;  /* 0x00017000ff10db82 */ /* 0x000e240000000a00 */
[----:B0-----:R-:W-:-:S04]  /*37510*/  @!P5 IADD3 R70, P3, P4, R14, R16, R3 ;  /* 0x000000100e46d210 */ /* 0x001fc80007c7e003 */
[----:B------:R-:W-:Y:S02]  /*37520*/  @!P5 IADD3.X R71, R29, R17, R2, P3, P4 ;  /* 0x000000111d47d210 */ /* 0x000fe40001fe8402 */
[C---:B------:R-:W-:Y:S02]  /*37530*/  ISETP.LT.OR P4, PT, R28.reuse, 0x69, !P0 ;  /* 0x000000691c00780c */ /* 0x040fe40004781670 */
[----:B------:R-:W-:-:S11]  /*37540*/  ISETP.LT.OR P6, PT, R28, 0x6a, !P1 ;  /* 0x0000006a1c00780c */ /* 0x000fd60004fc1670 */
[----:B------:R-:W0:Y:S01]  /*37550*/  @!P4 LDC.64 R16, c[0x0][0x5c0] ;  /* 0x00017000ff10cb82 */ /* 0x000e220000000a00 */
[----:B------:R-:W-:Y:S02]  /*37560*/  LOP3.LUT R5, R5, 0xfffffffb, RZ, 0xc0, !PT ;  /* 0xfffffffb05057812 */ /* 0x000fe400078ec0ff */
[----:B------:R-:W-:Y:S02]  /*37570*/  F2FP.SATFINITE.E4M3.F32.PACK_AB_MERGE_C R15, RZ, R15, RZ ;  /* 0x0000000fff0f723e */ /* 0x000fe400048070ff */
[----:B------:R-:W-:Y:S02]  /*37580*/  @P5 LOP3.LUT R5, R5, 0x4, RZ, 0xfc, !PT ;  /* 0x0000000405055812 */ /* 0x000fe400078efcff */
[----:B------:R-:W-:Y:S01]  /*37590*/  @!P4 IADD3 R18, P3, P5, R3, R14, R9 ;  /* 0x0000000e0312c210 */ /* 0x000fe20007d7e009 */
[----:B------:R1:W-:Y:S03]  /*375a0*/  @!P6 STG.E.U8 desc[UR6][R58.64+0x69], R15 ;  /* 0x0000690f3a00e986 */ /* 0x0003e6000c101106 */
[----:B-1----:R-:W-:-:S02]  /*375b0*/  @!P4 IADD3.X R15, R2, R29, R8, P3, P5 ;  /* 0x0000001d020fc210 */ /* 0x002fc40001fea408 */
[----:B0-----:R-:W-:-:S05]  /*375c0*/  @!P4 IADD3 R16, P3, R18, R16, RZ ;  /* 0x000000101210c210 */ /* 0x001fca0007f7e0ff */
[----:B------:R-:W-:Y:S01]  /*375d0*/  @!P4 IMAD.X R17, R15, 0x1, R17, P3 ;  /* 0x000000010f11c824 */ /* 0x000fe200018e0611 */
[C---:B------:R-:W-:Y:S02]  /*375e0*/  ISETP.LT.OR P3, PT, R28.reuse, 0x6a, !P0 ;  /* 0x0000006a1c00780c */ /* 0x040fe40004761670 */
[----:B------:R-:W-:Y:S01]  /*375f0*/  ISETP.LT.OR P0, PT, R28, 0xd9, !P2 ;  /* 0x000000d91c00780c */ /* 0x000fe20005701670 */
[----:B--2---:R-:W-:-:S05]  /*37600*/  FMUL R18, R60, UR4 ;  /* 0x000000043c127c20 */ /* 0x004fca0008400000 */
[----:B------:R-:W-:-:S05]  /*37610*/  F2FP.SATFINITE.E4M3.F32.PACK_AB_MERGE_C R18, RZ, R18, RZ ;  /* 0x00000012ff12723e */ /* 0x000fca00048070ff */
[----:B------:R0:W-:Y:S02]  /*37620*/  @!P4 STG.E.U8 desc[UR6][R16.64+0x68], R18 ;  /* 0x000068121000c986 */ /* 0x0001e4000c101106 */
[----:B0-----:R-:W0:Y:S01]  /*37630*/  @!P0 LDC.64 R16, c[0x0][0x5c0] ;  /* 0x00017000ff108b82 */ /* 0x001e220000000a00 */
[----:B------:R-:W-:Y:S02]  /*37640*/  @!P3 IADD3 R20, P5, P6, R3, R14, R9 ;  /* 0x0000000e0314b210 */ /* 0x000fe40007ebe009 */
[----:B------:R-:W-:Y:S02]  /*37650*/  LOP3.LUT R5, R5, 0xfffffffe, RZ, 0xc0, !PT ;  /* 0xfffffffe05057812 */ /* 0x000fe400078ec0ff */
[----:B------:R-:W-:-:S03]  /*37660*/  @!P3 IADD3.X R15, R2, R29, R8, P5, P6 ;  /* 0x0000001d020fb210 */ /* 0x000fc60002fec408 */
[----:B------:R-:W1:Y:S01]  /*37670*/  @!P3 LDC.64 R18, c[0x0][0x5c0] ;  /* 0x00017000ff12bb82 */ /* 0x000e620000000a00 */
[----:B------:R-:W-:Y:S02]  /*37680*/  @P0 LOP3.LUT R5, R5, 0x1, RZ, 0xfc, !PT ;  /* 0x0000000105050812 */ /* 0x000fe400078efcff */
[----:B0-----:R-:W-:-:S04]  /*37690*/  @!P0 IADD3 R66, P5, P6, R14, R16, R3 ;  /* 0x000000100e428210 */ /* 0x001fc80007ebe003 */
[----:B------:R-:W-:Y:S02]  /*376a0*/  @!P0 IADD3.X R67, R29, R17, R2, P5, P6 ;  /* 0x000000111d438210 */ /* 0x000fe40002fec402 */
[----:B------:R-:W-:Y:S02]  /*376b0*/  ISETP.LT.OR P0, PT, R28, 0xda, !P2 ;  /* 0x000000da1c00780c */ /* 0x000fe40005701670 */
[----:B-1----:R-:W-:-:S11]  /*376c0*/  @!P3 IADD3 R18, P4, R20, R18, RZ ;  /* 0x000000121412b210 */ /* 0x002fd60007f9e0ff */
[----:B------:R-:W0:Y:S01]  /*376d0*/  @!P0 LDC.64 R16, c[0x0][0x5c0] ;  /* 0x00017000ff108b82 */ /* 0x000e220000000a00 */
[----:B------:R-:W-:Y:S01]  /*376e0*/  LOP3.LUT R12, R12, 0xf7ffffff, RZ, 0xc0, !PT ;  /* 0xf7ffffff0c0c7812 */ /* 0x000fe200078ec0ff */
[----:B------:R-:W-:-:S03]  /*376f0*/  @!P3 IMAD.X R19, R15, 0x1, R19, P4 ;  /* 0x000000010f13b824 */ /* 0x000fc600020e0613 */
[----:B------:R-:W-:Y:S02]  /*37700*/  @P2 LOP3.LUT R12, R12, 0x8000000, RZ, 0xfc, !PT ;  /* 0x080000000c0c2812 */ /* 0x000fe400078efcff */
[----:B------:R-:W-:Y:S02]  /*37710*/  ISETP.LT.OR P2, PT, R28, 0xd1, !P1 ;  /* 0x000000d11c00780c */ /* 0x000fe40004f41670 */
[C---:B------:R-:W-:Y:S02]  /*37720*/  LOP3.LUT P5, RZ, R4.reuse, 0x800, RZ, 0xc0, !PT ;  /* 0x0000080004ff7812 */ /* 0x040fe400078ac0ff */
[----:B------:R-:W-:-:S04]  /*37730*/  LOP3.LUT R4, R4, 0x7fffffff, RZ, 0xc0, !PT ;  /* 0x7fffffff04047812 */ /* 0x000fc800078ec0ff */
[----:B------:R-:W-:-:S04]  /*37740*/  @P0 LOP3.LUT R4, R4, 0x80000000, RZ, 0xfc, !PT ;  /* 0x8000000004040812 */ /* 0x000fc800078efcff */
[----:B------:R-:W-:-:S04]  /*37750*/  LOP3.LUT R4, R4, 0xbfffffff, RZ, 0xc0, !PT ;  /* 0xbfffffff04047812 */ /* 0x000fc800078ec0ff */
[----:B------:R-:W-:Y:S01]  /*37760*/  @P2 LOP3.LUT R4, R4, 0x40000000, RZ, 0xfc, !PT ;  /* 0x4000000004042812 */ /* 0x000fe200078efcff */
[----:B---3--:R-:W-:-:S05]  /*37770*/  FMUL R15, R61, UR4 ;  /* 0x000000043d0f7c20 */ /* 0x008fca0008400000 */
[----:B------:R-:W-:-:S05]  /*37780*/  F2FP.SATFINITE.E4M3.F32.PACK_AB_MERGE_C R15, RZ, R15, RZ ;  /* 0x0000000fff0f723e */ /* 0x000fca00048070ff */
[----:B------:R1:W-:Y:S01]  /*37790*/  @!P3 STG.E.U8 desc[UR6][R18.64+0x69], R15 ;  /* 0x0000690f1200b986 */ /* 0x0003e2000c101106 */
[----:B0-----:R-:W-:-:S04]  /*377a0*/  @!P0 IADD3 R62, P3, P4, R14, R16, R3 ;  /* 0x000000100e3e8210 */ /* 0x001fc80007c7e003 */
[----:B------:R-:W-:Y:S02]  /*377b0*/  @!P0 IADD3.X R63, R29, R17, R2, P3, P4 ;  /* 0x000000111d3f8210 */ /* 0x000fe40001fe8402 */
[----:B------:R-:W0:Y:S01]  /*377c0*/  @!P2 LDC.64 R16, c[0x0][0x5c0] ;  /* 0x00017000ff10ab82 */ /* 0x000e220000000a00 */
[----:B-1----:R-:W-:Y:S02]  /*377d0*/  FMUL R15, R40, UR4 ;  /* 0x00000004280f7c20 */ /* 0x002fe40008400000 */
[----:B------:R-:W2:Y:S01]  /*377e0*/  LDL.LU R40, [R1+0x4bc] ;  /* 0x0004bc0001287983 */ /* 0x000ea20000300800 */
[----:B0-----:R-:W-:-:S04]  /*377f0*/  @!P2 IADD3 R60, P3, P4, R14, R16, R9 ;  /* 0x000000100e3ca210 */ /* 0x001fc80007c7e009 */
[----:B------:R-:W-:Y:S02]  /*37800*/  @!P2 IADD3.X R61, R29, R17, R8, P3, P4 ;  /* 0x000000111d3da210 */ /* 0x000fe40001fe8408 */
[----:B------:R-:W-:-:S13]  /*37810*/  ISETP.LT.OR P2, PT, R28, 0xd2, !P1 ;  /* 0x000000d21c00780c */ /* 0x000fda0004f41670 */
[----:B------:R-:W0:Y:S01]  /*37820*/  @!P2 LDC.64 R16, c[0x0][0x5c0] ;  /* 0x00017000ff10ab82 */ /* 0x000e220000000a00 */
[----:B------:R-:W-:Y:S02]  /*37830*/  LOP3.LUT P0, RZ, R12, 0x10000000, RZ, 0xc0, !PT ;  /* 0x100000000cff7812 */ /* 0x000fe4000780c0ff */
[----:B0-----:R-:W-:-:S04]  /*37840*/  @!P2 IADD3 R58, P3, P4, R14, R16, R9 ;  /* 0x000000100e3aa210 */ /* 0x001fc80007c7e009 */
[----:B------:R-:W-:Y:S02]  /*37850*/  @!P2 IADD3.X R59, R29, R17, R8, P3, P4 ;  /* 0x000000111d3ba210 */ /* 0x000fe40001fe8408 */
[----:B------:R-:W-:Y:S02]  /*37860*/  ISETP.LT.OR P4, PT, R28, 0x61, !P0 ;  /* 0x000000611c00780c */ /* 0x000fe40004781670 */
[----:B------:R-:W-:Y:S02]  /*37870*/  F2FP.SATFINITE.E4M3.F32.PACK_AB_MERGE_C R15, RZ, R15, RZ ;  /* 0x0000000fff0f723e */ /* 0x000fe400048070ff */
[----:B------:R-:W-:-:S09]  /*37880*/  LOP3.LUT P6, RZ, R0, 0x200000, RZ, 0xc0, !PT ;  /* 0x0020000000ff7812 */ /* 0x000fd200078cc0ff */
[----:B------:R-:W0:Y:S01]  /*37890*/  @!P4 LDC.64 R16, c[0x0][0x5c0] ;  /* 0x00017000ff10cb82 */ /* 0x000e220000000a00 */
[----:B------:R1:W-:Y:S01]  /*378a0*/  @!P5 STG.E.U8 desc[UR6][R134.64+0x60], R15 ;  /* 0x0000600f8600d986 */ /* 0x0003e2000c101106 */
[----:B------:R-:W-:Y:S01]  /*378b0*/  @!P4 IADD3 R18, P3, P5, R3, R14, R11 ;  /* 0x0000000e0312c210 */ /* 0x000fe20007d7e00b */
[----:B-1----:R-:W-:-:S05]  /*378c0*/  FMUL R15, R47, UR4 ;  /* 0x000000042f0f7c20 */ /* 0x002fca0008400000 */
[----:B------:R-:W-:-:S05]  /*378d0*/  F2FP.SATFINITE.E4M3.F32.PACK_AB_MERGE_C R15, RZ, R15, RZ ;  /* 0x0000000fff0f723e */ /* 0x000fca00048070ff */
[----:B------:R1:W-:Y:S02]  /*378e0*/  @!P6 STG.E.U8 desc[UR6][R130.64+0x61], R15 ;  /* 0x0000610f8200e986 */ /* 0x0003e4000c101106 */
[----:B-1----:R-:W-:Y:S02]  /*378f0*/  @!P4 IADD3.X R15, R2, R29, R10, P3, P5 ;  /* 0x0000001d020fc210 */ /* 0x002fe40001fea40a */
[----:B0-----:R-:W-:Y:S01]  /*37900*/  @!P4 IADD3 R16, P3, R18, R16, RZ ;  /* 0x000000101210c210 */ /* 0x001fe20007f7e0ff */
[----:B----4-:R-:W-:Y:S02]  /*37910*/  FMUL R18, R41, UR4 ;  /* 0x0000000429127c20 */ /* 0x010fe40008400000 */
[----:B------:R-:W3:Y:S01]  /*37920*/  LDL.LU R41, [R1+0x4c0] ;  /* 0x0004c00001297983 */ /* 0x000ee20000300800 */
[----:B------:R-:W-:Y:S01]  /*37930*/  LOP3.LUT R4, R4, 0xdfffffff, RZ, 0xc0, !PT ;  /* 0xdfffffff04047812 */ /* 0x000fe200078ec0ff */
[----:B------:R-:W-:Y:S01]  /*37940*/  @!P4 IMAD.X R17, R15, 0x1, R17, P3 ;  /* 0x000000010f11c824 */ /* 0x000fe200018e0611 */
[----:B------:R-:W-:Y:S01]  /*37950*/  F2FP.SATFINITE.E4M3.F32.PACK_AB_MERGE_C R18, RZ, R18, RZ ;  /* 0x00000012ff12723e */ /* 0x000fe200048070ff */
[----:B------:R-:W4:Y:S01]  /*37960*/  LDL.LU R43, [R1+0x4c4] ;  /* 0x0004c400012b7983 */ /* 0x000f220000300800 */
[----:B------:R-:W-:-:S02]  /*37970*/  @P2 LOP3.LUT R4, R4, 0x20000000, RZ, 0xfc, !PT ;  /* 0x2000000004042812 */ /* 0x000fc400078efcff */
[C---:B------:R-:W-:Y:S02]  /*37980*/  ISETP.LT.OR P2, PT, R28.reuse, 0xd9, !P1 ;  /* 0x000000d91c00780c */ /* 0x040fe40004f41670 */
[----:B------:R-:W-:Y:S01]  /*37990*/  ISETP.LT.OR P3, PT, R28, 0x62, !P0 ;  /* 0x000000621c00780c */ /* 0x000fe20004761670 */
[----:B------:R0:W-:Y:S10]  /*379a0*/  @!P4 STG.E.U8 desc[UR6][R16.64+0x60], R18 ;  /* 0x000060121000c986 */ /* 0x0001f4000c101106 */
[----:B0-----:R-:W0:Y:S08]  /*379b0*/  @!P2 LDC.64 R16, c[0x0][0x5c0] ;  /* 0x00017000ff10ab82 */ /* 0x001e300000000a00 */
[----:B------:R-:W1:Y:S01]  /*379c0*/  @!P3 LDC.64 R18, c[0x0][0x5c0] ;  /* 0x00017000ff12bb82 */ /* 0x000e620000000a00 */
[----:B------:R-:W-:-:S04]  /*379d0*/  @!P3 IADD3 R20, P5, P6, R3, R14, R11 ;  /* 0x0000000e0314b210 */ /* 0x000fc80007ebe00b */
[----:B------:R-:W-:Y:S02]  /*379e0*/  @!P3 IADD3.X R15, R2, R29, R10, P5, P6 ;  /* 0x0000001d020fb210 */ /* 0x000fe40002fec40a */
[----:B0-----:R-:W-:-:S04]  /*379f0*/  @!P2 IADD3 R54, P5, P6, R14, R16, R9 ;  /* 0x000000100e36a210 */ /* 0x001fc80007ebe009 */
[----:B------:R-:W-:Y:S02]  /*37a00*/  @!P2 IADD3.X R55, R29, R17, R8, P5, P6 ;  /* 0x000000111d37a210 */ /* 0x000fe40002fec408 */
[----:B-1----:R-:W-:-:S03]  /*37a10*/  @!P3 IADD3 R18, P4, R20, R18, RZ ;  /* 0x000000121412b210 */ /* 0x002fc60007f9e0ff */
[----:B------:R-:W-:Y:S02]  /*37a20*/  STL [R1+0x814], R55 ;  /* 0x0008143701007387 */ /* 0x000fe40000100800 */
[----:B------:R-:W-:Y:S02]  /*37a30*/  @!P3 IMAD.X R19, R15, 0x1, R19, P4 ;  /* 0x000000010f13b824 */ /* 0x000fe400020e0613 */
[----:B--2---:R-:W-:Y:S02]  /*37a40*/  FMUL R15, R40, UR4 ;  /* 0x00000004280f7c20 */ /* 0x004fe40008400000 */
[----:B------:R-:W2:Y:S03]  /*37a50*/  LDL.LU R40, [R1+0x4c8] ;  /* 0x0004c80001287983 */ /* 0x000ea60000300800 */
[----:B------:R-:W-:-:S05]  /*37a60*/  F2FP.SATFINITE.E4M3.F32.PACK_AB_MERGE_C R15, RZ, R15, RZ ;  /* 0x0000000fff0f723e */ /* 0x000fca00048070ff */
[----:B------:R3:W-:Y:S01]  /*37a70*/  @!P3 STG.E.U8 desc[UR6][R18.64+0x61], R15 ;  /* 0x0000610f1200b986 */ /* 0x0007e2000c101106 */
[----:B------:R-:W-:-:S04]  /*37a80*/  LOP3.LUT R4, R4, 0xefffffff, RZ, 0xc0, !PT ;  /* 0xefffffff04047812 */ /* 0x000fc800078ec0ff */
[----:B------:R-:W-:Y:S02]  /*37a90*/  @P2 LOP3.LUT R4, R4, 0x10000000, RZ, 0xfc, !PT ;  /* 0x1000000004042812 */ /* 0x000fe400078efcff */
[----:B------:R-:W-:-:S13]  /*37aa0*/  ISETP.LT.OR P2, PT, R28, 0xda, !P1 ;  /* 0x000000da1c00780c */ /* 0x000fda0004f41670 */
[----:B------:R-:W0:Y:S01]  /*37ab0*/  @!P2 LDC.64 R16, c[0x0][0x5c0] ;  /* 0x00017000ff10ab82 */ /* 0x000e220000000a00 */
[----:B---3--:R-:W-:Y:S02]  /*37ac0*/  FMUL R15, R41, UR4 ;  /* 0x00000004290f7c20 */ /* 0x008fe40008400000 */
[----:B------:R-:W3:Y:S04]  /*37ad0*/  LDL.LU R41, [R1+0x4cc] ;  /* 0x0004cc0001297983 */ /* 0x000ee80000300800 */
[----:B------:R-:W3:Y:S04]  /*37ae0*/  LDL.LU R68, [R1+0x4d0] ;  /* 0x0004d00001447983 */ /* 0x000ee80000300800 */
[----:B------:R-:W3:Y:S01]  /*37af0*/  LDL.LU R69, [R1+0x4d4] ;  /* 0x0004d40001457983 */ /* 0x000ee20000300800 */
[----:B------:R-:W-:-:S02]  /*37b00*/  LOP3.LUT R4, R4, 0xf7ffffff, RZ, 0xc0, !PT ;  /* 0xf7ffffff04047812 */ /* 0x000fc400078ec0ff */
[----:B0-----:R-:W-:Y:S01]  /*37b10*/  @!P2 IADD3 R48, P3, P4, R14, R16, R9 ;  /* 0x000000100e30a210 */ /* 0x001fe20007c7e009 */
[----:B------:R-:W3:Y:S01]  /*37b20*/  LDL.LU R79, [R1+0x4d8] ;  /* 0x0004d800014f7983 */ /* 0x000ee20000300800 */
[----:B------:R-:W-:Y:S02]  /*37b30*/  ISETP.GE.AND P5, PT, R13, 0x101, PT ;  /* 0x000001010d00780c */ /* 0x000fe40003fa6270 */
[----:B------:R-:W-:Y:S02]  /*37b40*/  @P2 LOP3.LUT R4, R4, 0x8000000, RZ, 0xfc, !PT ;  /* 0x0800000004042812 */ /* 0x000fe400078efcff */
        /* <DEDUP_REMOVED lines=9> */
[----:B------:R-:W-:Y:S02]  /*37be0*/  LOP3.LUT P4, RZ, R4, 0x1000, RZ, 0xc0, !PT ;  /* 0x0000100004ff7812 */ /* 0x000fe4000788c0ff */
[----:B------:R-:W-:-:S11]  /*37bf0*/  F2FP.SATFINITE.E4M3.F32.PACK_AB_MERGE_C R15, RZ, R15, RZ ;  /* 0x0000000fff0f723e */ /* 0x000fd600048070ff */
[----:B------:R4:W-:Y:S01]  /*37c00*/  @!P4 STG.E.U8 desc[UR6][R138.64+0x68], R15 ;  /* 0x0000680f8a00c986 */ /* 0x0009e2000c101106 */
[----:B0-----:R-:W-:-:S04]  /*37c10*/  @!P5 IADD3 R44, P3, P4, R14, R16, R11 ;  /* 0x000000100e2cd210 */ /* 0x001fc80007c7e00b */
[----:B------:R-:W-:Y:S02]  /*37c20*/  @!P5 IADD3.X R45, R29, R17, R10, P3, P4 ;  /* 0x000000111d2dd210 */ /* 0x000fe40001fe840a */
[----:B------:R-:W-:Y:S02]  /*37c30*/  ISETP.LT.OR P4, PT, R28, 0x69, !P0 ;  /* 0x000000691c00780c */ /* 0x000fe40004781670 */
[----:B------:R-:W-:-:S11]  /*37c40*/  LOP3.LUT P6, RZ, R0, 0x800, RZ, 0xc0, !PT ;  /* 0x0000080000ff7812 */ /* 0x000fd600078cc0ff */
[----:B------:R-:W0:Y:S01]  /*37c50*/  @!P4 LDC.64 R16, c[0x0][0x5c0] ;  /* 0x00017000ff10cb82 */ /* 0x000e220000000a00 */
[----:B----4-:R-:W-:Y:S01]  /*37c60*/  FMUL R15, R43, UR4 ;  /* 0x000000042b0f7c20 */ /* 0x010fe20008400000 */
[----:B------:R-:W-:-:S04]  /*37c70*/  LOP3.LUT R4, R4, 0xfdffffff, RZ, 0xc0, !PT ;  /* 0xfdffffff04047812 */ /* 0x000fc800078ec0ff */
[----:B------:R-:W-:Y:S02]  /*37c80*/  F2FP.SATFINITE.E4M3.F32.PACK_AB_MERGE_C R15, RZ, R15, RZ ;  /* 0x0000000fff0f723e */ /* 0x000fe400048070ff */
[----:B------:R-:W-:Y:S02]  /*37c90*/  @P5 LOP3.LUT R4, R4, 0x2000000, RZ, 0xfc, !PT ;  /* 0x0200000004045812 */ /* 0x000fe400078efcff */
[----:B------:R-:W-:Y:S01]  /*37ca0*/  @!P4 IADD3 R18, P3, P5, R3, R14, R11 ;  /* 0x0000000e0312c210 */ /* 0x000fe20007d7e00b */
[----:B------:R1:W-:Y:S01]  /*37cb0*/  @!P6 STG.E.U8 desc[UR6][R26.64+0x69], R15 ;  /* 0x0000690f1a00e986 */ /* 0x0003e2000c101106 */
[C---:B------:R-:W-:Y:S02]  /*37cc0*/  LOP3.LUT P2, RZ, R12.reuse, 0x8000000, RZ, 0xc0, !PT ;  /* 0x080000000cff7812 */ /* 0x040fe4000784c0ff */
[----:B------:R-:W-:Y:S02]  /*37cd0*/  LOP3.LUT R12, R12, 0xfdffffff, RZ, 0xc0, !PT ;  /* 0xfdffffff0c0c7812 */ /* 0x000fe400078ec0ff */
[----:B-1----:R-:W-:-:S02]  /*37ce0*/  @!P4 IADD3.X R15, R2, R29, R10, P3, P5 ;  /* 0x0000001d020fc210 */ /* 0x002fc40001fea40a */
[----:B0-----:R-:W-:Y:S02]  /*37cf0*/  @!P4 IADD3 R16, P3, R18, R16, RZ ;  /* 0x000000101210c210 */ /* 0x001fe40007f7e0ff */
[----:B------:R-:W-:-:S03]  /*37d00*/  @P0 LOP3.LUT R12, R12, 0x2000000, RZ, 0xfc, !PT ;  /* 0x020000000c0c0812 */ /* 0x000fc600078efcff */
[----:B------:R-:W-:Y:S01]  /*37d10*/  @!P4 IMAD.X R17, R15, 0x1, R17, P3 ;  /* 0x000000010f11c824 */ /* 0x000fe200018e0611 */
[----:B------:R-:W-:Y:S02]  /*37d20*/  ISETP.LT.OR P3, PT, R28, 0x6a, !P0 ;  /* 0x0000006a1c00780c */ /* 0x000fe40004761670 */
[----:B------:R-:W-:-:S04]  /*37d30*/  ISETP.GE.AND P0, PT, R13, 0x101, PT ;  /* 0x000001010d00780c */ /* 0x000fc80003f06270 */
[----:B------:R-:W-:-:S07]  /*37d40*/  ISETP.LT.OR P0, PT, R28, 0xd9, !P0 ;  /* 0x000000d91c00780c */ /* 0x000fce0004701670 */
[----:B------:R-:W-:Y:S01]  /*37d50*/  @!P3 IADD3 R20, P5, P6, R3, R14, R11 ;  /* 0x0000000e0314b210 */ /* 0x000fe20007ebe00b */
[----:B--2---:R-:W-:-:S05]  /*37d60*/  FMUL R18, R40, UR4 ;  /* 0x0000000428127c20 */ /* 0x004fca0008400000 */
[----:B------:R-:W-:-:S05]  /*37d70*/  F2FP.SATFINITE.E4M3.F32.PACK_AB_MERGE_C R18, RZ, R18, RZ ;  /* 0x00000012ff12723e */ /* 0x000fca00048070ff */
[----:B------:R0:W-:Y:S02]  /*37d80*/  @!P4 STG.E.U8 desc[UR6][R16.64+0x68], R18 ;  /* 0x000068121000c986 */ /* 0x0001e4000c101106 */
[----:B0-----:R-:W0:Y:S01]  /*37d90*/  @!P0 LDC.64 R16, c[0x0][0x5c0] ;  /* 0x00017000ff108b82 */ /* 0x001e220000000a00 */
[----:B------:R-:W-:Y:S02]  /*37da0*/  @!P3 IADD3.X R15, R2, R29, R10, P5, P6 ;  /* 0x0000001d020fb210 */ /* 0x000fe40002fec40a */
[----:B------:R-:W-:-:S05]  /*37db0*/  LOP3.LUT R4, R4, 0xfeffffff, RZ, 0xc0, !PT ;  /* 0xfeffffff04047812 */ /* 0x000fca00078ec0ff */
[----:B------:R-:W1:Y:S01]  /*37dc0*/  @!P3 LDC.64 R18, c[0x0][0x5c0] ;  /* 0x00017000ff12bb82 */ /* 0x000e620000000a00 */
[----:B------:R-:W-:Y:S02]  /*37dd0*/  @P0 LOP3.LUT R4, R4, 0x1000000, RZ, 0xfc, !PT ;  /* 0x0100000004040812 */ /* 0x000fe400078efcff */
[----:B0-----:R-:W-:-:S04]  /*37de0*/  @!P0 IADD3 R42, P5, P6, R14, R16, R11 ;  /* 0x000000100e2a8210 */ /* 0x001fc80007ebe00b */
[----:B------:R-:W-:Y:S02]  /*37df0*/  @!P0 IADD3.X R43, R29, R17, R10, P5, P6 ;  /* 0x000000111d2b8210 */ /* 0x000fe40002fec40a */
[----:B------:R-:W-:-:S04]  /*37e00*/  ISETP.GE.AND P5, PT, R13, 0x101, PT ;  /* 0x000001010d00780c */ /* 0x000fc80003fa6270 */
[----:B------:R-:W-:Y:S02]  /*37e10*/  ISETP.LT.OR P0, PT, R28, 0xda, !P5 ;  /* 0x000000da1c00780c */ /* 0x000fe40006f01670 */
[----:B-1----:R-:W-:-:S11]  /*37e20*/  @!P3 IADD3 R18, P4, R20, R18, RZ ;  /* 0x000000121412b210 */ /* 0x002fd60007f9e0ff */
[----:B------:R-:W0:Y:S01]  /*37e30*/  @!P0 LDC.64 R16, c[0x0][0x5c0] ;  /* 0x00017000ff108b82 */ /* 0x000e220000000a00 */
[----:B------:R-:W-:Y:S01]  /*37e40*/  @!P3 IMAD.X R19, R15, 0x1, R19, P4 ;  /* 0x000000010f13b824 */ /* 0x000fe200020e0613 */
[----:B------:R-:W-:Y:S01]  /*37e50*/  ISETP.GE.AND P6, PT, R13, 0x1, PT ;  /* 0x000000010d00780c */ /* 0x000fe20003fc6270 */
[----:B---3--:R-:W-:-:S05]  /*37e60*/  FMUL R15, R41, UR4 ;  /* 0x00000004290f7c20 */ /* 0x008fca0008400000 */
[----:B------:R-:W-:-:S05]  /*37e70*/  F2FP.SATFINITE.E4M3.F32.PACK_AB_MERGE_C R15, RZ, R15, RZ ;  /* 0x0000000fff0f723e */ /* 0x000fca00048070ff */
[----:B------:R1:W-:Y:S01]  /*37e80*/  @!P3 STG.E.U8 desc[UR6][R18.64+0x69], R15 ;  /* 0x0000690f1200b986 */ /* 0x0003e2000c101106 */
[----:B0-----:R-:W-:-:S04]  /*37e90*/  @!P0 IADD3 R40, P3, P4, R14, R16, R11 ;  /* 0x000000100e288210 */ /* 0x001fc80007c7e00b */
[----:B------:R-:W-:Y:S02]  /*37ea0*/  @!P0 IADD3.X R41, R29, R17, R10, P3, P4 ;  /* 0x000000111d298210 */ /* 0x000fe40001fe840a */
[----:B------:R-:W-:-:S13]  /*37eb0*/  ISETP.LT.OR P3, PT, R28, 0x71, !P6 ;  /* 0x000000711c00780c */ /* 0x000fda0007761670 */
[----:B------:R-:W0:Y:S01]  /*37ec0*/  @!P3 LDC.64 R16, c[0x0][0x5c0] ;  /* 0x00017000ff10bb82 */ /* 0x000e220000000a00 */
[----:B-1----:R-:W-:Y:S02]  /*37ed0*/  FMUL R15, R68, UR4 ;  /* 0x00000004440f7c20 */ /* 0x002fe40008400000 */
[----:B------:R-:W2:Y:S03]  /*37ee0*/  LDL.LU R68, [R1+0x4dc] ;  /* 0x0004dc0001447983 */ /* 0x000ea60000300800 */
[----:B------:R-:W-:Y:S02]  /*37ef0*/  F2FP.SATFINITE.E4M3.F32.PACK_AB_MERGE_C R15, RZ, R15, RZ ;  /* 0x0000000fff0f723e */ /* 0x000fe400048070ff */
[----:B0-----:R-:W-:-:S05]  /*37f00*/  @!P3 IADD3 R16, P4, R14, R16, RZ ;  /* 0x000000100e10b210 */ /* 0x001fca0007f9e0ff */
[----:B------:R-:W-:-:S05]  /*37f10*/  @!P3 IMAD.X R17, R29, 0x1, R17, P4 ;  /* 0x000000011d11b824 */ /* 0x000fca00020e0611 */
[----:B------:R0:W-:Y:S02]  /*37f20*/  @!P3 STG.E.U8 desc[UR6][R16.64+0x70], R15 ;  /* 0x0000700f1000b986 */ /* 0x0001e4000c101106 */
[----:B0-----:R-:W-:Y:S02]  /*37f30*/  FMUL R15, R69, UR4 ;  /* 0x00000004450f7c20 */ /* 0x001fe40008400000 */
[----:B------:R-:W3:Y:S01]  /*37f40*/  LDL.LU R69, [R1+0x4e0] ;  /* 0x0004e00001457983 */ /* 0x000ee20000300800 */
[----:B------:R-:W-:-:S13]  /*37f50*/  ISETP.LT.OR P3, PT, R28, 0x72, !P6 ;  /* 0x000000721c00780c */ /* 0x000fda0007761670 */
[----:B------:R-:W0:Y:S01]  /*37f60*/  @!P3 LDC.64 R16, c[0x0][0x5c0] ;  /* 0x00017000ff10bb82 */ /* 0x000e220000000a00 */
[----:B------:R-:W-:Y:S02]  /*37f70*/  F2FP.SATFINITE.E4M3.F32.PACK_AB_MERGE_C R15, RZ, R15, RZ ;  /* 0x0000000fff0f723e */ /* 0x000fe400048070ff */
[----:B0-----:R-:W-:-:S05]  /*37f80*/  @!P3 IADD3 R16, P4, R14, R16, RZ ;  /* 0x000000100e10b210 */ /* 0x001fca0007f9e0ff */
[----:B------:R-:W-:-:S05]  /*37f90*/  @!P3 IMAD.X R17, R29, 0x1, R17, P4 ;  /* 0x000000011d11b824 */ /* 0x000fca00020e0611 */
[----:B------:R0:W-:Y:S02]  /*37fa0*/  @!P3 STG.E.U8 desc[UR6][R16.64+0x71], R15 ;  /* 0x0000710f1000b986 */ /* 0x0001e4000c101106 */
[----:B0-----:R-:W-:Y:S02]  /*37fb0*/  FMUL R15, R79, UR4 ;  /* 0x000000044f0f7c20 */ /* 0x001fe40008400000 */
[----:B------:R-:W4:Y:S01]  /*37fc0*/  LDL.LU R79, [R1+0x4e4] ;  /* 0x0004e400014f7983 */ /* 0x000f220000300800 */
[----:B------:R-:W-:-:S04]  /*37fd0*/  LOP3.LUT R4, R4, 0xff7fffff, RZ, 0xc0, !PT ;  /* 0xff7fffff04047812 */ /* 0x000fc800078ec0ff */
[----:B------:R-:W-:Y:S02]  /*37fe0*/  @P0 LOP3.LUT R4, R4, 0x800000, RZ, 0xfc, !PT ;  /* 0x0080000004040812 */ /* 0x000fe400078efcff */
[----:B------:R-:W-:Y:S02]  /*37ff0*/  ISETP.LT.OR P0, PT, R28, 0xe1, !P2 ;  /* 0x000000e11c00780c */ /* 0x000fe40005701670 */
[----:B------:R-:W-:-:S11]  /*38000*/  LOP3.LUT R12, R12, 0xfbffffff, RZ, 0xc0, !PT ;  /* 0xfbffffff0c0c7812 */ /* 0x000fd600078ec0ff */
[----:B------:R-:W0:Y:S01]  /*38010*/  @!P0 LDC.64 R16, c[0x0][0x5c0] ;  /* 0x00017000ff108b82 */ /* 0x000e220000000a00 */
        /* <DEDUP_REMOVED lines=14> */
[----:B------:R-:W-:-:S11]  /*38100*/  F2FP.SATFINITE.E4M3.F32.PACK_AB_MERGE_C R15, RZ, R15, RZ ;  /* 0x0000000fff0f723e */ /* 0x000fd600048070ff */
[----:B------:R2:W-:Y:S01]  /*38110*/  @!P0 STG.E.U8 desc[UR6][R148.64+0x70], R15 ;  /* 0x0000700f94008986 */ /* 0x0005e2000c101106 */
[----:B------:R-:W-:Y:S02]  /*38120*/  ISETP.LT.OR P0, PT, R28, 0x72, !P2 ;  /* 0x000000721c00780c */ /* 0x000fe40005701670 */
[----:B0-----:R-:W-:-:S04]  /*38130*/  @!P5 IADD3 R34, P3, P4, R14, R16, R3 ;  /* 0x000000100e22d210 */ /* 0x001fc80007c7e003 */
[----:B------:R-:W-:Y:S02]  /*38140*/  @!P5 IADD3.X R35, R29, R17, R2, P3, P4 ;  /* 0x000000111d23d210 */ /* 0x000fe40001fe8402 */
[----:B------:R-:W-:-:S13]  /*38150*/  ISETP.LT.OR P4, PT, R28, 0xea, !P2 ;  /* 0x000000ea1c00780c */ /* 0x000fda0005781670 */
[----:B------:R-:W0:Y:S01]  /*38160*/  @!P4 LDC.64 R16, c[0x0][0x5c0] ;  /* 0x00017000ff10cb82 */ /* 0x000e220000000a00 */
[----:B--2---:R-:W-:Y:S02]  /*38170*/  FMUL R15, R68, UR4 ;  /* 0x00000004440f7c20 */ /* 0x004fe40008400000 */
[----:B------:R-:W2:Y:S03]  /*38180*/  LDL.LU R68, [R1+0x4e8] ;  /* 0x0004e80001447983 */ /* 0x000ea60000300800 */
[----:B------:R-:W-:-:S05]  /*38190*/  F2FP.SATFINITE.E4M3.F32.PACK_AB_MERGE_C R15, RZ, R15, RZ ;  /* 0x0000000fff0f723e */ /* 0x000fca00048070ff */
[----:B------:R3:W-:Y:S01]  /*381a0*/  @!P0 STG.E.U8 desc[UR6][R146.64+0x71], R15 ;  /* 0x0000710f92008986 */ /* 0x0007e2000c101106 */
[----:B0-----:R-:W-:-:S04]  /*381b0*/  @!P4 IADD3 R32, P2, P3, R14, R16, R3 ;  /* 0x000000100e20c210 */ /* 0x001fc80007b5e003 */
[----:B------:R-:W-:Y:S02]  /*381c0*/  @!P4 IADD3.X R33, R29, R17, R2, P2, P3 ;  /* 0x000000111d21c210 */ /* 0x000fe400017e6402 */
[----:B------:R-:W-:-:S13]  /*381d0*/  ISETP.LT.OR P2, PT, R28, 0x79, !P6 ;  /* 0x000000791c00780c */ /* 0x000fda0007741670 */
[----:B------:R-:W0:Y:S01]  /*381e0*/  @!P2 LDC.64 R16, c[0x0][0x5c0] ;  /* 0x00017000ff10ab82 */ /* 0x000e220000000a00 */
[----:B---3--:R-:W-:Y:S02]  /*381f0*/  FMUL R15, R69, UR4 ;  /* 0x00000004450f7c20 */ /* 0x008fe40008400000 */
[----:B------:R-:W3:Y:S01]  /*38200*/  LDL.LU R69, [R1+0x4ec] ;  /* 0x0004ec0001457983 */ /* 0x000ee20000300800 */
[----:B0-----:R-:W-:Y:S02]  /*38210*/  @!P2 IADD3 R16, P3, R14, R16, RZ ;  /* 0x000000100e10a210 */ /* 0x001fe40007f7e0ff */
[----:B------:R-:W-:-:S03]  /*38220*/  F2FP.SATFINITE.E4M3.F32.PACK_AB_MERGE_C R15, RZ, R15, RZ ;  /* 0x0000000fff0f723e */ /* 0x000fc600048070ff */
[----:B------:R-:W-:-:S05]  /*38230*/  @!P2 IMAD.X R17, R29, 0x1, R17, P3 ;  /* 0x000000011d11a824 */ /* 0x000fca00018e0611 */
[----:B------:R4:W-:Y:S02]  /*38240*/  @!P2 STG.E.U8 desc[UR6][R16.64+0x78], R15 ;  /* 0x0000780f1000a986 */ /* 0x0009e4000c101106 */
[----:B----4-:R-:W-:Y:S02]  /*38250*/  FMUL R15, R79, UR4 ;  /* 0x000000044f0f7c20 */ /* 0x010fe40008400000 */
[----:B------:R-:W4:Y:S01]  /*38260*/  LDL.LU R79, [R1+0x4f0] ;  /* 0x0004f000014f7983 */ /* 0x000f220000300800 */
[----:B------:R-:W-:-:S13]  /*38270*/  ISETP.LT.OR P2, PT, R28, 0x7a, !P6 ;  /* 0x0000007a1c00780c */ /* 0x000fda0007741670 */
[----:B------:R-:W0:Y:S01]  /*38280*/  @!P2 LDC.64 R16, c[0x0][0x5c0] ;  /* 0x00017000ff10ab82 */ /* 0x000e220000000a00 */
[----:B------:R-:W-:-:S04]  /*38290*/  LOP3.LUT R4, R4, 0xffdfffff, RZ, 0xc0, !PT ;  /* 0xffdfffff04047812 */ /* 0x000fc800078ec0ff */
[----:B------:R-:W-:Y:S02]  /*382a0*/  @P5 LOP3.LUT R4, R4, 0x200000, RZ, 0xfc, !PT ;  /* 0x0020000004045812 */ /* 0x000fe400078efcff */
[----:B------:R-:W-:Y:S02]  /*382b0*/  ISETP.LT.OR P5, PT, R28, 0xe1, !P1 ;  /* 0x000000e11c00780c */ /* 0x000fe40004fa1670 */
[----:B------:R-:W-:Y:S02]  /*382c0*/  F2FP.SATFINITE.E4M3.F32.PACK_AB_MERGE_C R15, RZ, R15, RZ ;  /* 0x0000000fff0f723e */ /* 0x000fe400048070ff */
[----:B0-----:R-:W-:-:S05]  /*382d0*/  @!P2 IADD3 R16, P3, R14, R16, RZ ;  /* 0x000000100e10a210 */ /* 0x001fca0007f7e0ff */
[----:B------:R-:W-:-:S05]  /*382e0*/  @!P2 IMAD.X R17, R29, 0x1, R17, P3 ;  /* 0x000000011d11a824 */ /* 0x000fca00018e0611 */
[----:B------:R0:W-:Y:S02]  /*382f0*/  @!P2 STG.E.U8 desc[UR6][R16.64+0x79], R15 ;  /* 0x0000790f1000a986 */ /* 0x0001e4000c101106 */
[----:B0-----:R-:W0:Y:S01]  /*38300*/  @!P5 LDC.64 R16, c[0x0][0x5c0] ;  /* 0x00017000ff10db82 */ /* 0x001e220000000a00 */
[C---:B------:R-:W-:Y:S02]  /*38310*/  LOP3.LUT P0, RZ, R4.reuse, 0x4000, RZ, 0xc0, !PT ;  /* 0x0000400004ff7812 */ /* 0x040fe4000780c0ff */
[----:B------:R-:W-:-:S04]  /*38320*/  LOP3.LUT R4, R4, 0xfff7ffff, RZ, 0xc0, !PT ;  /* 0xfff7ffff04047812 */ /* 0x000fc800078ec0ff */
[----:B------:R-:W-:-:S04]  /*38330*/  @P4 LOP3.LUT R4, R4, 0x80000, RZ, 0xfc, !PT ;  /* 0x0008000004044812 */ /* 0x000fc800078efcff */
[----:B------:R-:W-:-:S04]  /*38340*/  LOP3.LUT R4, R4, 0xfffbffff, RZ, 0xc0, !PT ;  /* 0xfffbffff04047812 */ /* 0x000fc800078ec0ff */
[----:B------:R-:W-:Y:S02]  /*38350*/  @P5 LOP3.LUT R4, R4, 0x40000, RZ, 0xfc, !PT ;  /* 0x0004000004045812 */ /* 0x000fe400078efcff */
[----:B0-----:R-:W-:-:S04]  /*38360*/  @!P5 IADD3 R30, P2, P3, R14, R16, R9 ;  /* 0x000000100e1ed210 */ /* 0x001fc80007b5e009 */
[----:B------:R-:W-:Y:S02]  /*38370*/  @!P5 IADD3.X R31, R29, R17, R8, P2, P3 ;  /* 0x000000111d1fd210 */ /* 0x000fe400017e6408 */
[----:B------:R-:W-:-:S13]  /*38380*/  ISETP.LT.OR P5, PT, R28, 0xe2, !P1 ;  /* 0x000000e21c00780c */ /* 0x000fda0004fa1670 */
        /* <DEDUP_REMOVED lines=9> */
[----:B---3--:R-:W-:Y:S02]  /*38420*/  FMUL R15, R69, UR4 ;  /* 0x00000004450f7c20 */ /* 0x008fe40008400000 */
[----:B------:R-:W3:Y:S01]  /*38430*/  LDL.LU R69, [R1+0x4f8] ;  /* 0x0004f80001457983 */ /* 0x000ee20000300800 */
[----:B0-----:R-:W-:-:S04]  /*38440*/  @!P0 IADD3 R24, P2, P3, R14, R16, R9 ;  /* 0x000000100e188210 */ /* 0x001fc80007b5e009 */
[----:B------:R-:W-:Y:S02]  /*38450*/  @!P0 IADD3.X R25, R29, R17, R8, P2, P3 ;  /* 0x000000111d198210 */ /* 0x000fe400017e6408 */
[----:B------:R-:W-:Y:S02]  /*38460*/  LOP3.LUT P3, RZ, R0, 0x10, RZ, 0xc0, !PT ;  /* 0x0000001000ff7812 */ /* 0x000fe4000786c0ff */
[----:B------:R-:W-:-:S11]  /*38470*/  F2FP.SATFINITE.E4M3.F32.PACK_AB_MERGE_C R15, RZ, R15, RZ ;  /* 0x0000000fff0f723e */ /* 0x000fd600048070ff */
[----:B------:R4:W-:Y:S02]  /*38480*/  @!P3 STG.E.U8 desc[UR6][R22.64+0x79], R15 ;  /* 0x0000790f1600b986 */ /* 0x0009e4000c101106 */
[----:B----4-:R-:W-:Y:S02]  /*38490*/  FMUL R15, R79, UR4 ;  /* 0x000000044f0f7c20 */ /* 0x010fe40008400000 */
[----:B------:R-:W4:Y:S01]  /*384a0*/  LDL.LU R79, [R1+0x4fc] ;  /* 0x0004fc00014f7983 */ /* 0x000f220000300800 */
[----:B------:R-:W-:Y:S02]  /*384b0*/  ISETP.LT.OR P3, PT, R28, 0xea, !P1 ;  /* 0x000000ea1c00780c */ /* 0x000fe40004f61670 */
[----:B------:R-:W-:-:S11]  /*384c0*/  LOP3.LUT R4, R4, 0xfffdffff, RZ, 0xc0, !PT ;  /* 0xfffdffff04047812 */ /* 0x000fd600078ec0ff */
[----:B------:R-:W0:Y:S01]  /*384d0*/  @!P3 LDC.64 R16, c[0x0][0x5c0] ;  /* 0x00017000ff10bb82 */ /* 0x000e220000000a00 */
[----:B------:R-:W-:-:S04]  /*384e0*/  @P5 LOP3.LUT R4, R4, 0x20000, RZ, 0xfc, !PT ;  /* 0x0002000004045812 */ /* 0x000fc800078efcff */
[----:B------:R-:W-:-:S04]  /*384f0*/  LOP3.LUT R4, R4, 0xfffeffff, RZ, 0xc0, !PT ;  /* 0xfffeffff04047812 */ /* 0x000fc800078ec0ff */
[----:B------:R-:W-:Y:S02]  /*38500*/  @P0 LOP3.LUT R4, R4, 0x10000, RZ, 0xfc, !PT ;  /* 0x0001000004040812 */ /* 0x000fe400078efcff */
[----:B------:R-:W-:Y:S02]  /*38510*/  LOP3.LUT P5, RZ, R12, 0x4000000, RZ, 0xc0, !PT ;  /* 0x040000000cff7812 */ /* 0x000fe400078ac0ff */
        /* <DEDUP_REMOVED lines=14> */
[----:B------:R-:W-:-:S09]  /*38600*/  ISETP.GE.AND P5, PT, R13, 0x89, PT ;  /* 0x000000890d00780c */ /* 0x000fd20003fa6270 */
[----:B------:R2:W-:Y:S01]  /*38610*/  @!P4 STG.E.U8 desc[UR6][R154.64+0x70], R15 ;  /* 0x0000700f9a00c986 */ /* 0x0005e2000c101106 */
[----:B0-----:R-:W-:-:S04]  /*38620*/  @!P3 IADD3 R18, P1, P2, R14, R16, R11 ;  /* 0x000000100e12b210 */ /* 0x001fc80007a3e00b */
[----:B------:R-:W-:Y:S02]  /*38630*/  @!P3 IADD3.X R19, R29, R17, R10, P1, P2 ;  /* 0x000000111d13b210 */ /* 0x000fe40000fe440a */
[----:B------:R-:W-:Y:S02]  /*38640*/  ISETP.LT.OR P2, PT, R28, 0x71, !P5 ;  /* 0x000000711c00780c */ /* 0x000fe40006f41670 */
[----:B------:R-:W-:-:S11]  /*38650*/  LOP3.LUT P6, RZ, R0, 0x1000000, RZ, 0xc0, !PT ;  /* 0x0100000000ff7812 */ /* 0x000fd600078cc0ff */
[----:B------:R-:W0:Y:S01]  /*38660*/  @!P2 LDC.64 R16, c[0x0][0x5c0] ;  /* 0x00017000ff10ab82 */ /* 0x000e220000000a00 */
[----:B------:R-:W-:-:S04]  /*38670*/  LOP3.LUT R4, R4, 0xffffbfff, RZ, 0xc0, !PT ;  /* 0xffffbfff04047812 */ /* 0x000fc800078ec0ff */
[----:B------:R-:W-:Y:S02]  /*38680*/  @P3 LOP3.LUT R4, R4, 0x4000, RZ, 0xfc, !PT ;  /* 0x0000400004043812 */ /* 0x000fe400078efcff */
[----:B------:R-:W-:Y:S01]  /*38690*/  @!P2 IADD3 R50, P1, P3, R3, R14, R9 ;  /* 0x0000000e0332a210 */ /* 0x000fe20007b3e009 */
[----:B--2---:R-:W-:Y:S02]  /*386a0*/  FMUL R15, R68, UR4 ;  /* 0x00000004440f7c20 */ /* 0x004fe40008400000 */
[----:B------:R-:W2:Y:S03]  /*386b0*/  LDL.LU R68, [R1+0x500] ;  /* 0x0005000001447983 */ /* 0x000ea60000300800 */
[----:B------:R-:W-:-:S05]  /*386c0*/  F2FP.SATFINITE.E4M3.F32.PACK_AB_MERGE_C R15, RZ, R15, RZ ;  /* 0x0000000fff0f723e */ /* 0x000fca00048070ff */
[----:B------:R1:W-:Y:S01]  /*386d0*/  @!P6 STG.E.U8 desc[UR6][R150.64+0x71], R15 ;  /* 0x0000710f9600e986 */ /* 0x0003e2000c101106 */
[----:B---3--:R-:W-:-:S03]  /*386e0*/  FMUL R51, R69, UR4 ;  /* 0x0000000445337c20 */ /* 0x008fc60008400000 */
[----:B------:R-:W3:Y:S01]  /*386f0*/  LDL.LU R69, [R1+0x504] ;  /* 0x0005040001457983 */ /* 0x000ee20000300800 */
[----:B-1----:R-:W-:Y:S02]  /*38700*/  @!P2 IADD3.X R15, R2, R29, R8, P1, P3 ;  /* 0x0000001d020fa210 */ /* 0x002fe40000fe6408 */
[----:B0-----:R-:W-:Y:S01]  /*38710*/  @!P2 IADD3 R16, P1, R50, R16, RZ ;  /* 0x000000103210a210 */ /* 0x001fe20007f3e0ff */
[----:B------:R-:W3:Y:S04]  /*38720*/  LDL.LU R78, [R1+0x508] ;  /* 0x00050800014e7983 */ /* 0x000ee80000300800 */
[----:B------:R-:W-:Y:S01]  /*38730*/  @!P2 IMAD.X R17, R15, 0x1, R17, P1 ;  /* 0x000000010f11a824 */ /* 0x000fe200008e0611 */
[----:B------:R-:W-:Y:S02]  /*38740*/  ISETP.LT.OR P1, PT, R28, 0x72, !P5 ;  /* 0x000000721c00780c */ /* 0x000fe40006f21670 */
[----:B------:R-:W-:-:S05]  /*38750*/  F2FP.SATFINITE.E4M3.F32.PACK_AB_MERGE_C R51, RZ, R51, RZ ;  /* 0x00000033ff33723e */ /* 0x000fca00048070ff */
[----:B------:R0:W-:Y:S06]  /*38760*/  @!P2 STG.E.U8 desc[UR6][R16.64+0x70], R51 ;  /* 0x000070331000a986 */ /* 0x0001ec000c101106 */
[----:B0-----:R-:W0:Y:S01]  /*38770*/  @!P1 LDC.64 R16, c[0x0][0x5c0] ;  /* 0x00017000ff109b82 */ /* 0x001e220000000a00 */
[----:B------:R-:W-:-:S04]  /*38780*/  @!P1 IADD3 R15, P3, P4, R3, R14, R9 ;  /* 0x0000000e030f9210 */ /* 0x000fc80007c7e009 */
[----:B------:R-:W-:Y:S02]  /*38790*/  @!P1 IADD3.X R50, R2, R29, R8, P3, P4 ;  /* 0x0000001d02329210 */ /* 0x000fe40001fe8408 */
[----:B0-----:R-:W-:-:S05]  /*387a0*/  @!P1 IADD3 R16, P2, R15, R16, RZ ;  /* 0x000000100f109210 */ /* 0x001fca0007f5e0ff */
[----:B------:R-:W-:Y:S02]  /*387b0*/  @!P1 IMAD.X R17, R50, 0x1, R17, P2 ;  /* 0x0000000132119824 */ /* 0x000fe400010e0611 */
[----:B----4-:R-:W-:Y:S02]  /*387c0*/  FMUL R50, R79, UR4 ;  /* 0x000000044f327c20 */ /* 0x010fe40008400000 */
[----:B------:R-:W4:Y:S04]  /*387d0*/  LDL.LU R79, [R1+0x50c] ;  /* 0x00050c00014f7983 */ /* 0x000f280000300800 */
[----:B------:R-:W4:Y:S04]  /*387e0*/  LDL.LU R83, [R1+0x510] ;  /* 0x0005100001537983 */ /* 0x000f280000300800 */
[----:B------:R-:W4:Y:S04]  /*387f0*/  LDL.LU R91, [R1+0x514] ;  /* 0x00051400015b7983 */ /* 0x000f280000300800 */
[----:B------:R-:W4:Y:S04]  /*38800*/  LDL.LU R89, [R1+0x518] ;  /* 0x0005180001597983 */ /* 0x000f280000300800 */
[----:B------:R-:W4:Y:S04]  /*38810*/  LDL.LU R97, [R1+0x51c] ;  /* 0x00051c0001617983 */ /* 0x000f280000300800 */
[----:B------:R-:W4:Y:S04]  /*38820*/  LDL.LU R125, [R1+0x520] ;  /* 0x00052000017d7983 */ /* 0x000f280000300800 */
[----:B------:R-:W4:Y:S01]  /*38830*/  LDL.LU R7, [R1+0x524] ;  /* 0x0005240001077983 */ /* 0x000f220000300800 */
[----:B------:R-:W-:-:S02]  /*38840*/  ISETP.LT.OR P4, PT, R28, 0x79, !P5 ;  /* 0x000000791c00780c */ /* 0x000fc40006f81670 */
[----:B------:R-:W-:Y:S01]  /*38850*/  LOP3.LUT P0, RZ, R12, 0x2000000, RZ, 0xc0, !PT ;  /* 0x020000000cff7812 */ /* 0x000fe2000780c0ff */
[----:B------:R-:W4:Y:S10]  /*38860*/  LDL.LU R93, [R1+0x528] ;  /* 0x00052800015d7983 */ /* 0x000f340000300800 */
[----:B------:R-:W-:Y:S01]  /*38870*/  @!P4 IADD3 R51, P3, P5, R3, R14, R9 ;  /* 0x0000000e0333c210 */ /* 0x000fe20007d7e009 */
[----:B------:R-:W4:Y:S03]  /*38880*/  LDL.LU R92, [R1+0x52c] ;  /* 0x00052c00015c7983 */ /* 0x000f260000300800 */
[----:B------:R-:W-:-:S02]  /*38890*/  @!P4 IADD3.X R15, R2, R29, R8, P3, P5 ;  /* 0x0000001d020fc210 */ /* 0x000fc40001fea408 */
[----:B------:R-:W-:-:S04]  /*388a0*/  ISETP.GE.AND P5, PT, R13, 0x89, PT ;  /* 0x000000890d00780c */ /* 0x000fc80003fa6270 */
[C---:B------:R-:W-:Y:S02]  /*388b0*/  ISETP.LT.OR P2, PT, R28.reuse, 0x7a, !P5 ;  /* 0x0000007a1c00780c */ /* 0x040fe40006f41670 */
[----:B------:R-:W-:Y:S02]  /*388c0*/  ISETP.LT.OR P5, PT, R28, 0x71, !P0 ;  /* 0x000000711c00780c */ /* 0x000fe400047a1670 */
[----:B------:R-:W-:Y:S02]  /*388d0*/  F2FP.SATFINITE.E4M3.F32.PACK_AB_MERGE_C R50, RZ, R50, RZ ;  /* 0x00000032ff32723e */ /* 0x000fe400048070ff */
[----:B------:R-:W-:-:S03]  /*388e0*/  LOP3.LUT P6, RZ, R5, 0x80, RZ, 0xc0, !PT ;  /* 0x0000008005ff7812 */ /* 0x000fc600078cc0ff */
[----:B------:R0:W-:Y:S04]  /*388f0*/  @!P1 STG.E.U8 desc[UR6][R16.64+0x71], R50 ;  /* 0x0000713210009986 */ /* 0x0001e8000c101106 */
[CC--:B------:R-:W-:Y:S02]  /*38900*/  @!P2 IADD3 R52, P1, P3, R3.reuse, R14.reuse, R9 ;  /* 0x0000000e0334a210 */ /* 0x0c0fe40007b3e009 */
[----:B------:R-:W-:Y:S02]  /*38910*/  LOP3.LUT R12, R12, 0xffbfffff, RZ, 0xc0, !PT ;  /* 0xffbfffff0c0c7812 */ /* 0x000fe400078ec0ff */
[----:B0-----:R-:W-:Y:S02]  /*38920*/  @!P2 IADD3.X R50, R2, R29, R8, P1, P3 ;  /* 0x0000001d0232a210 */ /* 0x001fe40000fe6408 */
[----:B------:R-:W-:-:S02]  /*38930*/  @!P5 IADD3 R53, P1, P3, R3, R14, R11 ;  /* 0x0000000e0335d210 */ /* 0x000fc40007b3e00b */
[----:B------:R-:W-:Y:S02]  /*38940*/  @P5 LOP3.LUT R12, R12, 0x400000, RZ, 0xfc, !PT ;  /* 0x004000000c0c5812 */ /* 0x000fe400078efcff */
[----:B------:R-:W-:Y:S02]  /*38950*/  @!P5 IADD3.X R56, R2, R29, R10, P1, P3 ;  /* 0x0000001d0238d210 */ /* 0x000fe40000fe640a */
[----:B------:R-:W-:Y:S02]  /*38960*/  LOP3.LUT P5, RZ, R0, 0x2000, RZ, 0xc0, !PT ;  /* 0x0000200000ff7812 */ /* 0x000fe400078ac0ff */
[----:B------:R-:W-:Y:S02]  /*38970*/  ISETP.LT.OR P1, PT, R28, 0x72, !P0 ;  /* 0x000000721c00780c */ /* 0x000fe40004721670 */
[----:B------:R-:W-:-:S11]  /*38980*/  LOP3.LUT R12, R12, 0xff7fffff, RZ, 0xc0, !PT ;  /* 0xff7fffff0c0c7812 */ /* 0x000fd600078ec0ff */
[----:B------:R-:W-:-:S04]  /*38990*/  @P1 LOP3.LUT R12, R12, 0x800000, RZ, 0xfc, !PT ;  /* 0x008000000c0c1812 */ /* 0x000fc800078efcff */
[----:B------:R-:W-:Y:S01]  /*389a0*/  LOP3.LUT R12, R12, 0xffdfffff, RZ, 0xc0, !PT ;  /* 0xffdfffff0c0c7812 */ /* 0x000fe200078ec0ff */
[----:B--2---:R-:W-:-:S05]  /*389b0*/  FMUL R16, R68, UR4 ;  /* 0x0000000444107c20 */ /* 0x004fca0008400000 */
[----:B------:R-:W-:-:S05]  /*389c0*/  F2FP.SATFINITE.E4M3.F32.PACK_AB_MERGE_C R16, RZ, R16, RZ ;  /* 0x00000010ff10723e */ /* 0x000fca00048070ff */
[----:B------:R3:W-:Y:S01]  /*389d0*/  @!P6 STG.E.U8 desc[UR6][R160.64+0x78], R16 ;  /* 0x00007810a000e986 */ /* 0x0007e2000c101106 */
[----:B------:R-:W-:-:S04]  /*389e0*/  @!P1 IADD3 R57, P3, P6, R3, R14, R11 ;  /* 0x0000000e03399210 */ /* 0x000fc80007e7e00b */
[----:B------:R-:W-:Y:S02]  /*389f0*/  @!P1 IADD3.X R65, R2, R29, R10, P3, P6 ;  /* 0x0000001d02419210 */ /* 0x000fe40001fec40a */
[----:B------:R-:W-:Y:S01]  /*38a00*/  ISETP.LT.OR P3, PT, R28, 0x79, !P0 ;  /* 0x000000791c00780c */ /* 0x000fe20004761670 */
[----:B---3--:R-:W-:-:S05]  /*38a10*/  FMUL R16, R69, UR4 ;  /* 0x0000000445107c20 */ /* 0x008fca0008400000 */
[----:B------:R-:W-:-:S05]  /*38a20*/  F2FP.SATFINITE.E4M3.F32.PACK_AB_MERGE_C R16, RZ, R16, RZ ;  /* 0x00000010ff10723e */ /* 0x000fca00048070ff */
[----:B------:R0:W-:Y:S02]  /*38a30*/  @!P5 STG.E.U8 desc[UR6][R156.64+0x79], R16 ;  /* 0x000079109c00d986 */ /* 0x0001e4000c101106 */
[----:B0-----:R-:W0:Y:S01]  /*38a40*/  @!P4 LDC.64 R16, c[0x0][0x5c0] ;  /* 0x00017000ff10cb82 */ /* 0x001e220000000a00 */
[----:B------:R-:W-:Y:S02]  /*38a50*/  @!P3 IADD3 R64, P1, P6, R3, R14, R11 ;  /* 0x0000000e0340b210 */ /* 0x000fe40007e3e00b */
[----:B------:R-:W-:Y:S02]  /*38a60*/  ISETP.LT.OR P5, PT, R28, 0x7a, !P0 ;  /* 0x0000007a1c00780c */ /* 0x000fe400047a1670 */
[----:B------:R-:W-:Y:S02]  /*38a70*/  @!P3 IADD3.X R69, R2, R29, R10, P1, P6 ;  /* 0x0000001d0245b210 */ /* 0x000fe40000fec40a */
[----:B------:R-:W-:Y:S02]  /*38a80*/  @P3 LOP3.LUT R12, R12, 0x200000, RZ, 0xfc, !PT ;  /* 0x002000000c0c3812 */ /* 0x000fe400078efcff */
[----:B------:R-:W-:-:S02]  /*38a90*/  LOP3.LUT P3, RZ, R0, 0x2000000, RZ, 0xc0, !PT ;  /* 0x0200000000ff7812 */ /* 0x000fc4000786c0ff */
[----:B0-----:R-:W-:-:S05]  /*38aa0*/  @!P4 IADD3 R16, P6, R51, R16, RZ ;  /* 0x000000103310c210 */ /* 0x001fca0007fde0ff */
[----:B------:R-:W-:Y:S02]  /*38ab0*/  @!P4 IMAD.X R17, R15, 0x1, R17, P6 ;  /* 0x000000010f11c824 */ /* 0x000fe400030e0611 */
[----:B------:R-:W-:Y:S01]  /*38ac0*/  FMUL R15, R78, UR4 ;  /* 0x000000044e0f7c20 */ /* 0x000fe20008400000 */
[----:B------:R-:W-:-:S04]  /*38ad0*/  @!P5 IADD3 R51, P1, P6, R3, R14, R11 ;  /* 0x0000000e0333d210 */ /* 0x000fc80007e3e00b */
[----:B------:R-:W-:Y:S02]  /*38ae0*/  F2FP.SATFINITE.E4M3.F32.PACK_AB_MERGE_C R15, RZ, R15, RZ ;  /* 0x0000000fff0f723e */ /* 0x000fe400048070ff */
[----:B------:R-:W-:Y:S02]  /*38af0*/  LOP3.LUT R12, R12, 0xfeffffff, RZ, 0xc0, !PT ;  /* 0xfeffffff0c0c7812 */ /* 0x000fe400078ec0ff */
[----:B------:R-:W-:Y:S01]  /*38b00*/  @!P5 IADD3.X R68, R2, R29, R10, P1, P6 ;  /* 0x0000001d0244d210 */ /* 0x000fe20000fec40a */
[----:B------:R0:W-:Y:S01]  /*38b10*/  @!P4 STG.E.U8 desc[UR6][R16.64+0x78], R15 ;  /* 0x0000780f1000c986 */ /* 0x0001e2000c101106 */
[----:B------:R-:W-:Y:S02]  /*38b20*/  ISETP.GE.AND P5, PT, R13, 0x89, PT ;  /* 0x000000890d00780c */ /* 0x000fe40003fa6270 */
[----:B------:R-:W-:Y:S02]  /*38b30*/  @P3 LOP3.LUT R12, R12, 0x1000000, RZ, 0xfc, !PT ;  /* 0x010000000c0c3812 */ /* 0x000fe400078efcff */
[----:B------:R-:W-:Y:S01]  /*38b40*/  ISETP.LT.OR P3, PT, R28, 0x81, !P5 ;  /* 0x000000811c00780c */ /* 0x000fe20006f61670 */
[----:B0-----:R-:W0:-:S12]  /*38b50*/  @!P2 LDC.64 R16, c[0x0][0x5c0] ;  /* 0x00017000ff10ab82 */ /* 0x001e180000000a00 */
[----:B------:R-:W-:Y:S01]  /*38b60*/  @!P3 IADD3 R78, P4, P6, R3, R14, R9 ;  /* 0x0000000e034eb210 */ /* 0x000fe20007e9e009 */
[----:B----4-:R-:W-:-:S03]  /*38b70*/  FMUL R15, R79, UR4 ;  /* 0x000000044f0f7c20 */ /* 0x010fc60008400000 */
[----:B------:R-:W-:Y:S02]  /*38b80*/  @!P3 IADD3.X R82, R2, R29, R8, P4, P6 ;  /* 0x0000001d0252b210 */ /* 0x000fe400027ec408 */
[----:B------:R-:W-:Y:S02]  /*38b90*/  ISETP.LT.OR P4, PT, R28, 0x82, !P5 ;  /* 0x000000821c00780c */ /* 0x000fe40006f81670 */
[----:B------:R-:W-:Y:S02]  /*38ba0*/  LOP3.LUT R0, R0, 0xfffffff7, RZ, 0xc0, !PT ;  /* 0xfffffff700007812 */ /* 0x000fe400078ec0ff */
[----:B------:R-:W-:Y:S02]  /*38bb0*/  F2FP.SATFINITE.E4M3.F32.PACK_AB_MERGE_C R15, RZ, R15, RZ ;  /* 0x0000000fff0f723e */ /* 0x000fe400048070ff */
[----:B0-----:R-:W-:-:S05]  /*38bc0*/  @!P2 IADD3 R16, P1, R52, R16, RZ ;  /* 0x000000103410a210 */ /* 0x001fca0007f3e0ff */
[----:B------:R-:W-:Y:S01]  /*38bd0*/  @!P2 IMAD.X R17, R50, 0x1, R17, P1 ;  /* 0x000000013211a824 */ /* 0x000fe200008e0611 */
[----:B------:R-:W-:Y:S02]  /*38be0*/  @P3 LOP3.LUT R0, R0, 0x8, RZ, 0xfc, !PT ;  /* 0x0000000800003812 */ /* 0x000fe400078efcff */
[C---:B------:R-:W-:Y:S02]  /*38bf0*/  LOP3.LUT P3, RZ, R12.reuse, 0x1000000, RZ, 0xc0, !PT ;  /* 0x010000000cff7812 */ /* 0x040fe4000786c0ff */
[C---:B------:R-:W-:Y:S01]  /*38c00*/  LOP3.LUT P1, RZ, R12.reuse, 0x800000, RZ, 0xc0, !PT ;  /* 0x008000000cff7812 */ /* 0x040fe2000782c0ff */
[----:B------:R0:W-:Y:S01]  /*38c10*/  @!P2 STG.E.U8 desc[UR6][R16.64+0x79], R15 ;  /* 0x0000790f1000a986 */ /* 0x0001e2000c101106 */
[----:B------:R-:W-:Y:S02]  /*38c20*/  @!P4 IADD3 R50, P2, P6, R3, R14, R9 ;  /* 0x0000000e0332c210 */ /* 0x000fe40007e5e009 */
[----:B------:R-:W-:Y:S02]  /*38c30*/  LOP3.LUT R12, R12, 0xfffdffff, RZ, 0xc0, !PT ;  /* 0xfffdffff0c0c7812 */ /* 0x000fe400078ec0ff */
[----:B------:R-:W-:-:S02]  /*38c40*/  @!P4 IADD3.X R52, R2, R29, R8, P2, P6 ;  /* 0x0000001d0234c210 */ /* 0x000fc400017ec408 */
[----:B------:R-:W-:Y:S02]  /*38c50*/  @P4 LOP3.LUT R12, R12, 0x20000, RZ, 0xfc, !PT ;  /* 0x000200000c0c4812 */ /* 0x000fe400078efcff */
[----:B------:R-:W-:-:S04]  /*38c60*/  ISETP.GE.AND P4, PT, R13, 0x89, PT ;  /* 0x000000890d00780c */ /* 0x000fc80003f86270 */
[----:B------:R-:W-:Y:S02]  /*38c70*/  ISETP.LT.OR P5, PT, R28, 0x89, !P4 ;  /* 0x000000891c00780c */ /* 0x000fe400067a1670 */
[----:B------:R-:W-:Y:S01]  /*38c80*/  LOP3.LUT R0, R0, 0xffffffef, RZ, 0xc0, !PT ;  /* 0xffffffef00007812 */ /* 0x000fe200078ec0ff */
[----:B0-----:R-:W-:-:S10]  /*38c90*/  FMUL R15, R83, UR4 ;  /* 0x00000004530f7c20 */ /* 0x001fd40008400000 */
[----:B------:R-:W-:-:S04]  /*38ca0*/  @!P5 IADD3 R79, P2, P6, R3, R14, R9 ;  /* 0x0000000e034fd210 */ /* 0x000fc80007e5e009 */
[----:B------:R-:W-:Y:S02]  /*38cb0*/  @!P5 IADD3.X R88, R2, R29, R8, P2, P6 ;  /* 0x0000001d0258d210 */ /* 0x000fe400017ec408 */
[----:B------:R-:W-:Y:S02]  /*38cc0*/  LOP3.LUT P6, RZ, R5, 0x4000, RZ, 0xc0, !PT ;  /* 0x0000400005ff7812 */ /* 0x000fe400078cc0ff */
[----:B------:R-:W-:Y:S02]  /*38cd0*/  @P5 LOP3.LUT R0, R0, 0x10, RZ, 0xfc, !PT ;  /* 0x0000001000005812 */ /* 0x000fe400078efcff */
[----:B------:R-:W-:Y:S02]  /*38ce0*/  LOP3.LUT P5, RZ, R12, 0x400000, RZ, 0xc0, !PT ;  /* 0x004000000cff7812 */ /* 0x000fe400078ac0ff */
[----:B------:R-:W-:-:S07]  /*38cf0*/  F2FP.SATFINITE.E4M3.F32.PACK_AB_MERGE_C R15, RZ, R15, RZ ;  /* 0x0000000fff0f723e */ /* 0x000fce00048070ff */
[----:B------:R0:W-:Y:S01]  /*38d00*/  @!P6 STG.E.U8 desc[UR6][R176.64+0x70], R15 ;  /* 0x0000700fb000e986 */ /* 0x0001e2000c101106 */
[----:B------:R-:W-:-:S03]  /*38d10*/  ISETP.LT.OR P4, PT, R28, 0x8a, !P4 ;  /* 0x0000008a1c00780c */ /* 0x000fc60006781670 */
[----:B------:R-:W1:Y:S01]  /*38d20*/  @!P5 LDC.64 R16, c[0x0][0x5c0] ;  /* 0x00017000ff10db82 */ /* 0x000e620000000a00 */
[----:B0-----:R-:W-:-:S05]  /*38d30*/  FMUL R15, R91, UR4 ;  /* 0x000000045b0f7c20 */ /* 0x001fca0008400000 */
[----:B------:R-:W-:-:S05]  /*38d40*/  F2FP.SATFINITE.E4M3.F32.PACK_AB_MERGE_C R15, RZ, R15, RZ ;  /* 0x0000000fff0f723e */ /* 0x000fca00048070ff */
[----:B------:R0:W-:Y:S01]  /*38d50*/  @!P3 STG.E.U8 desc[UR6][R174.64+0x71], R15 ;  /* 0x0000710fae00b986 */ /* 0x0001e2000c101106 */
[----:B------:R-:W-:Y:S02]  /*38d60*/  ISETP.LT.OR P3, PT, R28, 0x81, !P0 ;  /* 0x000000811c00780c */ /* 0x000fe40004761670 */
[----:B------:R-:W-:-:S04]  /*38d70*/  @!P4 IADD3 R83, P2, P6, R3, R14, R9 ;  /* 0x0000000e0353c210 */ /* 0x000fc80007e5e009 */
[----:B------:R-:W-:-:S07]  /*38d80*/  @!P4 IADD3.X R94, R2, R29, R8, P2, P6 ;  /* 0x0000001d025ec210 */ /* 0x000fce00017ec408 */
[----:B------:R-:W-:Y:S01]  /*38d90*/  @!P3 IADD3 R91, P2, P6, R3, R14, R11 ;  /* 0x0000000e035bb210 */ /* 0x000fe20007e5e00b */
[----:B0-----:R-:W-:-:S03]  /*38da0*/  FMUL R15, R89, UR4 ;  /* 0x00000004590f7c20 */ /* 0x001fc60008400000 */
[----:B------:R-:W-:Y:S02]  /*38db0*/  @!P3 IADD3.X R96, R2, R29, R10, P2, P6 ;  /* 0x0000001d0260b210 */ /* 0x000fe400017ec40a */
[----:B-1----:R-:W-:Y:S02]  /*38dc0*/  @!P5 IADD3 R16, P2, R53, R16, RZ ;  /* 0x000000103510d210 */ /* 0x002fe40007f5e0ff */
[----:B------:R-:W-:-:S03]  /*38dd0*/  F2FP.SATFINITE.E4M3.F32.PACK_AB_MERGE_C R15, RZ, R15, RZ ;  /* 0x0000000fff0f723e */ /* 0x000fc600048070ff */
[----:B------:R-:W-:-:S05]  /*38de0*/  @!P5 IMAD.X R17, R56, 0x1, R17, P2 ;  /* 0x000000013811d824 */ /* 0x000fca00010e0611 */
[----:B------:R0:W-:Y:S01]  /*38df0*/  @!P5 STG.E.U8 desc[UR6][R16.64+0x70], R15 ;  /* 0x0000700f1000d986 */ /* 0x0001e2000c101106 */
[----:B------:R-:W-:Y:S01]  /*38e00*/  ISETP.LT.OR P2, PT, R28, 0x82, !P0 ;  /* 0x000000821c00780c */ /* 0x000fe20004741670 */
[----:B0-----:R-:W0:-:S12]  /*38e10*/  @!P1 LDC.64 R16, c[0x0][0x5c0] ;  /* 0x00017000ff109b82 */ /* 0x001e180000000a00 */
[----:B------:R-:W-:Y:S01]  /*38e20*/  @!P2 IADD3 R90, P3, P6, R3, R14, R11 ;  /* 0x0000000e035aa210 */ /* 0x000fe20007e7e00b */
[----:B------:R-:W-:Y:S01]  /*38e30*/  FMUL R15, R97, UR4 ;  /* 0x00000004610f7c20 */ /* 0x000fe20008400000 */
[----:B------:R-:W-:Y:S02]  /*38e40*/  LOP3.LUT R12, R12, 0xffffdfff, RZ, 0xc0, !PT ;  /* 0xffffdfff0c0c7812 */ /* 0x000fe400078ec0ff */
[----:B------:R-:W-:Y:S02]  /*38e50*/  @!P2 IADD3.X R95, R2, R29, R10, P3, P6 ;  /* 0x0000001d025fa210 */ /* 0x000fe40001fec40a */
[----:B------:R-:W-:Y:S02]  /*38e60*/  @P2 LOP3.LUT R12, R12, 0x2000, RZ, 0xfc, !PT ;  /* 0x000020000c0c2812 */ /* 0x000fe400078efcff */
[----:B------:R-:W-:Y:S02]  /*38e70*/  F2FP.SATFINITE.E4M3.F32.PACK_AB_MERGE_C R15, RZ, R15, RZ ;  /* 0x0000000fff0f723e */ /* 0x000fe400048070ff */
[----:B------:R-:W-:-:S02]  /*38e80*/  ISETP.LT.OR P2, PT, R28, 0x89, !P0 ;  /* 0x000000891c00780c */ /* 0x000fc40004741670 */
[----:B0-----:R-:W-:-:S05]  /*38e90*/  @!P1 IADD3 R16, P3, R57, R16, RZ ;  /* 0x0000001039109210 */ /* 0x001fca0007f7e0ff */
[----:B------:R-:W-:-:S05]  /*38ea0*/  @!P1 IMAD.X R17, R65, 0x1, R17, P3 ;  /* 0x0000000141119824 */ /* 0x000fca00018e0611 */
[----:B------:R0:W-:Y:S01]  /*38eb0*/  @!P1 STG.E.U8 desc[UR6][R16.64+0x71], R15 ;  /* 0x0000710f10009986 */ /* 0x0001e2000c101106 */
[----:B------:R-:W-:Y:S02]  /*38ec0*/  ISETP.LT.OR P1, PT, R28, 0x8a, !P0 ;  /* 0x0000008a1c00780c */ /* 0x000fe40004721670 */
[----:B------:R-:W-:Y:S02]  /*38ed0*/  @!P2 IADD3 R57, P5, P6, R3, R14, R11 ;  /* 0x0000000e0339a210 */ /* 0x000fe40007ebe00b */
[----:B------:R-:W-:Y:S02]  /*38ee0*/  LOP3.LUT R12, R12, 0xffffefff, RZ, 0xc0, !PT ;  /* 0xffffefff0c0c7812 */ /* 0x000fe400078ec0ff */
[----:B------:R-:W-:-:S07]  /*38ef0*/  @!P2 IADD3.X R89, R2, R29, R10, P5, P6 ;  /* 0x0000001d0259a210 */ /* 0x000fce0002fec40a */
[----:B------:R-:W-:Y:S02]  /*38f00*/  @!P1 IADD3 R53, P5, P6, R3, R14, R11 ;  /* 0x0000000e03359210 */ /* 0x000fe40007ebe00b */
[----:B------:R-:W-:Y:S02]  /*38f10*/  @P1 LOP3.LUT R12, R12, 0x1000, RZ, 0xfc, !PT ;  /* 0x000010000c0c1812 */ /* 0x000fe400078efcff */
[----:B------:R-:W-:Y:S02]  /*38f20*/  @!P1 IADD3.X R56, R2, R29, R10, P5, P6 ;  /* 0x0000001d02389210 */ /* 0x000fe40002fec40a */
[----:B------:R-:W-:Y:S01]  /*38f30*/  LOP3.LUT P1, RZ, R5, 0x200000, RZ, 0xc0, !PT ;  /* 0x0020000005ff7812 */ /* 0x000fe2000782c0ff */
[----:B0-----:R-:W-:-:S05]  /*38f40*/  FMUL R15, R125, UR4 ;  /* 0x000000047d0f7c20 */ /* 0x001fca0008400000 */
[----:B------:R-:W-:-:S07]  /*38f50*/  F2FP.SATFINITE.E4M3.F32.PACK_AB_MERGE_C R15, RZ, R15, RZ ;  /* 0x0000000fff0f723e */ /* 0x000fce00048070ff */
[----:B------:R0:W-:Y:S02]  /*38f60*/  @!P1 STG.E.U8 desc[UR6][R204.64+0x78], R15 ;  /* 0x0000780fcc009986 */ /* 0x0001e4000c101106 */
[----:B0-----:R-:W-:Y:S02]  /*38f70*/  FMUL R15, R7, UR4 ;  /* 0x00000004070f7c20 */ /* 0x001fe40008400000 */
[----:B------:R-:W2:Y:S01]  /*38f80*/  LDL.LU R7, [R1+0x530] ;  /* 0x0005300001077983 */ /* 0x000ea20000300800 */
[----:B------:R-:W-:-:S04]  /*38f90*/  ISETP.GE.AND P2, PT, R13, 0x89, PT ;  /* 0x000000890d00780c */ /* 0x000fc80003f46270 */
[----:B------:R-:W-:Y:S02]  /*38fa0*/  ISETP.LT.OR P3, PT, R28, 0x91, !P2 ;  /* 0x000000911c00780c */ /* 0x000fe40005761670 */
[----:B------:R-:W-:Y:S02]  /*38fb0*/  LOP3.LUT R4, R4, 0xffffefff, RZ, 0xc0, !PT ;  /* 0xffffefff04047812 */ /* 0x000fe400078ec0ff */
[----:B------:R-:W-:-:S09]  /*38fc0*/  ISETP.LT.OR P1, PT, R28, 0x92, !P2 ;  /* 0x000000921c00780c */ /* 0x000fd20005721670 */
[----:B------:R-:W-:Y:S02]  /*38fd0*/  @!P3 IADD3 R97, P5, P6, R3, R14, R9 ;  /* 0x0000000e0361b210 */ /* 0x000fe40007ebe009 */
[----:B------:R-:W-:Y:S02]  /*38fe0*/  @P3 LOP3.LUT R4, R4, 0x1000, RZ, 0xfc, !PT ;  /* 0x0000100004043812 */ /* 0x000fe400078efcff */
[----:B------:R-:W-:Y:S02]  /*38ff0*/  @!P3 IADD3.X R122, R2, R29, R8, P5, P6 ;  /* 0x0000001d027ab210 */ /* 0x000fe40002fec408 */
[----:B------:R-:W-:Y:S02]  /*39000*/  LOP3.LUT P3, RZ, R12, 0x200000, RZ, 0xc0, !PT ;  /* 0x002000000cff7812 */ /* 0x000fe4000786c0ff */
[----:B------:R-:W-:-:S04]  /*39010*/  LOP3.LUT R0, R0, 0xffffffbf, RZ, 0xc0, !PT ;  /* 0xffffffbf00007812 */ /* 0x000fc800078ec0ff */
[----:B------:R-:W-:Y:S02]  /*39020*/  @P4 LOP3.LUT R0, R0, 0x40, RZ, 0xfc, !PT ;  /* 0x0000004000004812 */ /* 0x000fe400078efcff */
[----:B------:R-:W-:Y:S02]  /*39030*/  LOP3.LUT P4, RZ, R5, 0x100000, RZ, 0xc0, !PT ;  /* 0x0010000005ff7812 */ /* 0x000fe4000788c0ff */
[----:B------:R-:W-:Y:S02]  /*39040*/  LOP3.LUT R4, R4, 0xfffff7ff, RZ, 0xc0, !PT ;  /* 0xfffff7ff04047812 */ /* 0x000fe400078ec0ff */
[----:B------:R-:W-:Y:S01]  /*39050*/  @!P1 IADD3 R123, P5, P6, R3, R14, R9 ;  /* 0x0000000e037b9210 */ /* 0x000fe20007ebe009 */
[----:B------:R-:W0:Y:S01]  /*39060*/  @!P3 LDC.64 R16, c[0x0][0x5c0] ;  /* 0x00017000ff10bb82 */ /* 0x000e220000000a00 */
[----:B------:R-:W-:Y:S02]  /*39070*/  F2FP.SATFINITE.E4M3.F32.PACK_AB_MERGE_C R15, RZ, R15, RZ ;  /* 0x0000000fff0f723e */ /* 0x000fe400048070ff */
[----:B------:R-:W-:-:S02]  /*39080*/  @P1 LOP3.LUT R4, R4, 0x800, RZ, 0xfc, !PT ;  /* 0x0000080004041812 */ /* 0x000fc400078efcff */
[----:B------:R-:W-:Y:S02]  /*39090*/  @!P1 IADD3.X R124, R2, R29, R8, P5, P6 ;  /* 0x0000001d027c9210 */ /* 0x000fe40002fec408 */
[----:B------:R-:W-:Y:S01]  /*390a0*/  ISETP.LT.OR P1, PT, R28, 0x99, !P2 ;  /* 0x000000991c00780c */ /* 0x000fe20005721670 */
[----:B------:R1:W-:Y:S02]  /*390b0*/  @!P4 STG.E.U8 desc[UR6][R186.64+0x79], R15 ;  /* 0x0000790fba00c986 */ /* 0x0003e4000c101106 */
[----:B-1----:R-:W-:Y:S02]  /*390c0*/  FMUL R15, R93, UR4 ;  /* 0x000000045d0f7c20 */ /* 0x002fe40008400000 */
[----:B------:R-:W3:Y:S08]  /*390d0*/  LDL.LU R93, [R1+0x534] ;  /* 0x00053400015d7983 */ /* 0x000ef00000300800 */
[----:B------:R-:W-:-:S02]  /*390e0*/  @!P1 IADD3 R125, P5, P6, R3, R14, R9 ;  /* 0x0000000e037d9210 */ /* 0x000fc40007ebe009 */
[----:B------:R-:W-:Y:S02]  /*390f0*/  ISETP.LT.OR P4, PT, R28, 0x7a, !P0 ;  /* 0x0000007a1c00780c */ /* 0x000fe40004781670 */
[----:B------:R-:W-:Y:S02]  /*39100*/  @!P1 IADD3.X R130, R2, R29, R8, P5, P6 ;  /* 0x0000001d02829210 */ /* 0x000fe40002fec408 */
[----:B0-----:R-:W-:Y:S02]  /*39110*/  @!P3 IADD3 R16, P5, R64, R16, RZ ;  /* 0x000000104010b210 */ /* 0x001fe40007fbe0ff */
[----:B------:R-:W-:-:S03]  /*39120*/  F2FP.SATFINITE.E4M3.F32.PACK_AB_MERGE_C R15, RZ, R15, RZ ;  /* 0x0000000fff0f723e */ /* 0x000fc600048070ff */
[----:B------:R-:W-:-:S05]  /*39130*/  @!P3 IMAD.X R17, R69, 0x1, R17, P5 ;  /* 0x000000014511b824 */ /* 0x000fca00028e0611 */
[----:B------:R0:W-:Y:S02]  /*39140*/  @!P3 STG.E.U8 desc[UR6][R16.64+0x78], R15 ;  /* 0x0000780f1000b986 */ /* 0x0001e4000c101106 */
[----:B0-----:R-:W0:Y:S01]  /*39150*/  @!P4 LDC.64 R16, c[0x0][0x5c0] ;  /* 0x00017000ff10cb82 */ /* 0x001e220000000a00 */
[----:B------:R-:W-:Y:S02]  /*39160*/  FMUL R15, R92, UR4 ;  /* 0x000000045c0f7c20 */ /* 0x000fe40008400000 */
[----:B------:R-:W4:Y:S03]  /*39170*/  LDL.LU R92, [R1+0x538] ;  /* 0x00053800015c7983 */ /* 0x000f260000300800 */
[----:B------:R-:W-:Y:S02]  /*39180*/  F2FP.SATFINITE.E4M3.F32.PACK_AB_MERGE_C R15, RZ, R15, RZ ;  /* 0x0000000fff0f723e */ /* 0x000fe400048070ff */
[----:B0-----:R-:W-:-:S05]  /*39190*/  @!P4 IADD3 R16, P3, R51, R16, RZ ;  /* 0x000000103310c210 */ /* 0x001fca0007f7e0ff */
[----:B------:R-:W-:-:S05]  /*391a0*/  @!P4 IMAD.X R17, R68, 0x1, R17, P3 ;  /* 0x000000014411c824 */ /* 0x000fca00018e0611 */
[----:B------:R2:W-:Y:S01]  /*391b0*/  @!P4 STG.E.U8 desc[UR6][R16.64+0x79], R15 ;  /* 0x0000790f1000c986 */ /* 0x0005e2000c101106 */
[----:B------:R-:W-:-:S04]  /*391c0*/  LOP3.LUT R4, R4, 0xfffffbff, RZ, 0xc0, !PT ;  /* 0xfffffbff04047812 */ /* 0x000fc800078ec0ff */
[----:B------:R-:W-:Y:S02]  /*391d0*/  @P1 LOP3.LUT R4, R4, 0x400, RZ, 0xfc, !PT ;  /* 0x0000040004041812 */ /* 0x000fe400078efcff */
[----:B------:R-:W-:Y:S02]  /*391e0*/  ISETP.LT.OR P1, PT, R28, 0x9a, !P2 ;  /* 0x0000009a1c00780c */ /* 0x000fe40005721670 */
[----:B------:R-:W-:Y:S01]  /*391f0*/  LOP3.LUT R4, R4, 0xfffffdff, RZ, 0xc0, !PT ;  /* 0xfffffdff04047812 */ /* 0x000fe200078ec0ff */
[----:B--2---:R-:W-:Y:S02]  /*39200*/  FMUL R15, R7, UR4 ;  /* 0x00000004070f7c20 */ /* 0x004fe40008400000 */
[----:B------:R-:W2:Y:S08]  /*39210*/  LDL.LU R7, [R1+0x53c] ;  /* 0x00053c0001077983 */ /* 0x000eb00000300800 */
[----:B------:R-:W-:-:S02]  /*39220*/  @!P1 IADD3 R69, P5, P6, R3, R14, R9 ;  /* 0x0000000e03459210 */ /* 0x000fc40007ebe009 */
[----:B------:R-:W-:Y:S02]  /*39230*/  @P1 LOP3.LUT R4, R4, 0x200, RZ, 0xfc, !PT ;  /* 0x0000020004041812 */ /* 0x000fe400078efcff */
[----:B------:R-:W-:Y:S02]  /*39240*/  @!P1 IADD3.X R131, R2, R29, R8, P5, P6 ;  /* 0x0000001d02839210 */ /* 0x000fe40002fec408 */
[----:B------:R-:W-:Y:S02]  /*39250*/  LOP3.LUT R12, R12, 0xffefffff, RZ, 0xc0, !PT ;  /* 0xffefffff0c0c7812 */ /* 0x000fe400078ec0ff */
[----:B------:R-:W-:Y:S02]  /*39260*/  ISETP.LT.OR P1, PT, R28, 0x91, !P0 ;  /* 0x000000911c00780c */ /* 0x000fe40004721670 */
[----:B------:R-:W-:Y:S02]  /*39270*/  @P2 LOP3.LUT R12, R12, 0x100000, RZ, 0xfc, !PT ;  /* 0x001000000c0c2812 */ /* 0x000fe400078efcff */
[----:B------:R-:W-:-:S02]  /*39280*/  ISETP.LT.OR P2, PT, R28, 0x92, !P0 ;  /* 0x000000921c00780c */ /* 0x000fc40004741670 */
[----:B------:R-:W-:-:S07]  /*39290*/  ISETP.GE.AND P4, PT, R13, 0x1, PT ;  /* 0x000000010d00780c */ /* 0x000fce0003f86270 */
[----:B------:R-:W-:-:S04]  /*392a0*/  @!P1 IADD3 R138, P5, P6, R3, R14, R11 ;  /* 0x0000000e038a9210 */ /* 0x000fc80007ebe00b */
[----:B------:R-:W-:Y:S02]  /*392b0*/  @!P1 IADD3.X R146, R2, R29, R10, P5, P6 ;  /* 0x0000001d02929210 */ /* 0x000fe40002fec40a */
[----:B------:R-:W-:-:S04]  /*392c0*/  @!P2 IADD3 R135, P3, P5, R3, R14, R11 ;  /* 0x0000000e0387a210 */ /* 0x000fc80007d7e00b */
[----:B------:R-:W-:Y:S02]  /*392d0*/  @!P2 IADD3.X R139, R2, R29, R10, P3, P5 ;  /* 0x0000001d028ba210 */ /* 0x000fe40001fea40a */
[----:B------:R-:W-:-:S13]  /*392e0*/  ISETP.LT.OR P3, PT, R28, 0x81, !P4 ;  /* 0x000000811c00780c */ /* 0x000fda0006761670 */
[----:B------:R-:W0:Y:S01]  /*392f0*/  @!P3 LDC.64 R16, c[0x0][0x5c0] ;  /* 0x00017000ff10bb82 */ /* 0x000e220000000a00 */
[----:B------:R-:W-:Y:S02]  /*39300*/  F2FP.SATFINITE.E4M3.F32.PACK_AB_MERGE_C R15, RZ, R15, RZ ;  /* 0x0000000fff0f723e */ /* 0x000fe400048070ff */
[----:B0-----:R-:W-:-:S05]  /*39310*/  @!P3 IADD3 R16, P5, R14, R16, RZ ;  /* 0x000000100e10b210 */ /* 0x001fca0007fbe0ff */
[----:B------:R-:W-:-:S05]  /*39320*/  @!P3 IMAD.X R17, R29, 0x1, R17, P5 ;  /* 0x000000011d11b824 */ /* 0x000fca00028e0611 */
[----:B------:R3:W-:Y:S01]  /*39330*/  @!P3 STG.E.U8 desc[UR6][R16.64+0x80], R15 ;  /* 0x0000800f1000b986 */ /* 0x0007e2000c101106 */
[----:B------:R-:W-:Y:S01]  /*39340*/  ISETP.LT.OR P3, PT, R28, 0x82, !P4 ;  /* 0x000000821c00780c */ /* 0x000fe20006761670 */
[----:B---3--:R-:W-:Y:S02]  /*39350*/  FMUL R15, R93, UR4 ;  /* 0x000000045d0f7c20 */ /* 0x008fe40008400000 */
[----:B------:R-:W3:Y:S10]  /*39360*/  LDL.LU R93, [R1+0x540] ;  /* 0x00054000015d7983 */ /* 0x000ef40000300800 */
[----:B------:R-:W0:Y:S01]  /*39370*/  @!P3 LDC.64 R16, c[0x0][0x5c0] ;  /* 0x00017000ff10bb82 */ /* 0x000e220000000a00 */
[----:B------:R-:W-:-:S02]  /*39380*/  F2FP.SATFINITE.E4M3.F32.PACK_AB_MERGE_C R15, RZ, R15, RZ ;  /* 0x0000000fff0f723e */ /* 0x000fc400048070ff */
[----:B------:R-:W-:Y:S02]  /*39390*/  LOP3.LUT P6, RZ, R5, 0x4000000, RZ, 0xc0, !PT ;  /* 0x0400000005ff7812 */ /* 0x000fe400078cc0ff */
[----:B0-----:R-:W-:-:S05]  /*393a0*/  @!P3 IADD3 R16, P5, R14, R16, RZ ;  /* 0x000000100e10b210 */ /* 0x001fca0007fbe0ff */
[----:B------:R-:W-:-:S05]  /*393b0*/  @!P3 IMAD.X R17, R29, 0x1, R17, P5 ;  /* 0x000000011d11b824 */ /* 0x000fca00028e0611 */
[----:B------:R4:W-:Y:S02]  /*393c0*/  @!P3 STG.E.U8 desc[UR6][R16.64+0x81], R15 ;  /* 0x0000810f1000b986 */ /* 0x0009e4000c101106 */
[----:B----4-:R-:W-:Y:S02]  /*393d0*/  FMUL R15, R92, UR4 ;  /* 0x000000045c0f7c20 */ /* 0x010fe40008400000 */
[----:B------:R-:W4:Y:S03]  /*393e0*/  LDL.LU R92, [R1+0x544] ;  /* 0x00054400015c7983 */ /* 0x000f260000300800 */
[----:B------:R-:W-:-:S05]  /*393f0*/  F2FP.SATFINITE.E4M3.F32.PACK_AB_MERGE_C R15, RZ, R15, RZ ;  /* 0x0000000fff0f723e */ /* 0x000fca00048070ff */
[----:B------:R2:W-:Y:S01]  /*39400*/  @!P6 STG.E.U8 desc[UR6][R232.64+0x80], R15 ;  /* 0x0000800fe800e986 */ /* 0x0005e2000c101106 */
[----:B------:R-:W-:-:S04]  /*39410*/  LOP3.LUT R4, R4, 0xfffffeff, RZ, 0xc0, !PT ;  /* 0xfffffeff04047812 */ /* 0x000fc800078ec0ff */
[----:B------:R-:W-:-:S04]  /*39420*/  @P1 LOP3.LUT R4, R4, 0x100, RZ, 0xfc, !PT ;  /* 0x0000010004041812 */ /* 0x000fc800078efcff */
[----:B------:R-:W-:Y:S01]  /*39430*/  LOP3.LUT R4, R4, 0xffffffbf, RZ, 0xc0, !PT ;  /* 0xffffffbf04047812 */ /* 0x000fe200078ec0ff */
[----:B--2---:R-:W-:Y:S02]  /*39440*/  FMUL R15, R7, UR4 ;  /* 0x00000004070f7c20 */ /* 0x004fe40008400000 */
[----:B------:R-:W2:Y:S01]  /*39450*/  LDL.LU R7, [R1+0x548] ;  /* 0x0005480001077983 */ /* 0x000ea20000300800 */
[----:B------:R-:W-:Y:S02]  /*39460*/  @P2 LOP3.LUT R4, R4, 0x40, RZ, 0xfc, !PT ;  /* 0x0000004004042812 */ /* 0x000fe400078efcff */
[----:B------:R-:W-:Y:S02]  /*39470*/  ISETP.LT.OR P2, PT, R28, 0x99, !P0 ;  /* 0x000000991c00780c */ /* 0x000fe40004741670 */
[----:B------:R-:W-:-:S11]  /*39480*/  LOP3.LUT R4, R4, 0xfffffffb, RZ, 0xc0, !PT ;  /* 0xfffffffb04047812 */ /* 0x000fd600078ec0ff */
[----:B------:R-:W-:Y:S02]  /*39490*/  @!P2 IADD3 R65, P3, P5, R3, R14, R11 ;  /* 0x0000000e0341a210 */ /* 0x000fe40007d7e00b */
[----:B------:R-:W-:Y:S02]  /*394a0*/  @P2 LOP3.LUT R4, R4, 0x4, RZ, 0xfc, !PT ;  /* 0x0000000404042812 */ /* 0x000fe400078efcff */
[----:B------:R-:W-:Y:S02]  /*394b0*/  @!P2 IADD3.X R134, R2, R29, R10, P3, P5 ;  /* 0x0000001d0286a210 */ /* 0x000fe40001fea40a */
[----:B------:R-:W-:Y:S02]  /*394c0*/  ISETP.LT.OR P2, PT, R28, 0x9a, !P0 ;  /* 0x0000009a1c00780c */ /* 0x000fe40004741670 */
[----:B------:R-:W-:Y:S02]  /*394d0*/  LOP3.LUT P1, RZ, R5, 0x8000000, RZ, 0xc0, !PT ;  /* 0x0800000005ff7812 */ /* 0x000fe4000782c0ff */
[----:B------:R-:W-:-:S09]  /*394e0*/  LOP3.LUT R0, R0, 0x7fffffff, RZ, 0xc0, !PT ;  /* 0x7fffffff00007812 */ /* 0x000fd200078ec0ff */
[----:B------:R-:W-:Y:S02]  /*394f0*/  @!P2 IADD3 R147, P3, P5, R3, R14, R11 ;  /* 0x0000000e0393a210 */ /* 0x000fe40007d7e00b */
[----:B------:R-:W-:Y:S02]  /*39500*/  @P2 LOP3.LUT R0, R0, 0x80000000, RZ, 0xfc, !PT ;  /* 0x8000000000002812 */ /* 0x000fe400078efcff */
[----:B------:R-:W-:Y:S02]  /*39510*/  @!P2 IADD3.X R148, R2, R29, R10, P3, P5 ;  /* 0x0000001d0294a210 */ /* 0x000fe40001fea40a */
[----:B------:R-:W-:Y:S02]  /*39520*/  LOP3.LUT P2, RZ, R12, 0x100000, RZ, 0xc0, !PT ;  /* 0x001000000cff7812 */ /* 0x000fe4000784c0ff */
[----:B------:R-:W-:Y:S02]  /*39530*/  F2FP.SATFINITE.E4M3.F32.PACK_AB_MERGE_C R15, RZ, R15, RZ ;  /* 0x0000000fff0f723e */ /* 0x000fe400048070ff */
[----:B------:R-:W-:-:S03]  /*39540*/  ISETP.LT.OR P6, PT, R28, 0xa1, !P2 ;  /* 0x000000a11c00780c */ /* 0x000fc600057c1670 */
[----:B------:R3:W-:Y:S01]  /*39550*/  @!P1 STG.E.U8 desc[UR6][R230.64+0x81], R15 ;  /* 0x0000810fe6009986 */ /* 0x0007e2000c101106 */
[----:B------:R-:W-:-:S09]  /*39560*/  ISETP.LT.OR P1, PT, R28, 0xa2, !P2 ;  /* 0x000000a21c00780c */ /* 0x000fd20005721670 */
[----:B------:R-:W-:-:S04]  /*39570*/  @!P6 IADD3 R150, P3, P5, R3, R14, R9 ;  /* 0x0000000e0396e210 */ /* 0x000fc80007d7e009 */
[----:B------:R-:W-:Y:S02]  /*39580*/  @!P6 IADD3.X R153, R2, R29, R8, P3, P5 ;  /* 0x0000001d0299e210 */ /* 0x000fe40001fea408 */
[----:B------:R-:W-:-:S04]  /*39590*/  @!P1 IADD3 R152, P3, P5, R3, R14, R9 ;  /* 0x0000000e03989210 */ /* 0x000fc80007d7e009 */
[----:B------:R-:W-:Y:S02]  /*395a0*/  @!P1 IADD3.X R154, R2, R29, R8, P3, P5 ;  /* 0x0000001d029a9210 */ /* 0x000fe40001fea408 */
[----:B------:R-:W-:-:S13]  /*395b0*/  ISETP.LT.OR P3, PT, R28, 0x89, !P4 ;  /* 0x000000891c00780c */ /* 0x000fda0006761670 */
[----:B------:R-:W0:Y:S01]  /*395c0*/  @!P3 LDC.64 R16, c[0x0][0x5c0] ;  /* 0x00017000ff10bb82 */ /* 0x000e220000000a00 */
[----:B---3--:R-:W-:Y:S02]  /*395d0*/  FMUL R15, R93, UR4 ;  /* 0x000000045d0f7c20 */ /* 0x008fe40008400000 */
[----:B------:R-:W3:Y:S03]  /*395e0*/  LDL.LU R93, [R1+0x54c] ;  /* 0x00054c00015d7983 */ /* 0x000ee60000300800 */
[----:B------:R-:W-:Y:S02]  /*395f0*/  F2FP.SATFINITE.E4M3.F32.PACK_AB_MERGE_C R15, RZ, R15, RZ ;  /* 0x0000000fff0f723e */ /* 0x000fe400048070ff */
[----:B0-----:R-:W-:-:S05]  /*39600*/  @!P3 IADD3 R16, P5, R14, R16, RZ ;  /* 0x000000100e10b210 */ /* 0x001fca0007fbe0ff */
[----:B------:R-:W-:-:S05]  /*39610*/  @!P3 IMAD.X R17, R29, 0x1, R17, P5 ;  /* 0x000000011d11b824 */ /* 0x000fca00028e0611 */
[----:B------:R0:W-:Y:S01]  /*39620*/  @!P3 STG.E.U8 desc[UR6][R16.64+0x88], R15 ;  /* 0x0000880f1000b986 */ /* 0x0001e2000c101106 */
[----:B------:R-:W-:-:S13]  /*39630*/  ISETP.LT.OR P3, PT, R28, 0x8a, !P4 ;  /* 0x0000008a1c00780c */ /* 0x000fda0006761670 */
[----:B0-----:R-:W0:Y:S01]  /*39640*/  @!P3 LDC.64 R16, c[0x0][0x5c0] ;  /* 0x00017000ff10bb82 */ /* 0x001e220000000a00 */
[----:B----4-:R-:W-:Y:S02]  /*39650*/  FMUL R15, R92, UR4 ;  /* 0x000000045c0f7c20 */ /* 0x010fe40008400000 */
[----:B------:R-:W4:Y:S03]  /*39660*/  LDL.LU R92, [R1+0x550] ;  /* 0x00055000015c7983 */ /* 0x000f260000300800 */
[----:B------:R-:W-:Y:S02]  /*39670*/  F2FP.SATFINITE.E4M3.F32.PACK_AB_MERGE_C R15, RZ, R15, RZ ;  /* 0x0000000fff0f723e */ /* 0x000fe400048070ff */
[----:B0-----:R-:W-:-:S05]  /*39680*/  @!P3 IADD3 R16, P5, R14, R16, RZ ;  /* 0x000000100e10b210 */ /* 0x001fca0007fbe0ff */
[----:B------:R-:W-:-:S05]  /*39690*/  @!P3 IMAD.X R17, R29, 0x1, R17, P5 ;  /* 0x000000011d11b824 */ /* 0x000fca00028e0611 */
[----:B------:R2:W-:Y:S02]  /*396a0*/  @!P3 STG.E.U8 desc[UR6][R16.64+0x89], R15 ;  /* 0x0000890f1000b986 */ /* 0x0005e4000c101106 */
[----:B--2---:R-:W-:Y:S02]  /*396b0*/  FMUL R15, R7, UR4 ;  /* 0x00000004070f7c20 */ /* 0x004fe40008400000 */
[----:B------:R-:W2:Y:S01]  /*396c0*/  LDL.LU R7, [R1+0x554] ;  /* 0x0005540001077983 */ /* 0x000ea20000300800 */
[----:B------:R-:W-:Y:S02]  /*396d0*/  LOP3.LUT P4, RZ, R5, 0x80000000, RZ, 0xc0, !PT ;  /* 0x8000000005ff7812 */ /* 0x000fe4000788c0ff */
[----:B------:R-:W-:-:S11]  /*396e0*/  LOP3.LUT R12, R12, 0xfffbffff, RZ, 0xc0, !PT ;  /* 0xfffbffff0c0c7812 */ /* 0x000fd600078ec0ff */
[----:B------:R-:W-:Y:S02]  /*396f0*/  @P4 LOP3.LUT R12, R12, 0x40000, RZ, 0xfc, !PT ;  /* 0x000400000c0c4812 */ /* 0x000fe400078efcff */
[----:B------:R-:W-:Y:S02]  /*39700*/  LOP3.LUT P4, RZ, R0, 0x4000000, RZ, 0xc0, !PT ;  /* 0x0400000000ff7812 */ /* 0x000fe4000788c0ff */
[----:B------:R-:W-:Y:S02]  /*39710*/  LOP3.LUT R12, R12, 0xfff7ffff, RZ, 0xc0, !PT ;  /* 0xfff7ffff0c0c7812 */ /* 0x000fe400078ec0ff */
[----:B------:R-:W-:-:S04]  /*39720*/  LOP3.LUT R4, R4, 0xffffff7f, RZ, 0xc0, !PT ;  /* 0xffffff7f04047812 */ /* 0x000fc800078ec0ff */
[----:B------:R-:W-:-:S05]  /*39730*/  @P6 LOP3.LUT R4, R4, 0x80, RZ, 0xfc, !PT ;  /* 0x0000008004046812 */ /* 0x000fca00078efcff */
[----:B------:R-:W-:Y:S02]  /*39740*/  @P4 LOP3.LUT R12, R12, 0x80000, RZ, 0xfc, !PT ;  /* 0x000800000c0c4812 */ /* 0x000fe400078efcff */
[----:B------:R-:W-:Y:S02]  /*39750*/  ISETP.LT.OR P4, PT, R28, 0xa9, !P2 ;  /* 0x000000a91c00780c */ /* 0x000fe40005781670 */
[----:B------:R-:W-:-:S04]  /*39760*/  LOP3.LUT R4, R4, 0xffffffdf, RZ, 0xc0, !PT ;  /* 0xffffffdf04047812 */ /* 0x000fc800078ec0ff */
[----:B------:R-:W-:-:S04]  /*39770*/  @P1 LOP3.LUT R4, R4, 0x20, RZ, 0xfc, !PT ;  /* 0x0000002004041812 */ /* 0x000fc800078efcff */
[----:B------:R-:W-:-:S03]  /*39780*/  LOP3.LUT R4, R4, 0xfffffffd, RZ, 0xc0, !PT ;  /* 0xfffffffd04047812 */ /* 0x000fc600078ec0ff */
[----:B------:R-:W-:Y:S02]  /*39790*/  @!P4 IADD3 R149, P3, P5, R3, R14, R9 ;  /* 0x0000000e0395c210 */ /* 0x000fe40007d7e009 */
        /* <DEDUP_REMOVED lines=8> */
[----:B------:R-:W-:Y:S02]  /*39820*/  ISETP.LT.OR P4, PT, R28, 0xa1, !P0 ;  /* 0x000000a11c00780c */ /* 0x000fe40004781670 */
[----:B------:R-:W-:-:S05]  /*39830*/  F2FP.SATFINITE.E4M3.F32.PACK_AB_MERGE_C R15, RZ, R15, RZ ;  /* 0x0000000fff0f723e */ /* 0x000fca00048070ff */
[----:B------:R3:W-:Y:S01]  /*39840*/  @!P6 STG.E.U8 desc[UR6][R236.64+0x88], R15 ;  /* 0x0000880fec00e986 */ /* 0x0007e2000c101106 */
[C---:B------:R-:W-:Y:S02]  /*39850*/  LOP3.LUT P6, RZ, R0.reuse, 0x8, RZ, 0xc0, !PT ;  /* 0x0000000800ff7812 */ /* 0x040fe400078cc0ff */
[----:B------:R-:W-:-:S03]  /*39860*/  LOP3.LUT R0, R0, 0xdfffffff, RZ, 0xc0, !PT ;  /* 0xdfffffff00007812 */ /* 0x000fc600078ec0ff */
[----:B------:R-:W-:Y:S02]  /*39870*/  @!P4 IADD3 R160, P3, P5, R3, R14, R11 ;  /* 0x0000000e03a0c210 */ /* 0x000fe40007d7e00b */
[----:B------:R-:W-:Y:S02]  /*39880*/  @P4 LOP3.LUT R0, R0, 0x20000000, RZ, 0xfc, !PT ;  /* 0x2000000000004812 */ /* 0x000fe400078efcff */
[----:B------:R-:W-:Y:S02]  /*39890*/  @!P4 IADD3.X R174, R2, R29, R10, P3, P5 ;  /* 0x0000001d02aec210 */ /* 0x000fe40001fea40a */
[----:B------:R-:W-:Y:S01]  /*398a0*/  LOP3.LUT P4, RZ, R12, 0x80000, RZ, 0xc0, !PT ;  /* 0x000800000cff7812 */ /* 0x000fe2000788c0ff */
[----:B---3--:R-:W-:Y:S01]  /*398b0*/  FMUL R15, R93, UR4 ;  /* 0x000000045d0f7c20 */ /* 0x008fe20008400000 */
[----:B------:R-:W-:Y:S01]  /*398c0*/  LOP3.LUT P1, RZ, R6, 0x2, RZ, 0xc0, !PT ;  /* 0x0000000206ff7812 */ /* 0x000fe2000782c0ff */
[----:B------:R-:W0:Y:S03]  /*398d0*/  @!P6 LDC.64 R16, c[0x0][0x5c0] ;  /* 0x00017000ff10eb82 */ /* 0x000e260000000a00 */
[----:B------:R-:W-:-:S07]  /*398e0*/  F2FP.SATFINITE.E4M3.F32.PACK_AB_MERGE_C R15, RZ, R15, RZ ;  /* 0x0000000fff0f723e */ /* 0x000fce00048070ff */
[----:B------:R4:W-:Y:S01]  /*398f0*/  @!P4 STG.E.U8 desc[UR6][R228.64+0x89], R15 ;  /* 0x0000890fe400c986 */ /* 0x0009e2000c101106 */
[----:B------:R-:W-:Y:S02]  /*39900*/  ISETP.LT.OR P4, PT, R28, 0xa2, !P0 ;  /* 0x000000a21c00780c */ /* 0x000fe40004781670 */
[----:B------:R-:W-:-:S11]  /*39910*/  LOP3.LUT R0, R0, 0xf7ffffff, RZ, 0xc0, !PT ;  /* 0xf7ffffff00007812 */ /* 0x000fd600078ec0ff */
        /* <DEDUP_REMOVED lines=8> */
[----:B------:R-:W-:Y:S01]  /*399a0*/  LOP3.LUT P4, RZ, R12, 0x40000, RZ, 0xc0, !PT ;  /* 0x000400000cff7812 */ /* 0x000fe2000788c0ff */
[----:B----4-:R-:W-:Y:S02]  /*399b0*/  FMUL R15, R92, UR4 ;  /* 0x000000045c0f7c20 */ /* 0x010fe40008400000 */
[----:B------:R-:W3:Y:S03]  /*399c0*/  LDL.LU R92, [R1+0x558] ;  /* 0x00055800015c7983 */ /* 0x000ee60000300800 */
[----:B------:R-:W-:-:S07]  /*399d0*/  F2FP.SATFINITE.E4M3.F32.PACK_AB_MERGE_C R15, RZ, R15, RZ ;  /* 0x0000000fff0f723e */ /* 0x000fce00048070ff */
[----:B------:R2:W-:Y:S02]  /*399e0*/  @!P4 STG.E.U8 desc[UR6][R194.64+0x80], R15 ;  /* 0x0000800fc200c986 */ /* 0x0005e4000c101106 */
[----:B--2---:R-:W-:Y:S02]  /*399f0*/  FMUL R15, R7, UR4 ;  /* 0x00000004070f7c20 */ /* 0x004fe40008400000 */
[----:B------:R-:W2:Y:S04]  /*39a00*/  LDL.LU R7, [R1+0x55c] ;  /* 0x00055c0001077983 */ /* 0x000ea80000300800 */
[----:B------:R-:W4:Y:S01]  /*39a10*/  LDL.LU R93, [R1+0x560] ;  /* 0x00056000015d7983 */ /* 0x000f220000300800 */
        /* <DEDUP_REMOVED lines=8> */
[----:B0-----:R-:W-:-:S05]  /*39aa0*/  @!P6 IADD3 R16, P3, R78, R16, RZ ;  /* 0x000000104e10e210 */ /* 0x001fca0007f7e0ff */
[----:B------:R-:W-:Y:S02]  /*39ab0*/  @!P6 IMAD.X R17, R82, 0x1, R17, P3 ;  /* 0x000000015211e824 */ /* 0x000fe400018e0611 */
[----:B---3--:R-:W-:Y:S02]  /*39ac0*/  FMUL R15, R92, UR4 ;  /* 0x000000045c0f7c20 */ /* 0x008fe40008400000 */
[----:B------:R-:W3:Y:S03]  /*39ad0*/  LDL.LU R92, [R1+0x564] ;  /* 0x00056400015c7983 */ /* 0x000ee60000300800 */
[----:B------:R-:W-:-:S05]  /*39ae0*/  F2FP.SATFINITE.E4M3.F32.PACK_AB_MERGE_C R15, RZ, R15, RZ ;  /* 0x0000000fff0f723e */ /* 0x000fca00048070ff */
[----:B------:R2:W-:Y:S01]  /*39af0*/  @!P6 STG.E.U8 desc[UR6][R16.64+0x80], R15 ;  /* 0x0000800f1000e986 */ /* 0x0005e2000c101106 */
[----:B------:R-:W-:Y:S01]  /*39b00*/  LOP3.LUT R4, R4, 0xffffffef, RZ, 0xc0, !PT ;  /* 0xffffffef04047812 */ /* 0x000fe200078ec0ff */
[----:B--2---:R-:W-:Y:S02]  /*39b10*/  FMUL R15, R7, UR4 ;  /* 0x00000004070f7c20 */ /* 0x004fe40008400000 */
[----:B------:R-:W2:Y:S01]  /*39b20*/  LDL.LU R7, [R1+0x568] ;  /* 0x0005680001077983 */ /* 0x000ea20000300800 */
[----:B------:R-:W-:Y:S02]  /*39b30*/  @P1 LOP3.LUT R4, R4, 0x10, RZ, 0xfc, !PT ;  /* 0x0000001004041812 */ /* 0x000fe400078efcff */
[----:B------:R-:W-:Y:S01]  /*39b40*/  LOP3.LUT P1, RZ, R6, 0x40, RZ, 0xc0, !PT ;  /* 0x0000004006ff7812 */ /* 0x000fe2000782c0ff */
[----:B------:R-:W2:Y:S01]  /*39b50*/  LDL.LU R86, [R1+0x56c] ;  /* 0x00056c0001567983 */ /* 0x000ea20000300800 */
[----:B------:R-:W-:Y:S02]  /*39b60*/  LOP3.LUT R0, R0, 0xfeffffff, RZ, 0xc0, !PT ;  /* 0xfeffffff00007812 */ /* 0x000fe400078ec0ff */
[----:B------:R-:W-:Y:S01]  /*39b70*/  LOP3.LUT R4, R4, 0xfffffffe, RZ, 0xc0, !PT ;  /* 0xfffffffe04047812 */ /* 0x000fe200078ec0ff */
[----:B------:R-:W2:Y:S01]  /*39b80*/  LDL.LU R85, [R1+0x570] ;  /* 0x0005700001557983 */ /* 0x000ea20000300800 */
[----:B------:R-:W-:-:S02]  /*39b90*/  @P4 LOP3.LUT R0, R0, 0x1000000, RZ, 0xfc, !PT ;  /* 0x0100000000004812 */ /* 0x000fc400078efcff */
[C---:B------:R-:W-:Y:S02]  /*39ba0*/  LOP3.LUT P4, RZ, R12.reuse, 0x20000, RZ, 0xc0, !PT ;  /* 0x000200000cff7812 */ /* 0x040fe4000788c0ff */
[----:B------:R-:W-:-:S04]  /*39bb0*/  LOP3.LUT R12, R12, 0xffff7fff, RZ, 0xc0, !PT ;  /* 0xffff7fff0c0c7812 */ /* 0x000fc800078ec0ff */
[----:B------:R-:W-:Y:S02]  /*39bc0*/  @P1 LOP3.LUT R12, R12, 0x8000, RZ, 0xfc, !PT ;  /* 0x000080000c0c1812 */ /* 0x000fe400078efcff */
[----:B------:R-:W-:Y:S02]  /*39bd0*/  LOP3.LUT P1, RZ, R6, 0x80, RZ, 0xc0, !PT ;  /* 0x0000008006ff7812 */ /* 0x000fe4000782c0ff */
[----:B------:R-:W-:-:S03]  /*39be0*/  LOP3.LUT R12, R12, 0xfffeffff, RZ, 0xc0, !PT ;  /* 0xfffeffff0c0c7812 */ /* 0x000fc600078ec0ff */
[----:B------:R-:W0:Y:S08]  /*39bf0*/  @!P4 LDC.64 R16, c[0x0][0x5c0] ;  /* 0x00017000ff10cb82 */ /* 0x000e300000000a00 */
[----:B------:R-:W-:Y:S02]  /*39c00*/  @P1 LOP3.LUT R12, R12, 0x10000, RZ, 0xfc, !PT ;  /* 0x000100000c0c1812 */ /* 0x000fe400078efcff */
[----:B------:R-:W-:-:S13]  /*39c10*/  ISETP.LT.OR P1, PT, R28, 0xb2, !P2 ;  /* 0x000000b21c00780c */ /* 0x000fda0005721670 */
[----:B------:R-:W-:Y:S02]  /*39c20*/  @!P1 IADD3 R232, P3, P5, R3, R14, R9 ;  /* 0x0000000e03e89210 */ /* 0x000fe40007d7e009 */
[----:B------:R-:W-:Y:S02]  /*39c30*/  @P1 LOP3.LUT R4, R4, 0x1, RZ, 0xfc, !PT ;  /* 0x0000000104041812 */ /* 0x000fe400078efcff */
[----:B------:R-:W-:Y:S02]  /*39c40*/  @!P1 IADD3.X R236, R2, R29, R8, P3, P5 ;  /* 0x0000001d02ec9210 */ /* 0x000fe40001fea408 */
[----:B------:R-:W-:Y:S02]  /*39c50*/  ISETP.LT.OR P1, PT, R28, 0xb9, !P2 ;  /* 0x000000b91c00780c */ /* 0x000fe40005721670 */
[----:B------:R-:W-:-:S11]  /*39c60*/  LOP3.LUT R0, R0, 0xefffffff, RZ, 0xc0, !PT ;  /* 0xefffffff00007812 */ /* 0x000fd600078ec0ff */
[----:B------:R-:W-:-:S04]  /*39c70*/  @!P1 IADD3 R205, P5, P6, R3, R14, R9 ;  /* 0x0000000e03cd9210 */ /* 0x000fc80007ebe009 */
[----:B------:R-:W-:Y:S02]  /*39c80*/  @!P1 IADD3.X R230, R2, R29, R8, P5, P6 ;  /* 0x0000001d02e69210 */ /* 0x000fe40002fec408 */
[----:B------:R-:W-:Y:S02]  /*39c90*/  ISETP.GE.AND P6, PT, R13, 0x89, PT ;  /* 0x000000890d00780c */ /* 0x000fe40003fc6270 */
[----:B------:R-:W-:Y:S02]  /*39ca0*/  @P1 LOP3.LUT R0, R0, 0x10000000, RZ, 0xfc, !PT ;  /* 0x1000000000001812 */ /* 0x000fe400078efcff */
[----:B------:R-:W-:Y:S02]  /*39cb0*/  ISETP.LT.OR P1, PT, R28, 0xba, !P6 ;  /* 0x000000ba1c00780c */ /* 0x000fe40007721670 */
[----:B0-----:R-:W-:Y:S02]  /*39cc0*/  @!P4 IADD3 R16, P3, R50, R16, RZ ;  /* 0x000000103210c210 */ /* 0x001fe40007f7e0ff */
[----:B------:R-:W-:-:S03]  /*39cd0*/  F2FP.SATFINITE.E4M3.F32.PACK_AB_MERGE_C R15, RZ, R15, RZ ;  /* 0x0000000fff0f723e */ /* 0x000fc600048070ff */
[----:B------:R-:W-:Y:S01]  /*39ce0*/  @!P4 IMAD.X R17, R52, 0x1, R17, P3 ;  /* 0x000000013411c824 */ /* 0x000fe200018e0611 */
[C---:B------:R-:W-:Y:S02]  /*39cf0*/  LOP3.LUT P5, RZ, R0.reuse, 0x10, RZ, 0xc0, !PT ;  /* 0x0000001000ff7812 */ /* 0x040fe400078ac0ff */
[C---:B------:R-:W-:Y:S02]  /*39d00*/  LOP3.LUT P2, RZ, R0.reuse, 0x40, RZ, 0xc0, !PT ;  /* 0x0000004000ff7812 */ /* 0x040fe4000784c0ff */
[----:B------:R4:W-:Y:S01]  /*39d10*/  @!P4 STG.E.U8 desc[UR6][R16.64+0x81], R15 ;  /* 0x0000810f1000c986 */ /* 0x0009e2000c101106 */
[----:B------:R-:W-:Y:S02]  /*39d20*/  LOP3.LUT R0, R0, 0xff7fffff, RZ, 0xc0, !PT ;  /* 0xff7fffff00007812 */ /* 0x000fe400078ec0ff */
[----:B------:R-:W-:Y:S02]  /*39d30*/  @!P1 IADD3 R192, P3, P4, R3, R14, R9 ;  /* 0x0000000e03c09210 */ /* 0x000fe40007c7e009 */
[----:B------:R-:W-:-:S02]  /*39d40*/  @P1 LOP3.LUT R0, R0, 0x800000, RZ, 0xfc, !PT ;  /* 0x0080000000001812 */ /* 0x000fc400078efcff */
[----:B------:R-:W-:Y:S02]  /*39d50*/  @!P1 IADD3.X R195, R2, R29, R8, P3, P4 ;  /* 0x0000001d02c39210 */ /* 0x000fe40001fe8408 */
[----:B------:R-:W-:Y:S02]  /*39d60*/  ISETP.LT.OR P1, PT, R28, 0xb1, !P0 ;  /* 0x000000b11c00780c */ /* 0x000fe40004721670 */
[----:B------:R-:W-:Y:S01]  /*39d70*/  LOP3.LUT R0, R0, 0xffbfffff, RZ, 0xc0, !PT ;  /* 0xffbfffff00007812 */ /* 0x000fe200078ec0ff */
[----:B----4-:R-:W-:Y:S01]  /*39d80*/  FMUL R15, R93, UR4 ;  /* 0x000000045d0f7c20 */ /* 0x010fe20008400000 */
[----:B------:R-:W0:Y:S09]  /*39d90*/  @!P5 LDC.64 R16, c[0x0][0x5c0] ;  /* 0x00017000ff10db82 */ /* 0x000e320000000a00 */
[----:B------:R-:W-:-:S02]  /*39da0*/  @!P1 IADD3 R228, P3, P4, R3, R14, R11 ;  /* 0x0000000e03e49210 */ /* 0x000fc40007c7e00b */
[----:B------:R-:W-:Y:S02]  /*39db0*/  @P1 LOP3.LUT R0, R0, 0x400000, RZ, 0xfc, !PT ;  /* 0x0040000000001812 */ /* 0x000fe400078efcff */
[----:B------:R-:W-:Y:S02]  /*39dc0*/  @!P1 IADD3.X R231, R2, R29, R10, P3, P4 ;  /* 0x0000001d02e79210 */ /* 0x000fe40001fe840a */
[----:B------:R-:W-:Y:S02]  /*39dd0*/  LOP3.LUT P1, RZ, R12, 0x10000, RZ, 0xc0, !PT ;  /* 0x000100000cff7812 */ /* 0x000fe4000782c0ff */
[----:B------:R-:W-:-:S11]  /*39de0*/  F2FP.SATFINITE.E4M3.F32.PACK_AB_MERGE_C R15, RZ, R15, RZ ;  /* 0x0000000fff0f723e */ /* 0x000fd600048070ff */
[----:B------:R3:W-:Y:S01]  /*39df0*/  @!P1 STG.E.U8 desc[UR6][R214.64+0x88], R15 ;  /* 0x0000880fd6009986 */ /* 0x0007e2000c101106 */
[----:B------:R-:W-:Y:S02]  /*39e00*/  ISETP.LT.OR P1, PT, R28, 0xb2, !P0 ;  /* 0x000000b21c00780c */ /* 0x000fe40004721670 */
[----:B------:R-:W-:-:S11]  /*39e10*/  LOP3.LUT R0, R0, 0xffdfffff, RZ, 0xc0, !PT ;  /* 0xffdfffff00007812 */ /* 0x000fd600078ec0ff */
[----:B------:R-:W-:Y:S02]  /*39e20*/  @!P1 IADD3 R204, P3, P4, R3, R14, R11 ;  /* 0x0000000e03cc9210 */ /* 0x000fe40007c7e00b */
[----:B------:R-:W-:Y:S02]  /*39e30*/  @P1 LOP3.LUT R0, R0, 0x200000, RZ, 0xfc, !PT ;  /* 0x0020000000001812 */ /* 0x000fe400078efcff */
[----:B------:R-:W-:Y:S02]  /*39e40*/  @!P1 IADD3.X R229, R2, R29, R10, P3, P4 ;  /* 0x0000001d02e59210 */ /* 0x000fe40001fe840a */
[----:B------:R-:W-:Y:S01]  /*39e50*/  LOP3.LUT P1, RZ, R12, 0x8000, RZ, 0xc0, !PT ;  /* 0x000080000cff7812 */ /* 0x000fe2000782c0ff */
[----:B---3--:R-:W-:-:S05]  /*39e60*/  FMUL R15, R92, UR4 ;  /* 0x000000045c0f7c20 */ /* 0x008fca0008400000 */
[----:B------:R-:W-:-:S07]  /*39e70*/  F2FP.SATFINITE.E4M3.F32.PACK_AB_MERGE_C R15, RZ, R15, RZ ;  /* 0x0000000fff0f723e */ /* 0x000fce00048070ff */
[----:B------:R2:W-:Y:S02]  /*39e80*/  @!P1 STG.E.U8 desc[UR6][R190.64+0x89], R15 ;  /* 0x0000890fbe009986 */ /* 0x0005e4000c101106 */
[----:B--2---:R-:W-:Y:S02]  /*39e90*/  FMUL R15, R7, UR4 ;  /* 0x00000004070f7c20 */ /* 0x004fe40008400000 */
[----:B------:R-:W2:Y:S01]  /*39ea0*/  LDL.LU R7, [R1+0x574] ;  /* 0x0005740001077983 */ /* 0x000ea20000300800 */
[----:B------:R-:W-:Y:S02]  /*39eb0*/  ISETP.LT.OR P1, PT, R28, 0xb9, !P0 ;  /* 0x000000b91c00780c */ /* 0x000fe40004721670 */
[----:B------:R-:W-:Y:S01]  /*39ec0*/  LOP3.LUT R0, R0, 0xfff7ffff, RZ, 0xc0, !PT ;  /* 0xfff7ffff00007812 */ /* 0x000fe200078ec0ff */
[----:B------:R-:W3:Y:S10]  /*39ed0*/  LDL.LU R55, [R1+0x578] ;  /* 0x0005780001377983 */ /* 0x000ef40000300800 */
[----:B------:R-:W-:-:S02]  /*39ee0*/  @!P1 IADD3 R194, P3, P4, R3, R14, R11 ;  /* 0x0000000e03c29210 */ /* 0x000fc40007c7e00b */
[----:B------:R-:W-:Y:S02]  /*39ef0*/  @P1 LOP3.LUT R0, R0, 0x80000, RZ, 0xfc, !PT ;  /* 0x0008000000001812 */ /* 0x000fe400078efcff */
[----:B------:R-:W-:Y:S02]  /*39f00*/  @!P1 IADD3.X R215, R2, R29, R10, P3, P4 ;  /* 0x0000001d02d79210 */ /* 0x000fe40001fe840a */
[----:B------:R-:W-:Y:S02]  /*39f10*/  LOP3.LUT P1, RZ, R0, 0x8000, RZ, 0xc0, !PT ;  /* 0x0000800000ff7812 */ /* 0x000fe4000782c0ff */
[----:B0-----:R-:W-:Y:S02]  /*39f20*/  @!P5 IADD3 R16, P3, R79, R16, RZ ;  /* 0x000000104f10d210 */ /* 0x001fe40007f7e0ff */
[----:B------:R-:W-:Y:S02]  /*39f30*/  LOP3.LUT R12, R12, 0xffffbfff, RZ, 0xc0, !PT ;  /* 0xffffbfff0c0c7812 */ /* 0x000fe400078ec0ff */
[----:B------:R-:W-:Y:S01]  /*39f40*/  F2FP.SATFINITE.E4M3.F32.PACK_AB_MERGE_C R15, RZ, R15, RZ ;  /* 0x0000000fff0f723e */ /* 0x000fe200048070ff */
[----:B------:R-:W-:-:S06]  /*39f50*/  @!P5 IMAD.X R17, R88, 0x1, R17, P3 ;  /* 0x000000015811d824 */ /* 0x000fcc00018e0611 */
[----:B------:R-:W-:Y:S02]  /*39f60*/  @P1 LOP3.LUT R12, R12, 0x4000, RZ, 0xfc, !PT ;  /* 0x000040000c0c1812 */ /* 0x000fe400078efcff */
[----:B------:R-:W-:Y:S01]  /*39f70*/  ISETP.LT.OR P1, PT, R28, 0xba, !P0 ;  /* 0x000000ba1c00780c */ /* 0x000fe20004721670 */
[----:B------:R0:W-:Y:S01]  /*39f80*/  @!P5 STG.E.U8 desc[UR6][R16.64+0x88], R15 ;  /* 0x0000880f1000d986 */ /* 0x0001e2000c101106 */
[----:B------:R-:W-:Y:S01]  /*39f90*/  LOP3.LUT R0, R0, 0xfffeffff, RZ, 0xc0, !PT ;  /* 0xfffeffff00007812 */ /* 0x000fe200078ec0ff */
[----:B0-----:R-:W0:Y:S10]  /*39fa0*/  @!P2 LDC.64 R16, c[0x0][0x5c0] ;  /* 0x00017000ff10ab82 */ /* 0x001e340000000a00 */
[----:B------:R-:W-:-:S02]  /*39fb0*/  @!P1 IADD3 R193, P3, P4, R3, R14, R11 ;  /* 0x0000000e03c19210 */ /* 0x000fc40007c7e00b */
[----:B------:R-:W-:Y:S02]  /*39fc0*/  @P1 LOP3.LUT R0, R0, 0x10000, RZ, 0xfc, !PT ;  /* 0x0001000000001812 */ /* 0x000fe400078efcff */
[----:B------:R-:W-:Y:S02]  /*39fd0*/  @!P1 IADD3.X R214, R2, R29, R10, P3, P4 ;  /* 0x0000001d02d69210 */ /* 0x000fe40001fe840a */
[----:B------:R-:W-:Y:S01]  /*39fe0*/  ISETP.LT.OR P1, PT, R28, 0xc1, !P6 ;  /* 0x000000c11c00780c */ /* 0x000fe20007721670 */
[----:B------:R-:W-:-:S05]  /*39ff0*/  FMUL R15, R86, UR4 ;  /* 0x00000004560f7c20 */ /* 0x000fca0008400000 */
[----:B------:R-:W-:-:S07]  /*3a000*/  F2FP.SATFINITE.E4M3.F32.PACK_AB_MERGE_C R15, RZ, R15, RZ ;  /* 0x0000000fff0f723e */ /* 0x000fce00048070ff */
[----:B------:R-:W-:Y:S02]  /*3a010*/  @!P1 IADD3 R92, P4, P5, R3, R14, R9 ;  /* 0x0000000e035c9210 */ /* 0x000fe40007d9e009 */
[----:B0-----:R-:W-:Y:S02]  /*3a020*/  @!P2 IADD3 R16, P3, R83, R16, RZ ;  /* 0x000000105310a210 */ /* 0x001fe40007f7e0ff */
[----:B------:R-:W-:-:S03]  /*3a030*/  @!P1 IADD3.X R93, R2, R29, R8, P4, P5 ;  /* 0x0000001d025d9210 */ /* 0x000fc600027ea408 */
[----:B------:R-:W-:Y:S01]  /*3a040*/  @!P2 IMAD.X R17, R94, 0x1, R17, P3 ;  /* 0x000000015e11a824 */ /* 0x000fe200018e0611 */
[----:B------:R-:W-:-:S04]  /*3a050*/  LOP3.LUT P5, RZ, R6, 0x4000, RZ, 0xc0, !PT ;  /* 0x0000400006ff7812 */ /* 0x000fc800078ac0ff */
[----:B------:R0:W-:Y:S02]  /*3a060*/  @!P2 STG.E.U8 desc[UR6][R16.64+0x89], R15 ;  /* 0x0000890f1000a986 */ /* 0x0001e4000c101106 */
[----:B0-----:R-:W-:-:S05]  /*3a070*/  FMUL R15, R85, UR4 ;  /* 0x00000004550f7c20 */ /* 0x001fca0008400000 */
[----:B------:R-:W-:-:S05]  /*3a080*/  F2FP.SATFINITE.E4M3.F32.PACK_AB_MERGE_C R15, RZ, R15, RZ ;  /* 0x0000000fff0f723e */ /* 0x000fca00048070ff */
[----:B------:R2:W-:Y:S02]  /*3a090*/  @!P5 STG.E.U8 desc[UR6][R224.64+0x80], R15 ;  /* 0x0000800fe000d986 */ /* 0x0005e4000c101106 */
[----:B--2---:R-:W-:Y:S02]  /*3a0a0*/  FMUL R15, R7, UR4 ;  /* 0x00000004070f7c20 */ /* 0x004fe40008400000 */
[----:B------:R-:W2:Y:S04]  /*3a0b0*/  LDL.LU R7, [R1+0x57c] ;  /* 0x00057c0001077983 */ /* 0x000ea80000300800 */
[----:B------:R-:W4:Y:S04]  /*3a0c0*/  LDL.LU R51, [R1+0x580] ;  /* 0x0005800001337983 */ /* 0x000f280000300800 */
[----:B------:R-:W4:Y:S01]  /*3a0d0*/  LDL.LU R64, [R1+0x584] ;  /* 0x0005840001407983 */ /* 0x000f220000300800 */
[----:B------:R-:W-:-:S02]  /*3a0e0*/  ISETP.LT.OR P2, PT, R28, 0xc2, !P6 ;  /* 0x000000c21c00780c */ /* 0x000fc40007741670 */
[----:B------:R-:W-:Y:S01]  /*3a0f0*/  LOP3.LUT R0, R0, 0xfdffffff, RZ, 0xc0, !PT ;  /* 0xfdffffff00007812 */ /* 0x000fe200078ec0ff */
[----:B------:R-:W4:Y:S03]  /*3a100*/  LDL.LU R157, [R1+0x588] ;  /* 0x00058800019d7983 */ /* 0x000f260000300800 */
[----:B------:R-:W-:Y:S02]  /*3a110*/  @P1 LOP3.LUT R0, R0, 0x2000000, RZ, 0xfc, !PT ;  /* 0x0200000000001812 */ /* 0x000fe400078efcff */
[----:B------:R-:W-:Y:S02]  /*3a120*/  LOP3.LUT P1, RZ, R12, 0x4000, RZ, 0xc0, !PT ;  /* 0x000040000cff7812 */ /* 0x000fe4000782c0ff */
[----:B------:R-:W-:-:S03]  /*3a130*/  LOP3.LUT R0, R0, 0xffefffff, RZ, 0xc0, !PT ;  /* 0xffefffff00007812 */ /* 0x000fc600078ec0ff */
[----:B------:R-:W-:Y:S02]  /*3a140*/  @!P2 IADD3 R86, P3, P4, R3, R14, R9 ;  /* 0x0000000e0356a210 */ /* 0x000fe40007c7e009 */
[----:B------:R-:W-:Y:S02]  /*3a150*/  F2FP.SATFINITE.E4M3.F32.PACK_AB_MERGE_C R15, RZ, R15, RZ ;  /* 0x0000000fff0f723e */ /* 0x000fe400048070ff */
[----:B------:R-:W-:Y:S02]  /*3a160*/  @P2 LOP3.LUT R0, R0, 0x100000, RZ, 0xfc, !PT ;  /* 0x0010000000002812 */ /* 0x000fe400078efcff */
[----:B------:R-:W-:Y:S02]  /*3a170*/  @!P2 IADD3.X R87, R2, R29, R8, P3, P4 ;  /* 0x0000001d0257a210 */ /* 0x000fe40001fe8408 */
[C---:B------:R-:W-:Y:S01]  /*3a180*/  ISETP.LT.OR P2, PT, R28.reuse, 0xc9, !P6 ;  /* 0x000000c91c00780c */ /* 0x040fe20007741670 */
[----:B------:R3:W-:Y:S01]  /*3a190*/  @!P1 STG.E.U8 desc[UR6][R212.64+0x81], R15 ;  /* 0x0000810fd4009986 */ /* 0x0007e2000c101106 */
[----:B------:R-:W-:-:S02]  /*3a1a0*/  ISETP.LT.OR P1, PT, R28, 0x81, !P0 ;  /* 0x000000811c00780c */ /* 0x000fc40004721670 */
[----:B------:R-:W-:Y:S02]  /*3a1b0*/  ISETP.LT.OR P5, PT, R28, 0xca, !P6 ;  /* 0x000000ca1c00780c */ /* 0x000fe400077a1670 */
[----:B------:R-:W-:-:S07]  /*3a1c0*/  LOP3.LUT R0, R0, 0xfffbffff, RZ, 0xc0, !PT ;  /* 0xfffbffff00007812 */ /* 0x000fce00078ec0ff */
[CCC-:B------:R-:W-:Y:S02]  /*3a1d0*/  @!P2 IADD3 R80, P3, P4, R3.reuse, R14.reuse, R9.reuse ;  /* 0x0000000e0350a210 */ /* 0x1c0fe40007c7e009 */
[----:B------:R-:W-:Y:S01]  /*3a1e0*/  @P2 LOP3.LUT R0, R0, 0x40000, RZ, 0xfc, !PT ;  /* 0x0004000000002812 */ /* 0x000fe200078efcff */
[----:B------:R-:W0:Y:S01]  /*3a1f0*/  @!P1 LDC.64 R16, c[0x0][0x5c0] ;  /* 0x00017000ff109b82 */ /* 0x000e220000000a00 */
[----:B------:R-:W-:Y:S02]  /*3a200*/  @!P2 IADD3.X R84, R2, R29, R8, P3, P4 ;  /* 0x0000001d0254a210 */ /* 0x000fe40001fe8408 */
[----:B------:R-:W-:Y:S02]  /*3a210*/  LOP3.LUT R0, R0, 0xfffdffff, RZ, 0xc0, !PT ;  /* 0xfffdffff00007812 */ /* 0x000fe400078ec0ff */
[----:B------:R-:W-:Y:S02]  /*3a220*/  @!P5 IADD3 R85, P3, P4, R3, R14, R9 ;  /* 0x0000000e0355d210 */ /* 0x000fe40007c7e009 */
[----:B------:R-:W-:-:S02]  /*3a230*/  @P5 LOP3.LUT R0, R0, 0x20000, RZ, 0xfc, !PT ;  /* 0x0002000000005812 */ /* 0x000fc400078efcff */
[----:B------:R-:W-:Y:S02]  /*3a240*/  @!P5 IADD3.X R81, R2, R29, R8, P3, P4 ;  /* 0x0000001d0251d210 */ /* 0x000fe40001fe8408 */
[----:B------:R-:W-:Y:S02]  /*3a250*/  ISETP.LT.OR P5, PT, R28, 0xc1, !P0 ;  /* 0x000000c11c00780c */ /* 0x000fe400047a1670 */
[----:B------:R-:W-:Y:S01]  /*3a260*/  LOP3.LUT P2, RZ, R12, 0x2000, RZ, 0xc0, !PT ;  /* 0x000020000cff7812 */ /* 0x000fe2000784c0ff */
[----:B---3--:R-:W-:-:S10]  /*3a270*/  FMUL R15, R55, UR4 ;  /* 0x00000004370f7c20 */ /* 0x008fd40008400000 */
[----:B------:R-:W-:-:S04]  /*3a280*/  @!P5 IADD3 R76, P3, P4, R3, R14, R11 ;  /* 0x0000000e034cd210 */ /* 0x000fc80007c7e00b */
[----:B------:R-:W-:Y:S02]  /*3a290*/  @!P5 IADD3.X R77, R2, R29, R10, P3, P4 ;  /* 0x0000001d024dd210 */ /* 0x000fe40001fe840a */
[----:B0-----:R-:W-:Y:S02]  /*3a2a0*/  @!P1 IADD3 R16, P3, R91, R16, RZ ;  /* 0x000000105b109210 */ /* 0x001fe40007f7e0ff */
[----:B------:R-:W-:-:S03]  /*3a2b0*/  F2FP.SATFINITE.E4M3.F32.PACK_AB_MERGE_C R15, RZ, R15, RZ ;  /* 0x0000000fff0f723e */ /* 0x000fc600048070ff */
[----:B------:R-:W-:Y:S01]  /*3a2c0*/  @!P1 IMAD.X R17, R96, 0x1, R17, P3 ;  /* 0x0000000160119824 */ /* 0x000fe200018e0611 */
[----:B------:R-:W-:-:S04]  /*3a2d0*/  LOP3.LUT R0, R0, 0xffff7fff, RZ, 0xc0, !PT ;  /* 0xffff7fff00007812 */ /* 0x000fc800078ec0ff */
[----:B------:R0:W-:Y:S01]  /*3a2e0*/  @!P1 STG.E.U8 desc[UR6][R16.64+0x80], R15 ;  /* 0x0000800f10009986 */ /* 0x0001e2000c101106 */
[----:B------:R-:W-:Y:S02]  /*3a2f0*/  @P5 LOP3.LUT R0, R0, 0x8000, RZ, 0xfc, !PT ;  /* 0x0000800000005812 */ /* 0x000fe400078efcff */
[C---:B------:R-:W-:Y:S01]  /*3a300*/  ISETP.LT.OR P5, PT, R28.reuse, 0xc2, !P0 ;  /* 0x000000c21c00780c */ /* 0x040fe200047a1670 */
[----:B0-----:R-:W0:Y:S01]  /*3a310*/  @!P2 LDC.64 R16, c[0x0][0x5c0] ;  /* 0x00017000ff10ab82 */ /* 0x001e220000000a00 */
[----:B------:R-:W-:-:S11]  /*3a320*/  ISETP.LT.OR P1, PT, R28, 0xc9, !P0 ;  /* 0x000000c91c00780c */ /* 0x000fd60004721670 */
[CCC-:B------:R-:W-:Y:S02]  /*3a330*/  @!P5 IADD3 R74, P3, P4, R3.reuse, R14.reuse, R11.reuse ;  /* 0x0000000e034ad210 */ /* 0x1c0fe40007c7e00b */
[----:B------:R-:W-:Y:S02]  /*3a340*/  LOP3.LUT R0, R0, 0xffffefff, RZ, 0xc0, !PT ;  /* 0xffffefff00007812 */ /* 0x000fe400078ec0ff */
[----:B------:R-:W-:Y:S02]  /*3a350*/  @!P5 IADD3.X R75, R2, R29, R10, P3, P4 ;  /* 0x0000001d024bd210 */ /* 0x000fe40001fe840a */
[----:B------:R-:W-:Y:S02]  /*3a360*/  @P5 LOP3.LUT R0, R0, 0x1000, RZ, 0xfc, !PT ;  /* 0x0000100000005812 */ /* 0x000fe400078efcff */
[----:B------:R-:W-:Y:S02]  /*3a370*/  @!P1 IADD3 R224, P4, P5, R3, R14, R11 ;  /* 0x0000000e03e09210 */ /* 0x000fe40007d9e00b */
[----:B0-----:R-:W-:-:S02]  /*3a380*/  @!P2 IADD3 R16, P3, R90, R16, RZ ;  /* 0x000000105a10a210 */ /* 0x001fc40007f7e0ff */
[----:B------:R-:W-:-:S03]  /*3a390*/  @!P1 IADD3.X R225, R2, R29, R10, P4, P5 ;  /* 0x0000001d02e19210 */ /* 0x000fc600027ea40a */
[----:B------:R-:W-:Y:S01]  /*3a3a0*/  @!P2 IMAD.X R17, R95, 0x1, R17, P3 ;  /* 0x000000015f11a824 */ /* 0x000fe200018e0611 */
[----:B------:R-:W-:Y:S01]  /*3a3b0*/  LOP3.LUT P4, RZ, R6, 0x200000, RZ, 0xc0, !PT ;  /* 0x0020000006ff7812 */ /* 0x000fe2000788c0ff */
[----:B--2---:R-:W-:-:S05]  /*3a3c0*/  FMUL R15, R7, UR4 ;  /* 0x00000004070f7c20 */ /* 0x004fca0008400000 */
[----:B------:R-:W-:-:S05]  /*3a3d0*/  F2FP.SATFINITE.E4M3.F32.PACK_AB_MERGE_C R15, RZ, R15, RZ ;  /* 0x0000000fff0f723e */ /* 0x000fca00048070ff */
[----:B------:R4:W-:Y:S02]  /*3a3e0*/  @!P2 STG.E.U8 desc[UR6][R16.64+0x81], R15 ;  /* 0x0000810f1000a986 */ /* 0x0009e4000c101106 */
[----:B----4-:R-:W-:-:S05]  /*3a3f0*/  FMUL R15, R51, UR4 ;  /* 0x00000004330f7c20 */ /* 0x010fca0008400000 */
[----:B------:R-:W-:-:S05]  /*3a400*/  F2FP.SATFINITE.E4M3.F32.PACK_AB_MERGE_C R15, RZ, R15, RZ ;  /* 0x0000000fff0f723e */ /* 0x000fca00048070ff */
[----:B------:R0:W-:Y:S02]  /*3a410*/  @!P4 STG.E.U8 desc[UR6][R184.64+0x88], R15 ;  /* 0x0000880fb800c986 */ /* 0x0001e4000c101106 */
[----:B0-----:R-:W-:Y:S02]  /*3a420*/  FMUL R15, R64, UR4 ;  /* 0x00000004400f7c20 */ /* 0x001fe40008400000 */
[----:B------:R-:W2:Y:S04]  /*3a430*/  LDL.LU R64, [R1+0x58c] ;  /* 0x00058c0001407983 */ /* 0x000ea80000300800 */
[----:B------:R-:W3:Y:S01]  /*3a440*/  LDL.LU R51, [R1+0x590] ;  /* 0x0005900001337983 */ /* 0x000ee20000300800 */
[----:B------:R-:W-:Y:S02]  /*3a450*/  LOP3.LUT R0, R0, 0xfffffbff, RZ, 0xc0, !PT ;  /* 0xfffffbff00007812 */ /* 0x000fe400078ec0ff */
[----:B------:R-:W-:Y:S01]  /*3a460*/  LOP3.LUT P6, RZ, R6, 0x100000, RZ, 0xc0, !PT ;  /* 0x0010000006ff7812 */ /* 0x000fe200078cc0ff */
[----:B------:R-:W4:Y:S01]  /*3a470*/  LDL.LU R68, [R1+0x594] ;  /* 0x0005940001447983 */ /* 0x000f220000300800 */
[----:B------:R-:W-:-:S02]  /*3a480*/  @P1 LOP3.LUT R0, R0, 0x400, RZ, 0xfc, !PT ;  /* 0x0000040000001812 */ /* 0x000fc400078efcff */
[----:B------:R-:W-:Y:S02]  /*3a490*/  ISETP.LT.OR P1, PT, R28, 0xca, !P0 ;  /* 0x000000ca1c00780c */ /* 0x000fe40004721670 */
[----:B------:R-:W-:Y:S02]  /*3a4a0*/  LOP3.LUT R0, R0, 0xfffffffe, RZ, 0xc0, !PT ;  /* 0xfffffffe00007812 */ /* 0x000fe400078ec0ff */
[----:B------:R-:W-:Y:S02]  /*3a4b0*/  ISETP.GE.AND P5, PT, R13, 0x89, PT ;  /* 0x000000890d00780c */ /* 0x000fe40003fa6270 */
[----:B------:R-:W-:-:S07]  /*3a4c0*/  F2FP.SATFINITE.E4M3.F32.PACK_AB_MERGE_C R15, RZ, R15, RZ ;  /* 0x0000000fff0f723e */ /* 0x000fce00048070ff */
[----:B------:R-:W-:Y:S02]  /*3a4d0*/  @!P1 IADD3 R212, P2, P3, R3, R14, R11 ;  /* 0x0000000e03d49210 */ /* 0x000fe40007b5e00b */
[----:B------:R-:W-:Y:S02]  /*3a4e0*/  @P1 LOP3.LUT R0, R0, 0x1, RZ, 0xfc, !PT ;  /* 0x0000000100001812 */ /* 0x000fe400078efcff */
[----:B------:R-:W-:Y:S02]  /*3a4f0*/  @!P1 IADD3.X R213, R2, R29, R10, P2, P3 ;  /* 0x0000001d02d59210 */ /* 0x000fe400017e640a */
[C---:B------:R-:W-:Y:S01]  /*3a500*/  ISETP.LT.OR P1, PT, R28.reuse, 0xd1, !P5 ;  /* 0x000000d11c00780c */ /* 0x040fe20006f21670 */
[----:B------:R0:W-:Y:S01]  /*3a510*/  @!P6 STG.E.U8 desc[UR6][R170.64+0x89], R15 ;  /* 0x0000890faa00e986 */ /* 0x0001e2000c101106 */
[C---:B------:R-:W-:Y:S02]  /*3a520*/  ISETP.LT.OR P6, PT, R28.reuse, 0x89, !P0 ;  /* 0x000000891c00780c */ /* 0x040fe400047c1670 */
[----:B------:R-:W-:-:S02]  /*3a530*/  ISETP.LT.OR P4, PT, R28, 0xd2, !P5 ;  /* 0x000000d21c00780c */ /* 0x000fc40006f81670 */
[----:B------:R-:W-:-:S07]  /*3a540*/  LOP3.LUT R0, R0, 0xffffbfff, RZ, 0xc0, !PT ;  /* 0xffffbfff00007812 */ /* 0x000fce00078ec0ff */
[CCC-:B------:R-:W-:Y:S02]  /*3a550*/  @!P1 IADD3 R55, P2, P3, R3.reuse, R14.reuse, R9.reuse ;  /* 0x0000000e03379210 */ /* 0x1c0fe40007b5e009 */
[----:B------:R-:W-:Y:S01]  /*3a560*/  @P1 LOP3.LUT R0, R0, 0x4000, RZ, 0xfc, !PT ;  /* 0x0000400000001812 */ /* 0x000fe200078efcff */
[----:B------:R-:W1:Y:S01]  /*3a570*/  @!P6 LDC.64 R16, c[0x0][0x5c0] ;  /* 0x00017000ff10eb82 */ /* 0x000e620000000a00 */
[----:B------:R-:W-:Y:S02]  /*3a580*/  @!P1 IADD3.X R7, R2, R29, R8, P2, P3 ;  /* 0x0000001d02079210 */ /* 0x000fe400017e6408 */
[----:B------:R-:W-:Y:S02]  /*3a590*/  LOP3.LUT R0, R0, 0xffffdfff, RZ, 0xc0, !PT ;  /* 0xffffdfff00007812 */ /* 0x000fe400078ec0ff */
[----:B------:R-:W-:Y:S02]  /*3a5a0*/  @!P4 IADD3 R191, P2, P3, R3, R14, R9 ;  /* 0x0000000e03bfc210 */ /* 0x000fe40007b5e009 */
[----:B------:R-:W-:-:S02]  /*3a5b0*/  @P4 LOP3.LUT R0, R0, 0x2000, RZ, 0xfc, !PT ;  /* 0x0000200000004812 */ /* 0x000fc400078efcff */
[----:B------:R-:W-:Y:S02]  /*3a5c0*/  @!P4 IADD3.X R190, R2, R29, R8, P2, P3 ;  /* 0x0000001d02bec210 */ /* 0x000fe400017e6408 */
[----:B------:R-:W-:Y:S02]  /*3a5d0*/  ISETP.LT.OR P4, PT, R28, 0xd9, !P5 ;  /* 0x000000d91c00780c */ /* 0x000fe40006f81670 */
[----:B------:R-:W-:Y:S01]  /*3a5e0*/  LOP3.LUT P1, RZ, R12, 0x1000, RZ, 0xc0, !PT ;  /* 0x000010000cff7812 */ /* 0x000fe2000782c0ff */
[----:B0-----:R-:W-:-:S10]  /*3a5f0*/  FMUL R15, R157, UR4 ;  /* 0x000000049d0f7c20 */ /* 0x001fd40008400000 */
[----:B------:R-:W-:-:S04]  /*3a600*/  @!P4 IADD3 R185, P2, P3, R3, R14, R9 ;  /* 0x0000000e03b9c210 */ /* 0x000fc80007b5e009 */
[----:B------:R-:W-:Y:S02]  /*3a610*/  @!P4 IADD3.X R184, R2, R29, R8, P2, P3 ;  /* 0x0000001d02b8c210 */ /* 0x000fe400017e6408 */
[----:B-1----:R-:W-:Y:S02]  /*3a620*/  @!P6 IADD3 R16, P2, R57, R16, RZ ;  /* 0x000000103910e210 */ /* 0x002fe40007f5e0ff */
[----:B------:R-:W-:-:S03]  /*3a630*/  F2FP.SATFINITE.E4M3.F32.PACK_AB_MERGE_C R15, RZ, R15, RZ ;  /* 0x0000000fff0f723e */ /* 0x000fc600048070ff */
[----:B------:R-:W-:Y:S01]  /*3a640*/  @!P6 IMAD.X R17, R89, 0x1, R17, P2 ;  /* 0x000000015911e824 */ /* 0x000fe200010e0611 */
[----:B------:R-:W-:-:S04]  /*3a650*/  LOP3.LUT R0, R0, 0xfffff7ff, RZ, 0xc0, !PT ;  /* 0xfffff7ff00007812 */ /* 0x000fc800078ec0ff */
[----:B------:R0:W-:Y:S01]  /*3a660*/  @!P6 STG.E.U8 desc[UR6][R16.64+0x88], R15 ;  /* 0x0000880f1000e986 */ /* 0x0001e2000c101106 */
[----:B------:R-:W-:Y:S02]  /*3a670*/  @P4 LOP3.LUT R0, R0, 0x800, RZ, 0xfc, !PT ;  /* 0x0000080000004812 */ /* 0x000fe400078efcff */
[----:B------:R-:W-:Y:S01]  /*3a680*/  ISETP.LT.OR P4, PT, R28, 0xda, !P5 ;  /* 0x000000da1c00780c */ /* 0x000fe20006f81670 */
[----:B0-----:R-:W0:-:S12]  /*3a690*/  @!P1 LDC.64 R16, c[0x0][0x5c0] ;  /* 0x00017000ff109b82 */ /* 0x001e180000000a00 */
[----:B------:R-:W-:-:S04]  /*3a6a0*/  @!P4 IADD3 R171, P2, P3, R3, R14, R9 ;  /* 0x0000000e03abc210 */ /* 0x000fc80007b5e009 */
[----:B------:R-:W-:Y:S02]  /*3a6b0*/  @!P4 IADD3.X R170, R2, R29, R8, P2, P3 ;  /* 0x0000001d02aac210 */ /* 0x000fe400017e6408 */
[----:B0-----:R-:W-:-:S05]  /*3a6c0*/  @!P1 IADD3 R16, P2, R53, R16, RZ ;  /* 0x0000001035109210 */ /* 0x001fca0007f5e0ff */
[----:B------:R-:W-:Y:S01]  /*3a6d0*/  @!P1 IMAD.X R17, R56, 0x1, R17, P2 ;  /* 0x0000000138119824 */ /* 0x000fe200010e0611 */
[----:B------:R-:W-:Y:S02]  /*3a6e0*/  ISETP.LT.OR P5, PT, R28, 0xd1, !P0 ;  /* 0x000000d11c00780c */ /* 0x000fe400047a1670 */
[----:B------:R-:W-:Y:S01]  /*3a6f0*/  LOP3.LUT R0, R0, 0xfffffdff, RZ, 0xc0, !PT ;  /* 0xfffffdff00007812 */ /* 0x000fe200078ec0ff */
[----:B--2---:R-:W-:Y:S02]  /*3a700*/  FMUL R15, R64, UR4 ;  /* 0x00000004400f7c20 */ /* 0x004fe40008400000 */
[----:B------:R-:W2:Y:S03]  /*3a710*/  LDL.LU R64, [R1+0x598] ;  /* 0x0005980001407983 */ /* 0x000ea60000300800 */
[----:B------:R-:W-:-:S05]  /*3a720*/  F2FP.SATFINITE.E4M3.F32.PACK_AB_MERGE_C R15, RZ, R15, RZ ;  /* 0x0000000fff0f723e */ /* 0x000fca00048070ff */
[----:B------:R3:W-:Y:S02]  /*3a730*/  @!P1 STG.E.U8 desc[UR6][R16.64+0x89], R15 ;  /* 0x0000890f10009986 */ /* 0x0007e4000c101106 */
[----:B---3--:R-:W-:Y:S02]  /*3a740*/  FMUL R15, R51, UR4 ;  /* 0x00000004330f7c20 */ /* 0x008fe40008400000 */
[----:B------:R-:W3:Y:S01]  /*3a750*/  LDL.LU R51, [R1+0x59c] ;  /* 0x00059c0001337983 */ /* 0x000ee20000300800 */
[----:B------:R-:W-:Y:S02]  /*3a760*/  @P4 LOP3.LUT R0, R0, 0x200, RZ, 0xfc, !PT ;  /* 0x0000020000004812 */ /* 0x000fe400078efcff */
[----:B------:R-:W-:-:S04]  /*3a770*/  @!P5 IADD3 R157, P3, P4, R3, R14, R11 ;  /* 0x0000000e039dd210 */ /* 0x000fc80007c7e00b */
[----:B------:R-:W-:Y:S02]  /*3a780*/  @!P5 IADD3.X R96, R2, R29, R10, P3, P4 ;  /* 0x0000001d0260d210 */ /* 0x000fe40001fe840a */
[----:B------:R-:W-:Y:S02]  /*3a790*/  ISETP.LT.OR P4, PT, R28, 0xd2, !P0 ;  /* 0x000000d21c00780c */ /* 0x000fe40004781670 */
[----:B------:R-:W-:-:S11]  /*3a7a0*/  LOP3.LUT R12, R12, 0xffffffbf, RZ, 0xc0, !PT ;  /* 0xffffffbf0c0c7812 */ /* 0x000fd600078ec0ff */
[----:B------:R-:W-:Y:S02]  /*3a7b0*/  @!P4 IADD3 R95, P1, P2, R3, R14, R11 ;  /* 0x0000000e035fc210 */ /* 0x000fe40007a3e00b */
[----:B------:R-:W-:Y:S02]  /*3a7c0*/  @P4 LOP3.LUT R12, R12, 0x40, RZ, 0xfc, !PT ;  /* 0x000000400c0c4812 */ /* 0x000fe400078efcff */
[----:B------:R-:W-:Y:S02]  /*3a7d0*/  @!P4 IADD3.X R94, R2, R29, R10, P1, P2 ;  /* 0x0000001d025ec210 */ /* 0x000fe40000fe440a */
[----:B------:R-:W-:-:S04]  /*3a7e0*/  ISETP.GE.AND P4, PT, R13, 0x1, PT ;  /* 0x000000010d00780c */ /* 0x000fc80003f86270 */
[----:B------:R-:W-:-:S13]  /*3a7f0*/  ISETP.LT.OR P1, PT, R28, 0x91, !P4 ;  /* 0x000000911c00780c */ /* 0x000fda0006721670 */
[----:B------:R-:W0:Y:S01]  /*3a800*/  @!P1 LDC.64 R16, c[0x0][0x5c0] ;  /* 0x00017000ff109b82 */ /* 0x000e220000000a00 */
[----:B------:R-:W-:Y:S02]  /*3a810*/  F2FP.SATFINITE.E4M3.F32.PACK_AB_MERGE_C R15, RZ, R15, RZ ;  /* 0x0000000fff0f723e */ /* 0x000fe400048070ff */
[----:B0-----:R-:W-:-:S05]  /*3a820*/  @!P1 IADD3 R16, P2, R14, R16, RZ ;  /* 0x000000100e109210 */ /* 0x001fca0007f5e0ff */
[----:B------:R-:W-:-:S05]  /*3a830*/  @!P1 IMAD.X R17, R29, 0x1, R17, P2 ;  /* 0x000000011d119824 */ /* 0x000fca00010e0611 */
[----:B------:R4:W-:Y:S01]  /*3a840*/  @!P1 STG.E.U8 desc[UR6][R16.64+0x90], R15 ;  /* 0x0000900f10009986 */ /* 0x0009e2000c101106 */
[----:B------:R-:W-:Y:S01]  /*3a850*/  ISETP.LT.OR P1, PT, R28, 0x92, !P4 ;  /* 0x000000921c00780c */ /* 0x000fe20006721670 */
[----:B----4-:R-:W-:Y:S02]  /*3a860*/  FMUL R15, R68, UR4 ;  /* 0x00000004440f7c20 */ /* 0x010fe40008400000 */
[----:B------:R-:W4:Y:S10]  /*3a870*/  LDL.LU R68, [R1+0x5a0] ;  /* 0x0005a00001447983 */ /* 0x000f340000300800 */
[----:B------:R-:W0:Y:S01]  /*3a880*/  @!P1 LDC.64 R16, c[0x0][0x5c0] ;  /* 0x00017000ff109b82 */ /* 0x000e220000000a00 */
[----:B------:R-:W-:-:S02]  /*3a890*/  LOP3.LUT R0, R0, 0xfffffeff, RZ, 0xc0, !PT ;  /* 0xfffffeff00007812 */ /* 0x000fc400078ec0ff */
[----:B------:R-:W-:Y:S02]  /*3a8a0*/  F2FP.SATFINITE.E4M3.F32.PACK_AB_MERGE_C R15, RZ, R15, RZ ;  /* 0x0000000fff0f723e */ /* 0x000fe400048070ff */
[----:B------:R-:W-:Y:S02]  /*3a8b0*/  @P5 LOP3.LUT R0, R0, 0x100, RZ, 0xfc, !PT ;  /* 0x0000010000005812 */ /* 0x000fe400078efcff */
[----:B------:R-:W-:Y:S02]  /*3a8c0*/  LOP3.LUT P5, RZ, R6, 0x10000000, RZ, 0xc0, !PT ;  /* 0x1000000006ff7812 */ /* 0x000fe400078ac0ff */
[----:B0-----:R-:W-:-:S05]  /*3a8d0*/  @!P1 IADD3 R16, P2, R14, R16, RZ ;  /* 0x000000100e109210 */ /* 0x001fca0007f5e0ff */
[----:B------:R-:W-:-:S05]  /*3a8e0*/  @!P1 IMAD.X R17, R29, 0x1, R17, P2 ;  /* 0x000000011d119824 */ /* 0x000fca00010e0611 */
[----:B------:R2:W-:Y:S01]  /*3a8f0*/  @!P1 STG.E.U8 desc[UR6][R16.64+0x91], R15 ;  /* 0x0000910f10009986 */ /* 0x0005e2000c101106 */
[----:B------:R-:W-:Y:S01]  /*3a900*/  LOP3.LUT P6, RZ, R6, 0x8000000, RZ, 0xc0, !PT ;  /* 0x0800000006ff7812 */ /* 0x000fe200078cc0ff */
[----:B--2---:R-:W-:Y:S02]  /*3a910*/  FMUL R15, R64, UR4 ;  /* 0x00000004400f7c20 */ /* 0x004fe40008400000 */
[----:B------:R-:W2:Y:S03]  /*3a920*/  LDL.LU R64, [R1+0x5a4] ;  /* 0x0005a40001407983 */ /* 0x000ea60000300800 */
[----:B------:R-:W-:-:S05]  /*3a930*/  F2FP.SATFINITE.E4M3.F32.PACK_AB_MERGE_C R15, RZ, R15, RZ ;  /* 0x0000000fff0f723e */ /* 0x000fca00048070ff */
[----:B------:R3:W-:Y:S02]  /*3a940*/  @!P5 STG.E.U8 desc[UR6][R222.64+0x90], R15 ;  /* 0x0000900fde00d986 */ /* 0x0007e4000c101106 */
[----:B---3--:R-:W-:Y:S02]  /*3a950*/  FMUL R15, R51, UR4 ;  /* 0x00000004330f7c20 */ /* 0x008fe40008400000 */
[----:B------:R-:W3:Y:S03]  /*3a960*/  LDL.LU R51, [R1+0x5a8] ;  /* 0x0005a80001337983 */ /* 0x000ee60000300800 */
[----:B------:R-:W-:Y:S01]  /*3a970*/  F2FP.SATFINITE.E4M3.F32.PACK_AB_MERGE_C R15, RZ, R15, RZ ;  /* 0x0000000fff0f723e */ /* 0x000fe200048070ff */
[----:B------:R-:W3:Y:S04]  /*3a980*/  LDL.LU R50, [R1+0x5ac] ;  /* 0x0005ac0001327983 */ /* 0x000ee80000300800 */
[----:B------:R0:W-:Y:S04]  /*3a990*/  @!P6 STG.E.U8 desc[UR6][R210.64+0x91], R15 ;  /* 0x0000910fd200e986 */ /* 0x0001e8000c101106 */
[----:B0-----:R-:W3:Y:S04]  /*3a9a0*/  LDL.LU R211, [R1+0x5b0] ;  /* 0x0005b00001d37983 */ /* 0x001ee80000300800 */
[----:B------:R-:W3:Y:S01]  /*3a9b0*/  LDL.LU R222, [R1+0x5b4] ;  /* 0x0005b40001de7983 */ /* 0x000ee20000300800 */
[----:B------:R-:W-:-:S02]  /*3a9c0*/  ISETP.LT.OR P3, PT, R28, 0xd9, !P0 ;  /* 0x000000d91c00780c */ /* 0x000fc40004761670 */
        /* <DEDUP_REMOVED lines=9> */
[----:B------:R-:W-:-:S04]  /*3aa60*/  ISETP.GE.AND P3, PT, R13, 0x89, PT ;  /* 0x000000890d00780c */ /* 0x000fc80003f66270 */
[C---:B------:R-:W-:Y:S02]  /*3aa70*/  ISETP.LT.OR P5, PT, R28.reuse, 0xe1, !P3 ;  /* 0x000000e11c00780c */ /* 0x040fe40005fa1670 */
[----:B------:R-:W-:-:S11]  /*3aa80*/  ISETP.LT.OR P6, PT, R28, 0xe2, !P3 ;  /* 0x000000e21c00780c */ /* 0x000fd60005fc1670 */
[----:B------:R-:W-:-:S04]  /*3aa90*/  @!P5 IADD3 R83, P1, P2, R3, R14, R9 ;  /* 0x0000000e0353d210 */ /* 0x000fc80007a3e009 */
[----:B------:R-:W-:Y:S02]  /*3aaa0*/  @!P5 IADD3.X R82, R2, R29, R8, P1, P2 ;  /* 0x0000001d0252d210 */ /* 0x000fe40000fe4408 */
[----:B------:R-:W-:-:S04]  /*3aab0*/  @!P6 IADD3 R79, P1, P2, R3, R14, R9 ;  /* 0x0000000e034fe210 */ /* 0x000fc80007a3e009 */
[----:B------:R-:W-:Y:S02]  /*3aac0*/  @!P6 IADD3.X R78, R2, R29, R8, P1, P2 ;  /* 0x0000001d024ee210 */ /* 0x000fe40000fe4408 */
[----:B------:R-:W-:Y:S01]  /*3aad0*/  ISETP.LT.OR P1, PT, R28, 0x99, !P4 ;  /* 0x000000991c00780c */ /* 0x000fe20006721670 */
[----:B----4-:R-:W-:Y:S02]  /*3aae0*/  FMUL R15, R68, UR4 ;  /* 0x00000004440f7c20 */ /* 0x010fe40008400000 */
[----:B------:R-:W4:Y:S04]  /*3aaf0*/  LDL.LU R68, [R1+0x5b8] ;  /* 0x0005b80001447983 */ /* 0x000f280000300800 */
[----:B------:R-:W4:Y:S06]  /*3ab00*/  LDL.LU R223, [R1+0x5bc] ;  /* 0x0005bc0001df7983 */ /* 0x000f2c0000300800 */
[----:B------:R-:W0:Y:S01]  /*3ab10*/  @!P1 LDC.64 R16, c[0x0][0x5c0] ;  /* 0x00017000ff109b82 */ /* 0x000e220000000a00 */
[----:B------:R-:W-:Y:S01]  /*3ab20*/  F2FP.SATFINITE.E4M3.F32.PACK_AB_MERGE_C R15, RZ, R15, RZ ;  /* 0x0000000fff0f723e */ /* 0x000fe200048070ff */
[----:B------:R-:W4:Y:S01]  /*3ab30*/  LDL.LU R210, [R1+0x5c0] ;  /* 0x0005c00001d27983 */ /* 0x000f220000300800 */
[----:B0-----:R-:W-:-:S05]  /*3ab40*/  @!P1 IADD3 R16, P2, R14, R16, RZ ;  /* 0x000000100e109210 */ /* 0x001fca0007f5e0ff */
[----:B------:R-:W-:-:S05]  /*3ab50*/  @!P1 IMAD.X R17, R29, 0x1, R17, P2 ;  /* 0x000000011d119824 */ /* 0x000fca00010e0611 */
[----:B------:R0:W-:Y:S01]  /*3ab60*/  @!P1 STG.E.U8 desc[UR6][R16.64+0x98], R15 ;  /* 0x0000980f10009986 */ /* 0x0001e2000c101106 */
[----:B------:R-:W-:-:S13]  /*3ab70*/  ISETP.LT.OR P1, PT, R28, 0x9a, !P4 ;  /* 0x0000009a1c00780c */ /* 0x000fda0006721670 */
[----:B0-----:R-:W0:Y:S01]  /*3ab80*/  @!P1 LDC.64 R16, c[0x0][0x5c0] ;  /* 0x00017000ff109b82 */ /* 0x001e220000000a00 */
[C---:B------:R-:W-:Y:S02]  /*3ab90*/  ISETP.LT.OR P4, PT, R28.reuse, 0xe9, !P3 ;  /* 0x000000e91c00780c */ /* 0x040fe40005f81670 */
[----:B------:R-:W-:Y:S02]  /*3aba0*/  ISETP.LT.OR P3, PT, R28, 0xea, !P3 ;  /* 0x000000ea1c00780c */ /* 0x000fe40005f61670 */
[----:B------:R-:W-:Y:S02]  /*3abb0*/  LOP3.LUT R0, R0, 0xffffff7f, RZ, 0xc0, !PT ;  /* 0xffffff7f00007812 */ /* 0x000fe400078ec0ff */
[----:B0-----:R-:W-:-:S05]  /*3abc0*/  @!P1 IADD3 R16, P2, R14, R16, RZ ;  /* 0x000000100e109210 */ /* 0x001fca0007f5e0ff */
[----:B------:R-:W-:Y:S01]  /*3abd0*/  @!P1 IMAD.X R17, R29, 0x1, R17, P2 ;  /* 0x000000011d119824 */ /* 0x000fe200010e0611 */
[----:B------:R-:W-:Y:S02]  /*3abe0*/  @P5 LOP3.LUT R0, R0, 0x80, RZ, 0xfc, !PT ;  /* 0x0000008000005812 */ /* 0x000fe400078efcff */
[----:B------:R-:W-:Y:S02]  /*3abf0*/  LOP3.LUT P5, RZ, R12, 0x1, RZ, 0xc0, !PT ;  /* 0x000000010cff7812 */ /* 0x000fe400078ac0ff */
[----:B------:R-:W-:-:S04]  /*3ac00*/  LOP3.LUT R0, R0, 0xffffffbf, RZ, 0xc0, !PT ;  /* 0xffffffbf00007812 */ /* 0x000fc800078ec0ff */
[----:B------:R-:W-:Y:S02]  /*3ac10*/  @P6 LOP3.LUT R0, R0, 0x40, RZ, 0xfc, !PT ;  /* 0x0000004000006812 */ /* 0x000fe400078efcff */
[----:B------:R-:W-:Y:S01]  /*3ac20*/  LOP3.LUT P6, RZ, R6, 0x40000000, RZ, 0xc0, !PT ;  /* 0x4000000006ff7812 */ /* 0x000fe200078cc0ff */
[----:B--2---:R-:W-:-:S05]  /*3ac30*/  FMUL R15, R64, UR4 ;  /* 0x00000004400f7c20 */ /* 0x004fca0008400000 */
[----:B------:R-:W-:-:S05]  /*3ac40*/  F2FP.SATFINITE.E4M3.F32.PACK_AB_MERGE_C R15, RZ, R15, RZ ;  /* 0x0000000fff0f723e */ /* 0x000fca00048070ff */
[----:B------:R3:W-:Y:S01]  /*3ac50*/  @!P1 STG.E.U8 desc[UR6][R16.64+0x99], R15 ;  /* 0x0000990f10009986 */ /* 0x0007e2000c101106 */
[----:B------:R-:W-:-:S04]  /*3ac60*/  @!P4 IADD3 R64, P1, P2, R3, R14, R9 ;  /* 0x0000000e0340c210 */ /* 0x000fc80007a3e009 */
[----:B------:R-:W-:Y:S02]  /*3ac70*/  @!P4 IADD3.X R57, R2, R29, R8, P1, P2 ;  /* 0x0000001d0239c210 */ /* 0x000fe40000fe4408 */
[----:B------:R-:W-:-:S04]  /*3ac80*/  @!P3 IADD3 R56, P1, P2, R3, R14, R9 ;  /* 0x0000000e0338b210 */ /* 0x000fc80007a3e009 */
[----:B------:R-:W-:Y:S02]  /*3ac90*/  @!P3 IADD3.X R53, R2, R29, R8, P1, P2 ;  /* 0x0000001d0235b210 */ /* 0x000fe40000fe4408 */
[----:B------:R-:W-:Y:S01]  /*3aca0*/  ISETP.LT.OR P1, PT, R28, 0xe1, !P0 ;  /* 0x000000e11c00780c */ /* 0x000fe20004721670 */
[----:B---3--:R-:W-:Y:S01]  /*3acb0*/  FMUL R15, R51, UR4 ;  /* 0x00000004330f7c20 */ /* 0x008fe20008400000 */
[----:B------:R-:W-:Y:S02]  /*3acc0*/  FMUL R16, R211, UR4 ;  /* 0x00000004d3107c20 */ /* 0x000fe40008400000 */
[----:B------:R-:W2:Y:S02]  /*3acd0*/  LDL.LU R211, [R1+0x5c4] ;  /* 0x0005c40001d37983 */ /* 0x000ea40000300800 */
[----:B------:R-:W-:-:S05]  /*3ace0*/  F2FP.SATFINITE.E4M3.F32.PACK_AB_MERGE_C R15, RZ, R15, RZ ;  /* 0x0000000fff0f723e */ /* 0x000fca00048070ff */
[----:B------:R0:W-:Y:S02]  /*3acf0*/  @!P5 STG.E.U8 desc[UR6][R208.64+0x98], R15 ;  /* 0x0000980fd000d986 */ /* 0x0001e4000c101106 */
[----:B------:R-:W-:-:S04]  /*3ad00*/  @!P1 IADD3 R52, P2, P5, R3, R14, R11 ;  /* 0x0000000e03349210 */ /* 0x000fc80007d5e00b */
[----:B------:R-:W-:Y:S02]  /*3ad10*/  @!P1 IADD3.X R51, R2, R29, R10, P2, P5 ;  /* 0x0000001d02339210 */ /* 0x000fe400017ea40a */
[----:B------:R-:W-:Y:S01]  /*3ad20*/  ISETP.LT.OR P2, PT, R28, 0xe2, !P0 ;  /* 0x000000e21c00780c */ /* 0x000fe20004741670 */
[----:B0-----:R-:W-:-:S05]  /*3ad30*/  FMUL R15, R50, UR4 ;  /* 0x00000004320f7c20 */ /* 0x001fca0008400000 */
[----:B------:R-:W-:-:S05]  /*3ad40*/  F2FP.SATFINITE.E4M3.F32.PACK_AB_MERGE_C R15, RZ, R15, RZ ;  /* 0x0000000fff0f723e */ /* 0x000fca00048070ff */
[----:B------:R0:W-:Y:S02]  /*3ad50*/  @!P6 STG.E.U8 desc[UR6][R188.64+0x99], R15 ;  /* 0x0000990fbc00e986 */ /* 0x0001e4000c101106 */
[----:B------:R-:W-:Y:S02]  /*3ad60*/  @!P2 IADD3 R50, P5, P6, R3, R14, R11 ;  /* 0x0000000e0332a210 */ /* 0x000fe40007ebe00b */
[----:B------:R-:W-:Y:S02]  /*3ad70*/  F2FP.SATFINITE.E4M3.F32.PACK_AB_MERGE_C R16, RZ, R16, RZ ;  /* 0x00000010ff10723e */ /* 0x000fe400048070ff */
[----:B0-----:R-:W-:Y:S02]  /*3ad80*/  @!P2 IADD3.X R15, R2, R29, R10, P5, P6 ;  /* 0x0000001d020fa210 */ /* 0x001fe40002fec40a */
[----:B------:R-:W-:-:S13]  /*3ad90*/  LOP3.LUT P5, RZ, R6, 0x80000000, RZ, 0xc0, !PT ;  /* 0x8000000006ff7812 */ /* 0x000fda00078ac0ff */
[----:B------:R0:W-:Y:S02]  /*3ada0*/  @!P5 STG.E.U8 desc[UR6][R202.64+0x90], R16 ;  /* 0x00009010ca00d986 */ /* 0x0001e4000c101106 */
[----:B0-----:R-:W-:Y:S02]  /*3adb0*/  FMUL R16, R222, UR4 ;  /* 0x00000004de107c20 */ /* 0x001fe40008400000 */
[----:B------:R-:W3:Y:S01]  /*3adc0*/  LDL.LU R222, [R1+0x5c8] ;  /* 0x0005c80001de7983 */ /* 0x000ee20000300800 */
[----:B------:R-:W-:Y:S02]  /*3add0*/  LOP3.LUT R12, R12, 0xfffffffb, RZ, 0xc0, !PT ;  /* 0xfffffffb0c0c7812 */ /* 0x000fe400078ec0ff */
[----:B------:R-:W-:Y:S01]  /*3ade0*/  LOP3.LUT R0, R0, 0xfffffffd, RZ, 0xc0, !PT ;  /* 0xfffffffd00007812 */ /* 0x000fe200078ec0ff */
[----:B----4-:R-:W-:Y:S01]  /*3adf0*/  FMUL R68, R68, UR4 ;  /* 0x0000000444447c20 */ /* 0x010fe20008400000 */
[----:B------:R-:W-:Y:S01]  /*3ae00*/  @P3 LOP3.LUT R12, R12, 0x4, RZ, 0xfc, !PT ;  /* 0x000000040c0c3812 */ /* 0x000fe200078efcff */
[----:B------:R-:W4:Y:S03]  /*3ae10*/  LDL.LU R189, [R1+0x5cc] ;  /* 0x0005cc0001bd7983 */ /* 0x000f260000300800 */
[----:B------:R-:W-:-:S04]  /*3ae20*/  LOP3.LUT R12, R12, 0xfffffff7, RZ, 0xc0, !PT ;  /* 0xfffffff70c0c7812 */ /* 0x000fc800078ec0ff */
[----:B------:R-:W-:-:S04]  /*3ae30*/  @P1 LOP3.LUT R12, R12, 0x8, RZ, 0xfc, !PT ;  /* 0x000000080c0c1812 */ /* 0x000fc800078efcff */
[----:B------:R-:W-:-:S04]  /*3ae40*/  LOP3.LUT R12, R12, 0xffffffef, RZ, 0xc0, !PT ;  /* 0xffffffef0c0c7812 */ /* 0x000fc800078ec0ff */
[----:B------:R-:W-:-:S04]  /*3ae50*/  @P0 LOP3.LUT R12, R12, 0x10, RZ, 0xfc, !PT ;  /* 0x000000100c0c0812 */ /* 0x000fc800078efcff */
[----:B------:R-:W-:Y:S02]  /*3ae60*/  LOP3.LUT R12, R12, 0xffffffdf, RZ, 0xc0, !PT ;  /* 0xffffffdf0c0c7812 */ /* 0x000fe400078ec0ff */
[----:B------:R-:W-:Y:S02]  /*3ae70*/  @P4 LOP3.LUT R0, R0, 0x2, RZ, 0xfc, !PT ;  /* 0x0000000200004812 */ /* 0x000fe400078efcff */
[----:B------:R-:W-:Y:S02]  /*3ae80*/  LOP3.LUT P4, RZ, R6, 0x20000000, RZ, 0xc0, !PT ;  /* 0x2000000006ff7812 */ /* 0x000fe4000788c0ff */
[----:B------:R-:W-:Y:S02]  /*3ae90*/  @P2 LOP3.LUT R12, R12, 0x20, RZ, 0xfc, !PT ;  /* 0x000000200c0c2812 */ /* 0x000fe400078efcff */
[----:B------:R-:W-:Y:S02]  /*3aea0*/  LOP3.LUT P2, RZ, R4, 0x1000, RZ, 0xc0, !PT ;  /* 0x0000100004ff7812 */ /* 0x000fe4000784c0ff */
[----:B------:R-:W-:-:S07]  /*3aeb0*/  F2FP.SATFINITE.E4M3.F32.PACK_AB_MERGE_C R16, RZ, R16, RZ ;  /* 0x00000010ff10723e */ /* 0x000fce00048070ff */
[----:B------:R0:W-:Y:S04]  /*3aec0*/  @!P4 STG.E.U8 desc[UR6][R182.64+0x91], R16 ;  /* 0x00009110b600c986 */ /* 0x0001e8000c101106 */
[----:B0-----:R-:W0:Y:S01]  /*3aed0*/  @!P2 LDC.64 R16, c[0x0][0x5c0] ;  /* 0x00017000ff10ab82 */ /* 0x001e220000000a00 */
[----:B------:R-:W-:Y:S02]  /*3aee0*/  F2FP.SATFINITE.E4M3.F32.PACK_AB_MERGE_C R68, RZ, R68, RZ ;  /* 0x00000044ff44723e */ /* 0x000fe400048070ff */
[----:B------:R-:W-:Y:S02]  /*3aef0*/  LOP3.LUT P6, RZ, R4, 0x800, RZ, 0xc0, !PT ;  /* 0x0000080004ff7812 */ /* 0x000fe400078cc0ff */
[----:B0-----:R-:W-:-:S05]  /*3af00*/  @!P2 IADD3 R16, P5, R97, R16, RZ ;  /* 0x000000106110a210 */ /* 0x001fca0007fbe0ff */
[----:B------:R-:W-:-:S05]  /*3af10*/  @!P2 IMAD.X R17, R122, 0x1, R17, P5 ;  /* 0x000000017a11a824 */ /* 0x000fca00028e0611 */
[----:B------:R0:W-:Y:S02]  /*3af20*/  @!P2 STG.E.U8 desc[UR6][R16.64+0x90], R68 ;  /* 0x000090441000a986 */ /* 0x0001e4000c101106 */
[----:B0-----:R-:W-:Y:S01]  /*3af30*/  FMUL R68, R223, UR4 ;  /* 0x00000004df447c20 */ /* 0x001fe20008400000 */
[----:B------:R-:W0:Y:S01]  /*3af40*/  @!P6 LDC.64 R16, c[0x0][0x5c0] ;  /* 0x00017000ff10eb82 */ /* 0x000e220000000a00 */
[----:B------:R-:W4:Y:S04]  /*3af50*/  LDL.LU R223, [R1+0x5d0] ;  /* 0x0005d00001df7983 */ /* 0x000f280000300800 */
[----:B------:R-:W4:Y:S01]  /*3af60*/  LDL.LU R208, [R1+0x5d4] ;  /* 0x0005d40001d07983 */ /* 0x000f220000300800 */
[----:B------:R-:W-:Y:S02]  /*3af70*/  F2FP.SATFINITE.E4M3.F32.PACK_AB_MERGE_C R68, RZ, R68, RZ ;  /* 0x00000044ff44723e */ /* 0x000fe400048070ff */
[----:B------:R-:W-:-:S02]  /*3af80*/  LOP3.LUT P0, RZ, R6, 0x4000000, RZ, 0xc0, !PT ;  /* 0x0400000006ff7812 */ /* 0x000fc4000780c0ff */
[----:B0-----:R-:W-:-:S05]  /*3af90*/  @!P6 IADD3 R16, P5, R123, R16, RZ ;  /* 0x000000107b10e210 */ /* 0x001fca0007fbe0ff */
[----:B------:R-:W-:-:S05]  /*3afa0*/  @!P6 IMAD.X R17, R124, 0x1, R17, P5 ;  /* 0x000000017c11e824 */ /* 0x000fca00028e0611 */
[----:B------:R0:W-:Y:S02]  /*3afb0*/  @!P6 STG.E.U8 desc[UR6][R16.64+0x91], R68 ;  /* 0x000091441000e986 */ /* 0x0001e4000c101106 */
[----:B0-----:R-:W-:-:S05]  /*3afc0*/  FMUL R16, R210, UR4 ;  /* 0x00000004d2107c20 */ /* 0x001fca0008400000 */
[----:B------:R-:W-:-:S05]  /*3afd0*/  F2FP.SATFINITE.E4M3.F32.PACK_AB_MERGE_C R16, RZ, R16, RZ ;  /* 0x00000010ff10723e */ /* 0x000fca00048070ff */
[----:B------:R2:W-:Y:S02]  /*3afe0*/  @!P0 STG.E.U8 desc[UR6][R172.64+0x98], R16 ;  /* 0x00009810ac008986 */ /* 0x0005e4000c101106 */
[----:B--2---:R-:W-:Y:S02]  /*3aff0*/  FMUL R16, R211, UR4 ;  /* 0x00000004d3107c20 */ /* 0x004fe40008400000 */
[----:B------:R-:W2:Y:S04]  /*3b000*/  LDL.LU R211, [R1+0x5d8] ;  /* 0x0005d80001d37983 */ /* 0x000ea80000300800 */
[----:B------:R-:W2:Y:S04]  /*3b010*/  LDL.LU R209, [R1+0x5dc] ;  /* 0x0005dc0001d17983 */ /* 0x000ea80000300800 */
[----:B------:R-:W2:Y:S01]  /*3b020*/  LDL.LU R210, [R1+0x5e0] ;  /* 0x0005e00001d27983 */ /* 0x000ea20000300800 */
[----:B---3--:R-:W-:-:S03]  /*3b030*/  FMUL R68, R222, UR4 ;  /* 0x00000004de447c20 */ /* 0x008fc60008400000 */
[----:B------:R-:W3:Y:S01]  /*3b040*/  LDL.LU R222, [R1+0x5e4] ;  /* 0x0005e40001de7983 */ /* 0x000ee20000300800 */
[----:B------:R-:W-:Y:S02]  /*3b050*/  LOP3.LUT P1, RZ, R6, 0x2000000, RZ, 0xc0, !PT ;  /* 0x0200000006ff7812 */ /* 0x000fe4000782c0ff */
[----:B------:R-:W-:Y:S02]  /*3b060*/  LOP3.LUT P3, RZ, R4, 0x400, RZ, 0xc0, !PT ;  /* 0x0000040004ff7812 */ /* 0x000fe4000786c0ff */
[----:B------:R-:W-:-:S09]  /*3b070*/  F2FP.SATFINITE.E4M3.F32.PACK_AB_MERGE_C R16, RZ, R16, RZ ;  /* 0x00000010ff10723e */ /* 0x000fd200048070ff */
[----:B------:R0:W-:Y:S02]  /*3b080*/  @!P1 STG.E.U8 desc[UR6][R164.64+0x99], R16 ;  /* 0x00009910a4009986 */ /* 0x0001e4000c101106 */
[----:B0-----:R-:W0:Y:S01]  /*3b090*/  @!P3 LDC.64 R16, c[0x0][0x5c0] ;  /* 0x00017000ff10bb82 */ /* 0x001e220000000a00 */
[----:B------:R-:W-:Y:S02]  /*3b0a0*/  LOP3.LUT P4, RZ, R4, 0x200, RZ, 0xc0, !PT ;  /* 0x0000020004ff7812 */ /* 0x000fe4000788c0ff */
[----:B------:R-:W-:Y:S02]  /*3b0b0*/  F2FP.SATFINITE.E4M3.F32.PACK_AB_MERGE_C R68, RZ, R68, RZ ;  /* 0x00000044ff44723e */ /* 0x000fe400048070ff */
[----:B0-----:R-:W-:-:S05]  /*3b0c0*/  @!P3 IADD3 R16, P5, R125, R16, RZ ;  /* 0x000000107d10b210 */ /* 0x001fca0007fbe0ff */
[----:B------:R-:W-:-:S05]  /*3b0d0*/  @!P3 IMAD.X R17, R130, 0x1, R17, P5 ;  /* 0x000000018211b824 */ /* 0x000fca00028e0611 */
[----:B------:R0:W-:Y:S02]  /*3b0e0*/  @!P3 STG.E.U8 desc[UR6][R16.64+0x98], R68 ;  /* 0x000098441000b986 */ /* 0x0001e4000c101106 */
[----:B0-----:R-:W0:Y:S01]  /*3b0f0*/  @!P4 LDC.64 R16, c[0x0][0x5c0] ;  /* 0x00017000ff10cb82 */ /* 0x001e220000000a00 */
[----:B----4-:R-:W-:-:S05]  /*3b100*/  FMUL R68, R189, UR4 ;  /* 0x00000004bd447c20 */ /* 0x010fca0008400000 */
[----:B------:R-:W-:Y:S02]  /*3b110*/  F2FP.SATFINITE.E4M3.F32.PACK_AB_MERGE_C R68, RZ, R68, RZ ;  /* 0x00000044ff44723e */ /* 0x000fe400048070ff */
[----:B------:R-:W-:Y:S02]  /*3b120*/  LOP3.LUT P2, RZ, R4, 0x100, RZ, 0xc0, !PT ;  /* 0x0000010004ff7812 */ /* 0x000fe4000784c0ff */
[----:B0-----:R-:W-:-:S05]  /*3b130*/  @!P4 IADD3 R16, P5, R69, R16, RZ ;  /* 0x000000104510c210 */ /* 0x001fca0007fbe0ff */
[----:B------:R-:W-:-:S05]  /*3b140*/  @!P4 IMAD.X R17, R131, 0x1, R17, P5 ;  /* 0x000000018311c824 */ /* 0x000fca00028e0611 */
[----:B------:R0:W-:Y:S02]  /*3b150*/  @!P4 STG.E.U8 desc[UR6][R16.64+0x99], R68 ;  /* 0x000099441000c986 */ /* 0x0001e4000c101106 */
[----:B0-----:R-:W-:Y:S02]  /*3b160*/  FMUL R16, R223, UR4 ;  /* 0x00000004df107c20 */ /* 0x001fe40008400000 */
[----:B------:R-:W4:Y:S01]  /*3b170*/  LDL.LU R223, [R1+0x5e8] ;  /* 0x0005e80001df7983 */ /* 0x000f220000300800 */
[----:B------:R-:W-:-:S04]  /*3b180*/  LOP3.LUT R12, R12, 0xfffff7ff, RZ, 0xc0, !PT ;  /* 0xfffff7ff0c0c7812 */ /* 0x000fc800078ec0ff */
[----:B------:R-:W-:Y:S02]  /*3b190*/  @P2 LOP3.LUT R12, R12, 0x800, RZ, 0xfc, !PT ;  /* 0x000008000c0c2812 */ /* 0x000fe400078efcff */
[C---:B------:R-:W-:Y:S02]  /*3b1a0*/  LOP3.LUT P2, RZ, R6.reuse, 0x1000000, RZ, 0xc0, !PT ;  /* 0x0100000006ff7812 */ /* 0x040fe4000784c0ff */
[----:B------:R-:W-:Y:S02]  /*3b1b0*/  F2FP.SATFINITE.E4M3.F32.PACK_AB_MERGE_C R16, RZ, R16, RZ ;  /* 0x00000010ff10723e */ /* 0x000fe400048070ff */
[----:B------:R-:W-:-:S09]  /*3b1c0*/  LOP3.LUT P5, RZ, R6, 0x800000, RZ, 0xc0, !PT ;  /* 0x0080000006ff7812 */ /* 0x000fd200078ac0ff */
[----:B------:R0:W-:Y:S01]  /*3b1d0*/  @!P2 STG.E.U8 desc[UR6][R198.64+0x90], R16 ;  /* 0x00009010c600a986 */ /* 0x0001e2000c101106 */
[----:B------:R-:W-:Y:S01]  /*3b1e0*/  LOP3.LUT P2, RZ, R12, 0x800, RZ, 0xc0, !PT ;  /* 0x000008000cff7812 */ /* 0x000fe2000784c0ff */
[----:B0-----:R-:W-:-:S05]  /*3b1f0*/  FMUL R16, R208, UR4 ;  /* 0x00000004d0107c20 */ /* 0x001fca0008400000 */
[----:B------:R-:W-:-:S05]  /*3b200*/  F2FP.SATFINITE.E4M3.F32.PACK_AB_MERGE_C R16, RZ, R16, RZ ;  /* 0x00000010ff10723e */ /* 0x000fca00048070ff */
[----:B------:R0:W-:Y:S02]  /*3b210*/  @!P5 STG.E.U8 desc[UR6][R180.64+0x91], R16 ;  /* 0x00009110b400d986 */ /* 0x0001e4000c101106 */
[----:B0-----:R-:W0:Y:S01]  /*3b220*/  @!P2 LDC.64 R16, c[0x0][0x5c0] ;  /* 0x00017000ff10ab82 */ /* 0x001e220000000a00 */
[----:B------:R-:W-:Y:S02]  /*3b230*/  LOP3.LUT P6, RZ, R4, 0x40, RZ, 0xc0, !PT ;  /* 0x0000004004ff7812 */ /* 0x000fe400078cc0ff */
[----:B0-----:R-:W-:-:S05]  /*3b240*/  @!P2 IADD3 R16, P5, R138, R16, RZ ;  /* 0x000000108a10a210 */ /* 0x001fca0007fbe0ff */
[----:B------:R-:W-:Y:S02]  /*3b250*/  @!P2 IMAD.X R17, R146, 0x1, R17, P5 ;  /* 0x000000019211a824 */ /* 0x000fe400028e0611 */
[----:B--2---:R-:W-:Y:S02]  /*3b260*/  FMUL R68, R211, UR4 ;  /* 0x00000004d3447c20 */ /* 0x004fe40008400000 */
[----:B------:R-:W2:Y:S03]  /*3b270*/  LDL.LU R211, [R1+0x5ec] ;  /* 0x0005ec0001d37983 */ /* 0x000ea60000300800 */
[----:B------:R-:W-:-:S05]  /*3b280*/  F2FP.SATFINITE.E4M3.F32.PACK_AB_MERGE_C R68, RZ, R68, RZ ;  /* 0x00000044ff44723e */ /* 0x000fca00048070ff */
[----:B------:R0:W-:Y:S02]  /*3b290*/  @!P2 STG.E.U8 desc[UR6][R16.64+0x90], R68 ;  /* 0x000090441000a986 */ /* 0x0001e4000c101106 */
[----:B0-----:R-:W0:Y:S01]  /*3b2a0*/  @!P6 LDC.64 R16, c[0x0][0x5c0] ;  /* 0x00017000ff10eb82 */ /* 0x001e220000000a00 */
[----:B------:R-:W-:Y:S01]  /*3b2b0*/  FMUL R68, R209, UR4 ;  /* 0x00000004d1447c20 */ /* 0x000fe20008400000 */
[----:B------:R-:W-:Y:S01]  /*3b2c0*/  LOP3.LUT P0, RZ, R6, 0x400000, RZ, 0xc0, !PT ;  /* 0x0040000006ff7812 */ /* 0x000fe2000780c0ff */
[----:B------:R-:W2:Y:S03]  /*3b2d0*/  LDL.LU R209, [R1+0x5f0] ;  /* 0x0005f00001d17983 */ /* 0x000ea60000300800 */
[----:B------:R-:W-:Y:S02]  /*3b2e0*/  F2FP.SATFINITE.E4M3.F32.PACK_AB_MERGE_C R68, RZ, R68, RZ ;  /* 0x00000044ff44723e */ /* 0x000fe400048070ff */
[----:B0-----:R-:W-:-:S05]  /*3b2f0*/  @!P6 IADD3 R16, P5, R135, R16, RZ ;  /* 0x000000108710e210 */ /* 0x001fca0007fbe0ff */
[----:B------:R-:W-:-:S05]  /*3b300*/  @!P6 IMAD.X R17, R139, 0x1, R17, P5 ;  /* 0x000000018b11e824 */ /* 0x000fca00028e0611 */
[----:B------:R0:W-:Y:S02]  /*3b310*/  @!P6 STG.E.U8 desc[UR6][R16.64+0x91], R68 ;  /* 0x000091441000e986 */ /* 0x0001e4000c101106 */
[----:B0-----:R-:W-:-:S05]  /*3b320*/  FMUL R16, R210, UR4 ;  /* 0x00000004d2107c20 */ /* 0x001fca0008400000 */
[----:B------:R-:W-:-:S05]  /*3b330*/  F2FP.SATFINITE.E4M3.F32.PACK_AB_MERGE_C R16, RZ, R16, RZ ;  /* 0x00000010ff10723e */ /* 0x000fca00048070ff */
[----:B------:R3:W-:Y:S02]  /*3b340*/  @!P0 STG.E.U8 desc[UR6][R178.64+0x98], R16 ;  /* 0x00009810b2008986 */ /* 0x0007e4000c101106 */
[----:B---3--:R-:W-:Y:S02]  /*3b350*/  FMUL R16, R222, UR4 ;  /* 0x00000004de107c20 */ /* 0x008fe40008400000 */
[----:B------:R-:W3:Y:S01]  /*3b360*/  LDL.LU R222, [R1+0x5f4] ;  /* 0x0005f40001de7983 */ /* 0x000ee20000300800 */
[----:B------:R-:W-:Y:S02]  /*3b370*/  LOP3.LUT P1, RZ, R6, 0x80000, RZ, 0xc0, !PT ;  /* 0x0008000006ff7812 */ /* 0x000fe4000782c0ff */
[----:B------:R-:W-:Y:S01]  /*3b380*/  LOP3.LUT P3, RZ, R4, 0x4, RZ, 0xc0, !PT ;  /* 0x0000000404ff7812 */ /* 0x000fe2000786c0ff */
[----:B------:R-:W3:Y:S01]  /*3b390*/  LDL.LU R210, [R1+0x5f8] ;  /* 0x0005f80001d27983 */ /* 0x000ee20000300800 */
[----:B------:R-:W-:-:S09]  /*3b3a0*/  F2FP.SATFINITE.E4M3.F32.PACK_AB_MERGE_C R16, RZ, R16, RZ ;  /* 0x00000010ff10723e */ /* 0x000fd200048070ff */
[----:B------:R0:W-:Y:S02]  /*3b3b0*/  @!P1 STG.E.U8 desc[UR6][R168.64+0x99], R16 ;  /* 0x00009910a8009986 */ /* 0x0001e4000c101106 */
[----:B0-----:R-:W0:Y:S02]  /*3b3c0*/  @!P3 LDC.64 R16, c[0x0][0x5c0] ;  /* 0x00017000ff10bb82 */ /* 0x001e240000000a00 */
[----:B0-----:R-:W-:Y:S02]  /*3b3d0*/  @!P3 IADD3 R16, P5, R65, R16, RZ ;  /* 0x000000104110b210 */ /* 0x001fe40007fbe0ff */
[----:B------:R-:W-:-:S03]  /*3b3e0*/  LOP3.LUT P4, RZ, R0, 0x80000000, RZ, 0xc0, !PT ;  /* 0x8000000000ff7812 */ /* 0x000fc6000788c0ff */
[----:B------:R-:W-:Y:S02]  /*3b3f0*/  @!P3 IMAD.X R17, R134, 0x1, R17, P5 ;  /* 0x000000018611b824 */ /* 0x000fe400028e0611 */
[----:B----4-:R-:W-:Y:S02]  /*3b400*/  FMUL R65, R223, UR4 ;  /* 0x00000004df417c20 */ /* 0x010fe40008400000 */
[----:B------:R-:W4:Y:S03]  /*3b410*/  LDL.LU R223, [R1+0x5fc] ;  /* 0x0005fc0001df7983 */ /* 0x000f260000300800 */
[----:B------:R-:W-:-:S05]  /*3b420*/  F2FP.SATFINITE.E4M3.F32.PACK_AB_MERGE_C R65, RZ, R65, RZ ;  /* 0x00000041ff41723e */ /* 0x000fca00048070ff */
[----:B------:R0:W-:Y:S02]  /*3b430*/  @!P3 STG.E.U8 desc[UR6][R16.64+0x98], R65 ;  /* 0x000098411000b986 */ /* 0x0001e4000c101106 */
[----:B0-----:R-:W0:Y:S01]  /*3b440*/  @!P4 LDC.64 R16, c[0x0][0x5c0] ;  /* 0x00017000ff10cb82 */ /* 0x001e220000000a00 */
[----:B------:R-:W-:Y:S02]  /*3b450*/  ISETP.GE.AND P3, PT, R13, 0x1, PT ;  /* 0x000000010d00780c */ /* 0x000fe40003f66270 */
[----:B0-----:R-:W-:-:S05]  /*3b460*/  @!P4 IADD3 R16, P5, R147, R16, RZ ;  /* 0x000000109310c210 */ /* 0x001fca0007fbe0ff */
[----:B------:R-:W-:Y:S01]  /*3b470*/  @!P4 IMAD.X R17, R148, 0x1, R17, P5 ;  /* 0x000000019411c824 */ /* 0x000fe200028e0611 */
[----:B------:R-:W-:Y:S01]  /*3b480*/  ISETP.LT.OR P5, PT, R28, 0xa1, !P3 ;  /* 0x000000a11c00780c */ /* 0x000fe20005fa1670 */
[----:B--2---:R-:W-:Y:S02]  /*3b490*/  FMUL R65, R211, UR4 ;  /* 0x00000004d3417c20 */ /* 0x004fe40008400000 */
[----:B------:R-:W2:Y:S03]  /*3b4a0*/  LDL.LU R211, [R1+0x600] ;  /* 0x0006000001d37983 */ /* 0x000ea60000300800 */
[----:B------:R-:W-:Y:S01]  /*3b4b0*/  F2FP.SATFINITE.E4M3.F32.PACK_AB_MERGE_C R65, RZ, R65, RZ ;  /* 0x00000041ff41723e */ /* 0x000fe200048070ff */
[----:B------:R-:W2:Y:S04]  /*3b4c0*/  LDL.LU R208, [R1+0x604] ;  /* 0x0006040001d07983 */ /* 0x000ea80000300800 */
[----:B------:R0:W-:Y:S02]  /*3b4d0*/  @!P4 STG.E.U8 desc[UR6][R16.64+0x99], R65 ;  /* 0x000099411000c986 */ /* 0x0001e4000c101106 */
[----:B0-----:R-:W0:Y:S01]  /*3b4e0*/  @!P5 LDC.64 R16, c[0x0][0x5c0] ;  /* 0x00017000ff10db82 */ /* 0x001e220000000a00 */
[----:B------:R-:W-:-:S05]  /*3b4f0*/  FMUL R65, R209, UR4 ;  /* 0x00000004d1417c20 */ /* 0x000fca0008400000 */
[----:B------:R-:W-:Y:S02]  /*3b500*/  F2FP.SATFINITE.E4M3.F32.PACK_AB_MERGE_C R65, RZ, R65, RZ ;  /* 0x00000041ff41723e */ /* 0x000fe400048070ff */
[----:B0-----:R-:W-:-:S05]  /*3b510*/  @!P5 IADD3 R16, P6, R14, R16, RZ ;  /* 0x000000100e10d210 */ /* 0x001fca0007fde0ff */
[----:B------:R-:W-:-:S05]  /*3b520*/  @!P5 IMAD.X R17, R29, 0x1, R17, P6 ;  /* 0x000000011d11d824 */ /* 0x000fca00030e0611 */
[----:B------:R3:W-:Y:S02]  /*3b530*/  @!P5 STG.E.U8 desc[UR6][R16.64+0xa0], R65 ;  /* 0x0000a0411000d986 */ /* 0x0007e4000c101106 */
[----:B---3--:R-:W-:Y:S02]  /*3b540*/  FMUL R65, R222, UR4 ;  /* 0x00000004de417c20 */ /* 0x008fe40008400000 */
[----:B------:R-:W3:Y:S01]  /*3b550*/  LDL.LU R222, [R1+0x608] ;  /* 0x0006080001de7983 */ /* 0x000ee20000300800 */
[----:B------:R-:W-:-:S13]  /*3b560*/  ISETP.LT.OR P5, PT, R28, 0xa2, !P3 ;  /* 0x000000a21c00780c */ /* 0x000fda0005fa1670 */
[----:B------:R-:W0:Y:S01]  /*3b570*/  @!P5 LDC.64 R16, c[0x0][0x5c0] ;  /* 0x00017000ff10db82 */ /* 0x000e220000000a00 */
[----:B------:R-:W-:Y:S02]  /*3b580*/  F2FP.SATFINITE.E4M3.F32.PACK_AB_MERGE_C R65, RZ, R65, RZ ;  /* 0x00000041ff41723e */ /* 0x000fe400048070ff */
[----:B------:R-:W-:Y:S02]  /*3b590*/  LOP3.LUT P2, RZ, R6, 0x40000, RZ, 0xc0, !PT ;  /* 0x0004000006ff7812 */ /* 0x000fe4000784c0ff */
[----:B0-----:R-:W-:-:S05]  /*3b5a0*/  @!P5 IADD3 R16, P6, R14, R16, RZ ;  /* 0x000000100e10d210 */ /* 0x001fca0007fde0ff */
[----:B------:R-:W-:-:S05]  /*3b5b0*/  @!P5 IMAD.X R17, R29, 0x1, R17, P6 ;  /* 0x000000011d11d824 */ /* 0x000fca00030e0611 */
[----:B------:R0:W-:Y:S02]  /*3b5c0*/  @!P5 STG.E.U8 desc[UR6][R16.64+0xa1], R65 ;  /* 0x0000a1411000d986 */ /* 0x0001e4000c101106 */
[----:B0-----:R-:W-:-:S05]  /*3b5d0*/  FMUL R16, R210, UR4 ;  /* 0x00000004d2107c20 */ /* 0x001fca0008400000 */
[----:B------:R-:W-:-:S05]  /*3b5e0*/  F2FP.SATFINITE.E4M3.F32.PACK_AB_MERGE_C R16, RZ, R16, RZ ;  /* 0x00000010ff10723e */ /* 0x000fca00048070ff */
[----:B------:R4:W-:Y:S02]  /*3b5f0*/  @!P2 STG.E.U8 desc[UR6][R206.64+0xa0], R16 ;  /* 0x0000a010ce00a986 */ /* 0x0009e4000c101106 */
[----:B----4-:R-:W-:Y:S02]  /*3b600*/  FMUL R16, R223, UR4 ;  /* 0x00000004df107c20 */ /* 0x010fe40008400000 */
[----:B------:R-:W4:Y:S01]  /*3b610*/  LDL.LU R223, [R1+0x60c] ;  /* 0x00060c0001df7983 */ /* 0x000f220000300800 */
[----:B------:R-:W-:Y:S02]  /*3b620*/  LOP3.LUT P1, RZ, R6, 0x10000, RZ, 0xc0, !PT ;  /* 0x0001000006ff7812 */ /* 0x000fe4000782c0ff */
[----:B------:R-:W-:Y:S01]  /*3b630*/  ISETP.LT.OR P5, PT, R28, 0xa9, !P3 ;  /* 0x000000a91c00780c */ /* 0x000fe20005fa1670 */
[----:B------:R-:W4:Y:S01]  /*3b640*/  LDL.LU R209, [R1+0x610] ;  /* 0x0006100001d17983 */ /* 0x000f220000300800 */
[----:B------:R-:W-:-:S03]  /*3b650*/  F2FP.SATFINITE.E4M3.F32.PACK_AB_MERGE_C R16, RZ, R16, RZ ;  /* 0x00000010ff10723e */ /* 0x000fc600048070ff */
[----:B------:R-:W4:Y:S06]  /*3b660*/  LDL.LU R210, [R1+0x614] ;  /* 0x0006140001d27983 */ /* 0x000f2c0000300800 */
[----:B------:R0:W-:Y:S02]  /*3b670*/  @!P1 STG.E.U8 desc[UR6][R216.64+0xa1], R16 ;  /* 0x0000a110d8009986 */ /* 0x0001e4000c101106 */
[----:B0-----:R-:W0:Y:S02]  /*3b680*/  @!P5 LDC.64 R16, c[0x0][0x5c0] ;  /* 0x00017000ff10db82 */ /* 0x001e240000000a00 */
[----:B0-----:R-:W-:-:S05]  /*3b690*/  @!P5 IADD3 R16, P6, R14, R16, RZ ;  /* 0x000000100e10d210 */ /* 0x001fca0007fde0ff */
[----:B------:R-:W-:Y:S02]  /*3b6a0*/  @!P5 IMAD.X R17, R29, 0x1, R17, P6 ;  /* 0x000000011d11d824 */ /* 0x000fe400030e0611 */
[----:B--2---:R-:W-:Y:S02]  /*3b6b0*/  FMUL R65, R211, UR4 ;  /* 0x00000004d3417c20 */ /* 0x004fe40008400000 */
[----:B------:R-:W2:Y:S03]  /*3b6c0*/  LDL.LU R211, [R1+0x618] ;  /* 0x0006180001d37983 */ /* 0x000ea60000300800 */
[----:B------:R-:W-:-:S05]  /*3b6d0*/  F2FP.SATFINITE.E4M3.F32.PACK_AB_MERGE_C R65, RZ, R65, RZ ;  /* 0x00000041ff41723e */ /* 0x000fca00048070ff */
[----:B------:R0:W-:Y:S01]  /*3b6e0*/  @!P5 STG.E.U8 desc[UR6][R16.64+0xa8], R65 ;  /* 0x0000a8411000d986 */ /* 0x0001e2000c101106 */
[----:B------:R-:W-:-:S13]  /*3b6f0*/  ISETP.LT.OR P5, PT, R28, 0xaa, !P3 ;  /* 0x000000aa1c00780c */ /* 0x000fda0005fa1670 */
        /* <DEDUP_REMOVED lines=8> */
[----:B------:R-:W-:Y:S02]  /*3b780*/  LOP3.LUT P0, RZ, R6, 0x20000, RZ, 0xc0, !PT ;  /* 0x0002000006ff7812 */ /* 0x000fe4000780c0ff */
[----:B------:R-:W-:-:S11]  /*3b790*/  F2FP.SATFINITE.E4M3.F32.PACK_AB_MERGE_C R16, RZ, R16, RZ ;  /* 0x00000010ff10723e */ /* 0x000fd600048070ff */
[----:B------:R4:W-:Y:S01]  /*3b7a0*/  @!P0 STG.E.U8 desc[UR6][R234.64+0xa8], R16 ;  /* 0x0000a810ea008986 */ /* 0x0009e2000c101106 */
[C---:B------:R-:W-:Y:S02]  /*3b7b0*/  LOP3.LUT P4, RZ, R6.reuse, 0x8000, RZ, 0xc0, !PT ;  /* 0x0000800006ff7812 */ /* 0x040fe4000788c0ff */
[----:B------:R-:W-:Y:S02]  /*3b7c0*/  LOP3.LUT P5, RZ, R6, 0x2000, RZ, 0xc0, !PT ;  /* 0x0000200006ff7812 */ /* 0x000fe400078ac0ff */
[----:B------:R-:W-:Y:S01]  /*3b7d0*/  LOP3.LUT R12, R12, 0xfffffdff, RZ, 0xc0, !PT ;  /* 0xfffffdff0c0c7812 */ /* 0x000fe200078ec0ff */
[----:B----4-:R-:W-:Y:S02]  /*3b7e0*/  FMUL R16, R223, UR4 ;  /* 0x00000004df107c20 */ /* 0x010fe40008400000 */
[----:B------:R-:W4:Y:S03]  /*3b7f0*/  LDL.LU R223, [R1+0x620] ;  /* 0x0006200001df7983 */ /* 0x000f260000300800 */
[----:B------:R-:W-:-:S05]  /*3b800*/  F2FP.SATFINITE.E4M3.F32.PACK_AB_MERGE_C R16, RZ, R16, RZ ;  /* 0x00000010ff10723e */ /* 0x000fca00048070ff */
[----:B------:R0:W-:Y:S02]  /*3b810*/  @!P4 STG.E.U8 desc[UR6][R226.64+0xa9], R16 ;  /* 0x0000a910e200c986 */ /* 0x0001e4000c101106 */
[----:B0-----:R-:W-:Y:S02]  /*3b820*/  FMUL R16, R209, UR4 ;  /* 0x00000004d1107c20 */ /* 0x001fe40008400000 */
[----:B------:R-:W4:Y:S03]  /*3b830*/  LDL.LU R209, [R1+0x624] ;  /* 0x0006240001d17983 */ /* 0x000f260000300800 */
[----:B------:R-:W-:Y:S02]  /*3b840*/  F2FP.SATFINITE.E4M3.F32.PACK_AB_MERGE_C R16, RZ, R16, RZ ;  /* 0x00000010ff10723e */ /* 0x000fe400048070ff */
[----:B------:R-:W-:Y:S02]  /*3b850*/  @P3 LOP3.LUT R12, R12, 0x200, RZ, 0xfc, !PT ;  /* 0x000002000c0c3812 */ /* 0x000fe400078efcff */
[----:B------:R-:W-:Y:S01]  /*3b860*/  LOP3.LUT P3, RZ, R4, 0x80, RZ, 0xc0, !PT ;  /* 0x0000008004ff7812 */ /* 0x000fe2000786c0ff */
[----:B------:R0:W-:Y:S01]  /*3b870*/  @!P5 STG.E.U8 desc[UR6][R196.64+0xa0], R16 ;  /* 0x0000a010c400d986 */ /* 0x0001e2000c101106 */
[----:B------:R-:W-:Y:S01]  /*3b880*/  LOP3.LUT P1, RZ, R6, 0x1000, RZ, 0xc0, !PT ;  /* 0x0000100006ff7812 */ /* 0x000fe2000782c0ff */
[----:B0-----:R-:W-:-:S02]  /*3b890*/  FMUL R16, R210, UR4 ;  /* 0x00000004d2107c20 */ /* 0x001fc40008400000 */
[----:B------:R-:W4:Y:S03]  /*3b8a0*/  LDL.LU R210, [R1+0x628] ;  /* 0x0006280001d27983 */ /* 0x000f260000300800 */
[----:B------:R-:W-:-:S05]  /*3b8b0*/  F2FP.SATFINITE.E4M3.F32.PACK_AB_MERGE_C R65, RZ, R16, RZ ;  /* 0x00000010ff41723e */ /* 0x000fca00048070ff */
[----:B------:R-:W0:Y:S02]  /*3b8c0*/  @!P3 LDC.64 R16, c[0x0][0x5c0] ;  /* 0x00017000ff10bb82 */ /* 0x000e240000000a00 */
[----:B------:R2:W-:Y:S01]  /*3b8d0*/  @!P1 STG.E.U8 desc[UR6][R200.64+0xa1], R65 ;  /* 0x0000a141c8009986 */ /* 0x0005e2000c101106 */
        /* <DEDUP_REMOVED lines=8> */
[----:B------:R-:W-:-:S13]  /*3b960*/  LOP3.LUT P6, RZ, R4, 0x20, RZ, 0xc0, !PT ;  /* 0x0000002004ff7812 */ /* 0x000fda00078cc0ff */
[----:B------:R-:W0:Y:S01]  /*3b970*/  @!P6 LDC.64 R16, c[0x0][0x5c0] ;  /* 0x00017000ff10eb82 */ /* 0x000e220000000a00 */
[----:B------:R-:W-:Y:S02]  /*3b980*/  F2FP.SATFINITE.E4M3.F32.PACK_AB_MERGE_C R65, RZ, R65, RZ ;  /* 0x00000041ff41723e */ /* 0x000fe400048070ff */
[----:B0-----:R-:W-:-:S05]  /*3b990*/  @!P6 IADD3 R16, P5, R152, R16, RZ ;  /* 0x000000109810e210 */ /* 0x001fca0007fbe0ff */
[----:B------:R-:W-:-:S05]  /*3b9a0*/  @!P6 IMAD.X R17, R154, 0x1, R17, P5 ;  /* 0x000000019a11e824 */ /* 0x000fca00028e0611 */
[----:B------:R4:W-:Y:S01]  /*3b9b0*/  @!P6 STG.E.U8 desc[UR6][R16.64+0xa1], R65 ;  /* 0x0000a1411000e986 */ /* 0x0009e2000c101106 */
[C---:B------:R-:W-:Y:S02]  /*3b9c0*/  LOP3.LUT P2, RZ, R6.reuse, 0x800, RZ, 0xc0, !PT ;  /* 0x0000080006ff7812 */ /* 0x040fe4000784c0ff */
[----:B------:R-:W-:Y:S02]  /*3b9d0*/  LOP3.LUT P0, RZ, R6, 0x400, RZ, 0xc0, !PT ;  /* 0x0000040006ff7812 */ /* 0x000fe4000780c0ff */
[----:B------:R-:W-:Y:S01]  /*3b9e0*/  LOP3.LUT P4, RZ, R4, 0x2, RZ, 0xc0, !PT ;  /* 0x0000000204ff7812 */ /* 0x000fe2000788c0ff */
[----:B----4-:R-:W-:Y:S02]  /*3b9f0*/  FMUL R16, R223, UR4 ;  /* 0x00000004df107c20 */ /* 0x010fe40008400000 */
[----:B------:R-:W4:Y:S03]  /*3ba00*/  LDL.LU R223, [R1+0x634] ;  /* 0x0006340001df7983 */ /* 0x000f260000300800 */
[----:B------:R-:W-:Y:S01]  /*3ba10*/  F2FP.SATFINITE.E4M3.F32.PACK_AB_MERGE_C R16, RZ, R16, RZ ;  /* 0x00000010ff10723e */ /* 0x000fe200048070ff */
[----:B------:R-:W4:Y:S04]  /*3ba20*/  LDL.LU R208, [R1+0x638] ;  /* 0x0006380001d07983 */ /* 0x000f280000300800 */
[----:B------:R0:W-:Y:S02]  /*3ba30*/  @!P2 STG.E.U8 desc[UR6][R220.64+0xa8], R16 ;  /* 0x0000a810dc00a986 */ /* 0x0001e4000c101106 */
[----:B0-----:R-:W-:-:S02]  /*3ba40*/  FMUL R16, R209, UR4 ;  /* 0x00000004d1107c20 */ /* 0x001fc40008400000 */
[----:B------:R-:W4:Y:S03]  /*3ba50*/  LDL.LU R209, [R1+0x63c] ;  /* 0x00063c0001d17983 */ /* 0x000f260000300800 */
[----:B------:R-:W-:-:S05]  /*3ba60*/  F2FP.SATFINITE.E4M3.F32.PACK_AB_MERGE_C R16, RZ, R16, RZ ;  /* 0x00000010ff10723e */ /* 0x000fca00048070ff */
[----:B------:R0:W-:Y:S02]  /*3ba70*/  @!P0 STG.E.U8 desc[UR6][R166.64+0xa9], R16 ;  /* 0x0000a910a6008986 */ /* 0x0001e4000c101106 */
[----:B0-----:R-:W0:Y:S01]  /*3ba80*/  @!P4 LDC.64 R16, c[0x0][0x5c0] ;  /* 0x00017000ff10cb82 */ /* 0x001e220000000a00 */
[----:B------:R-:W-:Y:S01]  /*3ba90*/  LOP3.LUT P1, RZ, R0, 0x40000000, RZ, 0xc0, !PT ;  /* 0x4000000000ff7812 */ /* 0x000fe2000782c0ff */
[----:B------:R-:W-:Y:S02]  /*3baa0*/  FMUL R65, R210, UR4 ;  /* 0x00000004d2417c20 */ /* 0x000fe40008400000 */
[----:B------:R-:W4:Y:S03]  /*3bab0*/  LDL.LU R210, [R1+0x640] ;  /* 0x0006400001d27983 */ /* 0x000f260000300800 */
[----:B------:R-:W-:Y:S02]  /*3bac0*/  F2FP.SATFINITE.E4M3.F32.PACK_AB_MERGE_C R65, RZ, R65, RZ ;  /* 0x00000041ff41723e */ /* 0x000fe400048070ff */
[----:B0-----:R-:W-:-:S05]  /*3bad0*/  @!P4 IADD3 R16, P5, R149, R16, RZ ;  /* 0x000000109510c210 */ /* 0x001fca0007fbe0ff */
[----:B------:R-:W-:-:S05]  /*3bae0*/  @!P4 IMAD.X R17, R151, 0x1, R17, P5 ;  /* 0x000000019711c824 */ /* 0x000fca00028e0611 */
[----:B------:R0:W-:Y:S02]  /*3baf0*/  @!P4 STG.E.U8 desc[UR6][R16.64+0xa8], R65 ;  /* 0x0000a8411000c986 */ /* 0x0001e4000c101106 */
        /* <DEDUP_REMOVED lines=9> */
[----:B------:R-:W-:Y:S02]  /*3bb90*/  LOP3.LUT P3, RZ, R0, 0x20000000, RZ, 0xc0, !PT ;  /* 0x2000000000ff7812 */ /* 0x000fe4000786c0ff */
[----:B------:R-:W-:Y:S02]  /*3bba0*/  LOP3.LUT R12, R12, 0xfffffbff, RZ, 0xc0, !PT ;  /* 0xfffffbff0c0c7812 */ /* 0x000fe400078ec0ff */
[----:B------:R-:W-:-:S09]  /*3bbb0*/  F2FP.SATFINITE.E4M3.F32.PACK_AB_MERGE_C R16, RZ, R16, RZ ;  /* 0x00000010ff10723e */ /* 0x000fd200048070ff */
[----:B------:R-:W-:Y:S02]  /*3bbc0*/  @P3 LOP3.LUT R12, R12, 0x400, RZ, 0xfc, !PT ;  /* 0x000004000c0c3812 */ /* 0x000fe400078efcff */
[C---:B------:R-:W-:Y:S02]  /*3bbd0*/  LOP3.LUT P3, RZ, R6.reuse, 0x200, RZ, 0xc0, !PT ;  /* 0x0000020006ff7812 */ /* 0x040fe4000786c0ff */
[----:B------:R-:W-:-:S11]  /*3bbe0*/  LOP3.LUT P5, RZ, R6, 0x100, RZ, 0xc0, !PT ;  /* 0x0000010006ff7812 */ /* 0x000fd600078ac0ff */
[----:B------:R4:W-:Y:S01]  /*3bbf0*/  @!P3 STG.E.U8 desc[UR6][R218.64+0xa0], R16 ;  /* 0x0000a010da00b986 */ /* 0x0009e2000c101106 */
[----:B------:R-:W-:Y:S02]  /*3bc00*/  LOP3.LUT P3, RZ, R12, 0x400, RZ, 0xc0, !PT ;  /* 0x000004000cff7812 */ /* 0x000fe4000786c0ff */
[----:B------:R-:W-:Y:S01]  /*3bc10*/  LOP3.LUT P6, RZ, R0, 0x8000000, RZ, 0xc0, !PT ;  /* 0x0800000000ff7812 */ /* 0x000fe200078cc0ff */
[----:B----4-:R-:W-:Y:S02]  /*3bc20*/  FMUL R16, R223, UR4 ;  /* 0x00000004df107c20 */ /* 0x010fe40008400000 */
[----:B------:R-:W4:Y:S03]  /*3bc30*/  LDL.LU R223, [R1+0x64c] ;  /* 0x00064c0001df7983 */ /* 0x000f260000300800 */
[----:B------:R-:W-:-:S05]  /*3bc40*/  F2FP.SATFINITE.E4M3.F32.PACK_AB_MERGE_C R16, RZ, R16, RZ ;  /* 0x00000010ff10723e */ /* 0x000fca00048070ff */
[----:B------:R0:W-:Y:S02]  /*3bc50*/  @!P5 STG.E.U8 desc[UR6][R162.64+0xa1], R16 ;  /* 0x0000a110a200d986 */ /* 0x0001e4000c101106 */
[----:B0-----:R-:W0:Y:S01]  /*3bc60*/  @!P3 LDC.64 R16, c[0x0][0x5c0] ;  /* 0x00017000ff10bb82 */ /* 0x001e220000000a00 */
[----:B------:R-:W-:-:S05]  /*3bc70*/  FMUL R65, R208, UR4 ;  /* 0x00000004d0417c20 */ /* 0x000fca0008400000 */
[----:B------:R-:W-:Y:S02]  /*3bc80*/  F2FP.SATFINITE.E4M3.F32.PACK_AB_MERGE_C R65, RZ, R65, RZ ;  /* 0x00000041ff41723e */ /* 0x000fe400048070ff */
[----:B0-----:R-:W-:-:S05]  /*3bc90*/  @!P3 IADD3 R16, P5, R160, R16, RZ ;  /* 0x00000010a010b210 */ /* 0x001fca0007fbe0ff */
[----:B------:R-:W-:Y:S01]  /*3bca0*/  @!P3 IMAD.X R17, R174, 0x1, R17, P5 ;  /* 0x00000001ae11b824 */ /* 0x000fe200028e0611 */
[----:B------:R-:W-:-:S13]  /*3bcb0*/  LOP3.LUT P5, RZ, R0, 0x20000000, RZ, 0xc0, !PT ;  /* 0x2000000000ff7812 */ /* 0x000fda00078ac0ff */
[----:B------:R0:W-:Y:S02]  /*3bcc0*/  @!P5 STG.E.U8 desc[UR6][R16.64+0xa0], R65 ;  /* 0x0000a0411000d986 */ /* 0x0001e4000c101106 */
[----:B0-----:R-:W-:Y:S01]  /*3bcd0*/  FMUL R65, R209, UR4 ;  /* 0x00000004d1417c20 */ /* 0x001fe20008400000 */
[----:B------:R-:W0:Y:S01]  /*3bce0*/  @!P6 LDC.64 R16, c[0x0][0x5c0] ;  /* 0x00017000ff10eb82 */ /* 0x000e220000000a00 */
[----:B------:R-:W4:Y:S03]  /*3bcf0*/  LDL.LU R209, [R1+0x650] ;  /* 0x0006500001d17983 */ /* 0x000f260000300800 */
        /* <DEDUP_REMOVED lines=24> */
[----:B------:R-:W-:Y:S02]  /*3be80*/  LOP3.LUT P3, RZ, R12, 0x200, RZ, 0xc0, !PT ;  /* 0x000002000cff7812 */ /* 0x000fe4000786c0ff */
[----:B0-----:R-:W-:Y:S01]  /*3be90*/  @!P1 IADD3 R16, P5, R176, R16, RZ ;  /* 0x00000010b0109210 */ /* 0x001fe20007fbe0ff */
[----:B----4-:R-:W-:Y:S02]  /*3bea0*/  FMUL R65, R223, UR4 ;  /* 0x00000004df417c20 */ /* 0x010fe40008400000 */
[----:B------:R-:W4:Y:S02]  /*3beb0*/  LDL.LU R223, [R1+0x660] ;  /* 0x0006600001df7983 */ /* 0x000f240000300800 */
[----:B------:R-:W-:Y:S01]  /*3bec0*/  @!P1 IMAD.X R17, R186, 0x1, R17, P5 ;  /* 0x00000001ba119824 */ /* 0x000fe200028e0611 */
[----:B------:R-:W-:Y:S01]  /*3bed0*/  ISETP.LT.OR P5, PT, R28, 0xb1, !P3 ;  /* 0x000000b11c00780c */ /* 0x000fe20005fa1670 */
[----:B------:R-:W4:Y:S01]  /*3bee0*/  LDL.LU R208, [R1+0x664] ;  /* 0x0006640001d07983 */ /* 0x000f220000300800 */
[----:B------:R-:W-:-:S05]  /*3bef0*/  F2FP.SATFINITE.E4M3.F32.PACK_AB_MERGE_C R65, RZ, R65, RZ ;  /* 0x00000041ff41723e */ /* 0x000fca00048070ff */
[----:B------:R0:W-:Y:S06]  /*3bf00*/  @!P1 STG.E.U8 desc[UR6][R16.64+0xa9], R65 ;  /* 0x0000a94110009986 */ /* 0x0001ec000c101106 */
[----:B0-----:R-:W0:Y:S02]  /*3bf10*/  @!P5 LDC.64 R16, c[0x0][0x5c0] ;  /* 0x00017000ff10db82 */ /* 0x001e240000000a00 */
[----:B0-----:R-:W-:-:S05]  /*3bf20*/  @!P5 IADD3 R16, P6, R14, R16, RZ ;  /* 0x000000100e10d210 */ /* 0x001fca0007fde0ff */
[----:B------:R-:W-:Y:S02]  /*3bf30*/  @!P5 IMAD.X R17, R29, 0x1, R17, P6 ;  /* 0x000000011d11d824 */ /* 0x000fe400030e0611 */
[----:B------:R-:W-:-:S05]  /*3bf40*/  FMUL R65, R209, UR4 ;  /* 0x00000004d1417c20 */ /* 0x000fca0008400000 */
[----:B------:R-:W-:-:S05]  /*3bf50*/  F2FP.SATFINITE.E4M3.F32.PACK_AB_MERGE_C R65, RZ, R65, RZ ;  /* 0x00000041ff41723e */ /* 0x000fca00048070ff */
[----:B------:R0:W-:Y:S01]  /*3bf60*/  @!P5 STG.E.U8 desc[UR6][R16.64+0xb0], R65 ;  /* 0x0000b0411000d986 */ /* 0x0001e2000c101106 */
[----:B------:R-:W-:-:S13]  /*3bf70*/  ISETP.LT.OR P5, PT, R28, 0xb2, !P3 ;  /* 0x000000b21c00780c */ /* 0x000fda0005fa1670 */
        /* <DEDUP_REMOVED lines=8> */
[----:B0-----:R-:W-:-:S05]  /*3c000*/  FMUL R16, R210, UR4 ;  /* 0x00000004d2107c20 */ /* 0x001fca0008400000 */
[----:B------:R-:W-:-:S05]  /*3c010*/  F2FP.SATFINITE.E4M3.F32.PACK_AB_MERGE_C R16, RZ, R16, RZ ;  /* 0x00000010ff10723e */ /* 0x000fca00048070ff */
[----:B------:R3:W-:Y:S02]  /*3c020*/  @!P2 STG.E.U8 desc[UR6][R158.64+0xb0], R16 ;  /* 0x0000b0109e00a986 */ /* 0x0007e4000c101106 */
[----:B---3--:R-:W-:Y:S02]  /*3c030*/  FMUL R16, R222, UR4 ;  /* 0x00000004de107c20 */ /* 0x008fe40008400000 */
[----:B------:R-:W3:Y:S01]  /*3c040*/  LDL.LU R222, [R1+0x66c] ;  /* 0x00066c0001de7983 */ /* 0x000ee20000300800 */
[----:B------:R-:W-:Y:S02]  /*3c050*/  LOP3.LUT P4, RZ, R6, 0x8, RZ, 0xc0, !PT ;  /* 0x0000000806ff7812 */ /* 0x000fe4000788c0ff */
[----:B------:R-:W-:Y:S01]  /*3c060*/  ISETP.LT.OR P5, PT, R28, 0xb9, !P3 ;  /* 0x000000b91c00780c */ /* 0x000fe20005fa1670 */
[----:B------:R-:W3:Y:S01]  /*3c070*/  LDL.LU R209, [R1+0x670] ;  /* 0x0006700001d17983 */ /* 0x000ee20000300800 */
[----:B------:R-:W-:-:S03]  /*3c080*/  F2FP.SATFINITE.E4M3.F32.PACK_AB_MERGE_C R16, RZ, R16, RZ ;  /* 0x00000010ff10723e */ /* 0x000fc600048070ff */
[----:B------:R-:W3:Y:S06]  /*3c090*/  LDL.LU R210, [R1+0x674] ;  /* 0x0006740001d27983 */ /* 0x000eec0000300800 */
[----:B------:R0:W-:Y:S02]  /*3c0a0*/  @!P4 STG.E.U8 desc[UR6][R142.64+0xb1], R16 ;  /* 0x0000b1108e00c986 */ /* 0x0001e4000c101106 */
[----:B0-----:R-:W0:Y:S02]  /*3c0b0*/  @!P5 LDC.64 R16, c[0x0][0x5c0] ;  /* 0x00017000ff10db82 */ /* 0x001e240000000a00 */
[----:B0-----:R-:W-:-:S05]  /*3c0c0*/  @!P5 IADD3 R16, P6, R14, R16, RZ ;  /* 0x000000100e10d210 */ /* 0x001fca0007fde0ff */
[----:B------:R-:W-:Y:S02]  /*3c0d0*/  @!P5 IMAD.X R17, R29, 0x1, R17, P6 ;  /* 0x000000011d11d824 */ /* 0x000fe400030e0611 */
[----:B----4-:R-:W-:Y:S02]  /*3c0e0*/  FMUL R65, R223, UR4 ;  /* 0x00000004df417c20 */ /* 0x010fe40008400000 */
[----:B------:R-:W4:Y:S03]  /*3c0f0*/  LDL.LU R223, [R1+0x678] ;  /* 0x0006780001df7983 */ /* 0x000f260000300800 */
[----:B------:R-:W-:-:S05]  /*3c100*/  F2FP.SATFINITE.E4M3.F32.PACK_AB_MERGE_C R65, RZ, R65, RZ ;  /* 0x00000041ff41723e */ /* 0x000fca00048070ff */
[----:B------:R0:W-:Y:S01]  /*3c110*/  @!P5 STG.E.U8 desc[UR6][R16.64+0xb8], R65 ;  /* 0x0000b8411000d986 */ /* 0x0001e2000c101106 */
[----:B------:R-:W-:-:S13]  /*3c120*/  ISETP.LT.OR P5, PT, R28, 0xba, !P3 ;  /* 0x000000ba1c00780c */ /* 0x000fda0005fa1670 */
[----:B0-----:R-:W0:Y:S01]  /*3c130*/  @!P5 LDC.64 R16, c[0x0][0x5c0] ;  /* 0x00017000ff10db82 */ /* 0x001e220000000a00 */
[----:B------:R-:W-:Y:S01]  /*3c140*/  FMUL R65, R208, UR4 ;  /* 0x00000004d0417c20 */ /* 0x000fe20008400000 */
[----:B------:R-:W-:-:S04]  /*3c150*/  LOP3.LUT P0, RZ, R6, 0x1, RZ, 0xc0, !PT ;  /* 0x0000000106ff7812 */ /* 0x000fc8000780c0ff */
[----:B------:R-:W-:Y:S02]  /*3c160*/  F2FP.SATFINITE.E4M3.F32.PACK_AB_MERGE_C R65, RZ, R65, RZ ;  /* 0x00000041ff41723e */ /* 0x000fe400048070ff */
[----:B0-----:R-:W-:-:S05]  /*3c170*/  @!P5 IADD3 R16, P6, R14, R16, RZ ;  /* 0x000000100e10d210 */ /* 0x001fca0007fde0ff */
[----:B------:R-:W-:-:S05]  /*3c180*/  @!P5 IMAD.X R17, R29, 0x1, R17, P6 ;  /* 0x000000011d11d824 */ /* 0x000fca00030e0611 */
[----:B------:R2:W-:Y:S02]  /*3c190*/  @!P5 STG.E.U8 desc[UR6][R16.64+0xb9], R65 ;  /* 0x0000b9411000d986 */ /* 0x0005e4000c101106 */
[----:B--2---:R-:W-:Y:S02]  /*3c1a0*/  FMUL R16, R211, UR4 ;  /* 0x00000004d3107c20 */ /* 0x004fe40008400000 */
[----:B------:R-:W2:Y:S03]  /*3c1b0*/  LDL.LU R211, [R1+0x67c] ;  /* 0x00067c0001d37983 */ /* 0x000ea60000300800 */
[----:B------:R-:W-:-:S05]  /*3c1c0*/  F2FP.SATFINITE.E4M3.F32.PACK_AB_MERGE_C R16, RZ, R16, RZ ;  /* 0x00000010ff10723e */ /* 0x000fca00048070ff */
[----:B------:R3:W-:Y:S02]  /*3c1d0*/  @!P0 STG.E.U8 desc[UR6][R136.64+0xb8], R16 ;  /* 0x0000b81088008986 */ /* 0x0007e4000c101106 */
[----:B---3--:R-:W-:Y:S02]  /*3c1e0*/  FMUL R16, R222, UR4 ;  /* 0x00000004de107c20 */ /* 0x008fe40008400000 */
[----:B------:R-:W3:Y:S01]  /*3c1f0*/  LDL.LU R222, [R1+0x680] ;  /* 0x0006800001de7983 */ /* 0x000ee20000300800 */
[C---:B------:R-:W-:Y:S02]  /*3c200*/  LOP3.LUT P1, RZ, R5.reuse, 0x40000000, RZ, 0xc0, !PT ;  /* 0x4000000005ff7812 */ /* 0x040fe4000782c0ff */
[----:B------:R-:W-:Y:S02]  /*3c210*/  F2FP.SATFINITE.E4M3.F32.PACK_AB_MERGE_C R16, RZ, R16, RZ ;  /* 0x00000010ff10723e */ /* 0x000fe400048070ff */
[----:B------:R-:W-:Y:S02]  /*3c220*/  LOP3.LUT P5, RZ, R5, 0x20000000, RZ, 0xc0, !PT ;  /* 0x2000000005ff7812 */ /* 0x000fe400078ac0ff */
[----:B------:R-:W-:-:S07]  /*3c230*/  LOP3.LUT R12, R12, 0xffffff7f, RZ, 0xc0, !PT ;  /* 0xffffff7f0c0c7812 */ /* 0x000fce00078ec0ff */
[----:B------:R0:W-:Y:S01]  /*3c240*/  @!P1 STG.E.U8 desc[UR6][R132.64+0xb9], R16 ;  /* 0x0000b91084009986 */ /* 0x0001e2000c101106 */
[----:B------:R-:W-:Y:S02]  /*3c250*/  @P3 LOP3.LUT R12, R12, 0x80, RZ, 0xfc, !PT ;  /* 0x000000800c0c3812 */ /* 0x000fe400078efcff */
[----:B------:R-:W-:Y:S01]  /*3c260*/  LOP3.LUT P3, RZ, R4, 0x10, RZ, 0xc0, !PT ;  /* 0x0000001004ff7812 */ /* 0x000fe2000786c0ff */
[----:B0-----:R-:W-:Y:S02]  /*3c270*/  FMUL R16, R209, UR4 ;  /* 0x00000004d1107c20 */ /* 0x001fe40008400000 */
[----:B------:R-:W3:Y:S03]  /*3c280*/  LDL.LU R209, [R1+0x684] ;  /* 0x0006840001d17983 */ /* 0x000ee60000300800 */
[----:B------:R-:W-:-:S05]  /*3c290*/  F2FP.SATFINITE.E4M3.F32.PACK_AB_MERGE_C R16, RZ, R16, RZ ;  /* 0x00000010ff10723e */ /* 0x000fca00048070ff */
[----:B------:R0:W-:Y:S02]  /*3c2a0*/  @!P5 STG.E.U8 desc[UR6][R128.64+0xb0], R16 ;  /* 0x0000b0108000d986 */ /* 0x0001e4000c101106 */
[----:B0-----:R-:W-:Y:S01]  /*3c2b0*/  FMUL R16, R210, UR4 ;  /* 0x00000004d2107c20 */ /* 0x001fe20008400000 */
[----:B------:R-:W-:Y:S01]  /*3c2c0*/  LOP3.LUT P4, RZ, R5, 0x10000000, RZ, 0xc0, !PT ;  /* 0x1000000005ff7812 */ /* 0x000fe2000788c0ff */
[----:B------:R-:W3:Y:S03]  /*3c2d0*/  LDL.LU R210, [R1+0x688] ;  /* 0x0006880001d27983 */ /* 0x000ee60000300800 */
[----:B------:R-:W-:Y:S02]  /*3c2e0*/  F2FP.SATFINITE.E4M3.F32.PACK_AB_MERGE_C R65, RZ, R16, RZ ;  /* 0x00000010ff41723e */ /* 0x000fe400048070ff */
[----:B------:R-:W0:Y:S01]  /*3c2f0*/  @!P3 LDC.64 R16, c[0x0][0x5c0] ;  /* 0x00017000ff10bb82 */ /* 0x000e220000000a00 */
[----:B------:R-:W-:-:S06]  /*3c300*/  LOP3.LUT P6, RZ, R4, 0x1, RZ, 0xc0, !PT ;  /* 0x0000000104ff7812 */ /* 0x000fcc00078cc0ff */
[----:B------:R4:W-:Y:S01]  /*3c310*/  @!P4 STG.E.U8 desc[UR6][R126.64+0xb1], R65 ;  /* 0x0000b1417e00c986 */ /* 0x0009e2000c101106 */
[----:B0-----:R-:W-:-:S05]  /*3c320*/  @!P3 IADD3 R16, P5, R233, R16, RZ ;  /* 0x00000010e910b210 */ /* 0x001fca0007fbe0ff */
[----:B------:R-:W-:Y:S02]  /*3c330*/  @!P3 IMAD.X R17, R237, 0x1, R17, P5 ;  /* 0x00000001ed11b824 */ /* 0x000fe400028e0611 */
[----:B----4-:R-:W-:Y:S02]  /*3c340*/  FMUL R65, R223, UR4 ;  /* 0x00000004df417c20 */ /* 0x010fe40008400000 */
[----:B------:R-:W4:Y:S03]  /*3c350*/  LDL.LU R223, [R1+0x68c] ;  /* 0x00068c0001df7983 */ /* 0x000f260000300800 */
[----:B------:R-:W-:-:S05]  /*3c360*/  F2FP.SATFINITE.E4M3.F32.PACK_AB_MERGE_C R65, RZ, R65, RZ ;  /* 0x00000041ff41723e */ /* 0x000fca00048070ff */
[----:B------:R0:W-:Y:S02]  /*3c370*/  @!P3 STG.E.U8 desc[UR6][R16.64+0xb0], R65 ;  /* 0x0000b0411000b986 */ /* 0x0001e4000c101106 */
[----:B0-----:R-:W0:Y:S02]  /*3c380*/  @!P6 LDC.64 R16, c[0x0][0x5c0] ;  /* 0x00017000ff10eb82 */ /* 0x001e240000000a00 */
        /* <DEDUP_REMOVED lines=8> */
[C---:B------:R-:W-:Y:S02]  /*3c410*/  LOP3.LUT P2, RZ, R5.reuse, 0x2000000, RZ, 0xc0, !PT ;  /* 0x0200000005ff7812 */ /* 0x040fe4000784c0ff */
[----:B------:R-:W-:Y:S01]  /*3c420*/  F2FP.SATFINITE.E4M3.F32.PACK_AB_MERGE_C R16, RZ, R16, RZ ;  /* 0x00000010ff10723e */ /* 0x000fe200048070ff */
[----:B------:R-:W3:Y:S01]  /*3c430*/  LDL.LU R208, [R1+0x698] ;  /* 0x0006980001d07983 */ /* 0x000ee20000300800 */
[----:B------:R-:W-:Y:S02]  /*3c440*/  LOP3.LUT P0, RZ, R5, 0x1000000, RZ, 0xc0, !PT ;  /* 0x0100000005ff7812 */ /* 0x000fe4000780c0ff */
[----:B------:R-:W-:-:S07]  /*3c450*/  LOP3.LUT P1, RZ, R0, 0x10000000, RZ, 0xc0, !PT ;  /* 0x1000000000ff7812 */ /* 0x000fce000782c0ff */
[----:B------:R0:W-:Y:S02]  /*3c460*/  @!P2 STG.E.U8 desc[UR6][R120.64+0xb8], R16 ;  /* 0x0000b8107800a986 */ /* 0x0001e4000c101106 */
[----:B0-----:R-:W-:Y:S02]  /*3c470*/  FMUL R16, R209, UR4 ;  /* 0x00000004d1107c20 */ /* 0x001fe40008400000 */
[----:B------:R-:W3:Y:S03]  /*3c480*/  LDL.LU R209, [R1+0x69c] ;  /* 0x00069c0001d17983 */ /* 0x000ee60000300800 */
[----:B------:R-:W-:-:S05]  /*3c490*/  F2FP.SATFINITE.E4M3.F32.PACK_AB_MERGE_C R16, RZ, R16, RZ ;  /* 0x00000010ff10723e */ /* 0x000fca00048070ff */
[----:B------:R0:W-:Y:S02]  /*3c4a0*/  @!P0 STG.E.U8 desc[UR6][R116.64+0xb9], R16 ;  /* 0x0000b91074008986 */ /* 0x0001e4000c101106 */
[----:B0-----:R-:W0:Y:S01]  /*3c4b0*/  @!P1 LDC.64 R16, c[0x0][0x5c0] ;  /* 0x00017000ff109b82 */ /* 0x001e220000000a00 */
[----:B------:R-:W-:Y:S02]  /*3c4c0*/  FMUL R65, R210, UR4 ;  /* 0x00000004d2417c20 */ /* 0x000fe40008400000 */
[----:B------:R-:W3:Y:S03]  /*3c4d0*/  LDL.LU R210, [R1+0x6a0] ;  /* 0x0006a00001d27983 */ /* 0x000ee60000300800 */
[----:B------:R-:W-:Y:S02]  /*3c4e0*/  F2FP.SATFINITE.E4M3.F32.PACK_AB_MERGE_C R65, RZ, R65, RZ ;  /* 0x00000041ff41723e */ /* 0x000fe400048070ff */
[----:B0-----:R-:W-:-:S05]  /*3c4f0*/  @!P1 IADD3 R16, P5, R205, R16, RZ ;  /* 0x00000010cd109210 */ /* 0x001fca0007fbe0ff */
[----:B------:R-:W-:-:S05]  /*3c500*/  @!P1 IMAD.X R17, R230, 0x1, R17, P5 ;  /* 0x00000001e6119824 */ /* 0x000fca00028e0611 */
[----:B------:R4:W-:Y:S02]  /*3c510*/  @!P1 STG.E.U8 desc[UR6][R16.64+0xb8], R65 ;  /* 0x0000b84110009986 */ /* 0x0009e4000c101106 */
[----:B----4-:R-:W-:Y:S02]  /*3c520*/  FMUL R65, R223, UR4 ;  /* 0x00000004df417c20 */ /* 0x010fe40008400000 */
[----:B------:R-:W4:Y:S01]  /*3c530*/  LDL.LU R223, [R1+0x6a4] ;  /* 0x0006a40001df7983 */ /* 0x000f220000300800 */
[----:B--2---:R-:W-:-:S03]  /*3c540*/  FMUL R68, R211, UR4 ;  /* 0x00000004d3447c20 */ /* 0x004fc60008400000 */
[----:B------:R-:W2:Y:S02]  /*3c550*/  LDL.LU R211, [R1+0x6a8] ;  /* 0x0006a80001d37983 */ /* 0x000ea40000300800 */
[----:B------:R-:W-:Y:S01]  /*3c560*/  F2FP.SATFINITE.E4M3.F32.PACK_AB_MERGE_C R69, RZ, R68, RZ ;  /* 0x00000044ff45723e */ /* 0x000fe200048070ff */
[----:B---3--:R-:W-:Y:S02]  /*3c570*/  FMUL R68, R222, UR4 ;  /* 0x00000004de447c20 */ /* 0x008fe40008400000 */
[----:B------:R-:W3:Y:S01]  /*3c580*/  LDL.LU R222, [R1+0x6ac] ;  /* 0x0006ac0001de7983 */ /* 0x000ee20000300800 */
[C---:B------:R-:W-:Y:S02]  /*3c590*/  LOP3.LUT P4, RZ, R0.reuse, 0x800000, RZ, 0xc0, !PT ;  /* 0x0080000000ff7812 */ /* 0x040fe4000788c0ff */
[----:B------:R-:W-:-:S11]  /*3c5a0*/  LOP3.LUT P3, RZ, R0, 0x400000, RZ, 0xc0, !PT ;  /* 0x0040000000ff7812 */ /* 0x000fd6000786c0ff */
[----:B------:R-:W0:Y:S01]  /*3c5b0*/  @!P4 LDC.64 R16, c[0x0][0x5c0] ;  /* 0x00017000ff10cb82 */ /* 0x000e220000000a00 */
[----:B------:R-:W-:-:S04]  /*3c5c0*/  LOP3.LUT R12, R12, 0xfffffeff, RZ, 0xc0, !PT ;  /* 0xfffffeff0c0c7812 */ /* 0x000fc800078ec0ff */
[----:B------:R-:W-:Y:S02]  /*3c5d0*/  @P3 LOP3.LUT R12, R12, 0x100, RZ, 0xfc, !PT ;  /* 0x000001000c0c3812 */ /* 0x000fe400078efcff */
[----:B------:R-:W-:Y:S02]  /*3c5e0*/  LOP3.LUT P3, RZ, R5, 0x800000, RZ, 0xc0, !PT ;  /* 0x0080000005ff7812 */ /* 0x000fe4000786c0ff */
[----:B------:R-:W-:Y:S02]  /*3c5f0*/  F2FP.SATFINITE.E4M3.F32.PACK_AB_MERGE_C R65, RZ, R65, RZ ;  /* 0x00000041ff41723e */ /* 0x000fe400048070ff */
[----:B0-----:R-:W-:-:S05]  /*3c600*/  @!P4 IADD3 R16, P5, R192, R16, RZ ;  /* 0x00000010c010c210 */ /* 0x001fca0007fbe0ff */
[----:B------:R-:W-:-:S05]  /*3c610*/  @!P4 IMAD.X R17, R195, 0x1, R17, P5 ;  /* 0x00000001c311c824 */ /* 0x000fca00028e0611 */
[----:B------:R0:W-:Y:S04]  /*3c620*/  @!P4 STG.E.U8 desc[UR6][R16.64+0xb9], R65 ;  /* 0x0000b9411000c986 */ /* 0x0001e8000c101106 */
[----:B------:R1:W-:Y:S01]  /*3c630*/  @!P3 STG.E.U8 desc[UR6][R118.64+0xb0], R69 ;  /* 0x0000b0457600b986 */ /* 0x0003e2000c101106 */
[----:B------:R-:W-:Y:S02]  /*3c640*/  LOP3.LUT P3, RZ, R12, 0x100, RZ, 0xc0, !PT ;  /* 0x000001000cff7812 */ /* 0x000fe4000786c0ff */
[----:B------:R-:W-:-:S11]  /*3c650*/  LOP3.LUT P5, RZ, R5, 0x400000, RZ, 0xc0, !PT ;  /* 0x0040000005ff7812 */ /* 0x000fd600078ac0ff */
[----:B0-----:R-:W0:Y:S01]  /*3c660*/  @!P3 LDC.64 R16, c[0x0][0x5c0] ;  /* 0x00017000ff10bb82 */ /* 0x001e220000000a00 */
[----:B------:R-:W-:-:S05]  /*3c670*/  F2FP.SATFINITE.E4M3.F32.PACK_AB_MERGE_C R97, RZ, R68, RZ ;  /* 0x00000044ff61723e */ /* 0x000fca00048070ff */
[----:B------:R-:W-:Y:S01]  /*3c680*/  @!P5 STG.E.U8 desc[UR6][R114.64+0xb1], R97 ;  /* 0x0000b1617200d986 */ /* 0x000fe2000c101106 */
[----:B------:R-:W-:Y:S01]  /*3c690*/  LOP3.LUT P6, RZ, R0, 0x200000, RZ, 0xc0, !PT ;  /* 0x0020000000ff7812 */ /* 0x000fe200078cc0ff */
[----:B------:R-:W-:Y:S01]  /*3c6a0*/  FMUL R68, R208, UR4 ;  /* 0x00000004d0447c20 */ /* 0x000fe20008400000 */
[----:B0-----:R-:W-:-:S05]  /*3c6b0*/  @!P3 IADD3 R16, P5, R228, R16, RZ ;  /* 0x00000010e410b210 */ /* 0x001fca0007fbe0ff */
[----:B------:R-:W-:Y:S01]  /*3c6c0*/  @!P3 IMAD.X R17, R231, 0x1, R17, P5 ;  /* 0x00000001e711b824 */ /* 0x000fe200028e0611 */
[----:B------:R-:W-:Y:S02]  /*3c6d0*/  LOP3.LUT P5, RZ, R0, 0x400000, RZ, 0xc0, !PT ;  /* 0x0040000000ff7812 */ /* 0x000fe400078ac0ff */
[----:B------:R-:W-:Y:S01]  /*3c6e0*/  F2FP.SATFINITE.E4M3.F32.PACK_AB_MERGE_C R117, RZ, R68, RZ ;  /* 0x00000044ff75723e */ /* 0x000fe200048070ff */
[----:B------:R-:W-:Y:S02]  /*3c6f0*/  FMUL R65, R209, UR4 ;  /* 0x00000004d1417c20 */ /* 0x000fe40008400000 */
[----:B------:R-:W3:Y:S08]  /*3c700*/  LDL.LU R209, [R1+0x6b0] ;  /* 0x0006b00001d17983 */ /* 0x000ef00000300800 */
[----:B------:R0:W-:Y:S01]  /*3c710*/  @!P5 STG.E.U8 desc[UR6][R16.64+0xb0], R117 ;  /* 0x0000b0751000d986 */ /* 0x0001e2000c101106 */
[----:B-1----:R-:W-:Y:S01]  /*3c720*/  F2FP.SATFINITE.E4M3.F32.PACK_AB_MERGE_C R69, RZ, R65, RZ ;  /* 0x00000041ff45723e */ /* 0x002fe200048070ff */
[----:B------:R-:W-:Y:S01]  /*3c730*/  FMUL R65, R210, UR4 ;  /* 0x00000004d2417c20 */ /* 0x000fe20008400000 */
[----:B0-----:R-:W0:Y:S04]  /*3c740*/  @!P6 LDC.64 R16, c[0x0][0x5c0] ;  /* 0x00017000ff10eb82 */ /* 0x001e280000000a00 */
[----:B------:R-:W-:Y:S01]  /*3c750*/  F2FP.SATFINITE.E4M3.F32.PACK_AB_MERGE_C R97, RZ, R65, RZ ;  /* 0x00000041ff61723e */ /* 0x000fe200048070ff */
[----:B----4-:R-:W-:-:S02]  /*3c760*/  FMUL R65, R223, UR4 ;  /* 0x00000004df417c20 */ /* 0x010fc40008400000 */
[----:B------:R-:W4:Y:S04]  /*3c770*/  LDL.LU R223, [R1+0x6b4] ;  /* 0x0006b40001df7983 */ /* 0x000f280000300800 */
[----:B------:R-:W4:Y:S01]  /*3c780*/  LDL.LU R210, [R1+0x6b8] ;  /* 0x0006b80001d27983 */ /* 0x000f220000300800 */
[----:B------:R-:W-:Y:S02]  /*3c790*/  F2FP.SATFINITE.E4M3.F32.PACK_AB_MERGE_C R115, RZ, R65, RZ ;  /* 0x00000041ff73723e */ /* 0x000fe400048070ff */
[----:B0-----:R-:W-:-:S05]  /*3c7a0*/  @!P6 IADD3 R16, P5, R204, R16, RZ ;  /* 0x00000010cc10e210 */ /* 0x001fca0007fbe0ff */
[----:B------:R-:W-:-:S05]  /*3c7b0*/  @!P6 IMAD.X R17, R229, 0x1, R17, P5 ;  /* 0x00000001e511e824 */ /* 0x000fca00028e0611 */
[----:B------:R0:W-:Y:S01]  /*3c7c0*/  @!P6 STG.E.U8 desc[UR6][R16.64+0xb1], R69 ;  /* 0x0000b1451000e986 */ /* 0x0001e2000c101106 */
[----:B--2---:R-:W-:-:S03]  /*3c7d0*/  FMUL R65, R211, UR4 ;  /* 0x00000004d3417c20 */ /* 0x004fc60008400000 */
[----:B------:R-:W2:Y:S02]  /*3c7e0*/  LDL.LU R211, [R1+0x6bc] ;  /* 0x0006bc0001d37983 */ /* 0x000ea40000300800 */
[----:B0-----:R-:W-:Y:S01]  /*3c7f0*/  F2FP.SATFINITE.E4M3.F32.PACK_AB_MERGE_C R69, RZ, R65, RZ ;  /* 0x00000041ff45723e */ /* 0x001fe200048070ff */
[----:B---3--:R-:W-:Y:S02]  /*3c800*/  FMUL R65, R222, UR4 ;  /* 0x00000004de417c20 */ /* 0x008fe40008400000 */
[----:B------:R-:W3:Y:S01]  /*3c810*/  LDL.LU R222, [R1+0x6c0] ;  /* 0x0006c00001de7983 */ /* 0x000ee20000300800 */
[----:B------:R-:W-:-:S13]  /*3c820*/  LOP3.LUT P0, RZ, R0, 0x80000, RZ, 0xc0, !PT ;  /* 0x0008000000ff7812 */ /* 0x000fda000780c0ff */
[----:B------:R-:W0:Y:S01]  /*3c830*/  @!P0 LDC.64 R16, c[0x0][0x5c0] ;  /* 0x00017000ff108b82 */ /* 0x000e220000000a00 */
[C---:B------:R-:W-:Y:S02]  /*3c840*/  LOP3.LUT P2, RZ, R5.reuse, 0x80000, RZ, 0xc0, !PT ;  /* 0x0008000005ff7812 */ /* 0x040fe4000784c0ff */
[----:B------:R-:W-:Y:S02]  /*3c850*/  LOP3.LUT P1, RZ, R5, 0x40000, RZ, 0xc0, !PT ;  /* 0x0004000005ff7812 */ /* 0x000fe4000782c0ff */
[----:B------:R-:W-:-:S09]  /*3c860*/  LOP3.LUT P4, RZ, R0, 0x10000, RZ, 0xc0, !PT ;  /* 0x0001000000ff7812 */ /* 0x000fd2000788c0ff */
[----:B------:R-:W-:Y:S01]  /*3c870*/  @!P2 STG.E.U8 desc[UR6][R112.64+0xb8], R97 ;  /* 0x0000b8617000a986 */ /* 0x000fe2000c101106 */
[----:B0-----:R-:W-:-:S03]  /*3c880*/  @!P0 IADD3 R16, P5, R194, R16, RZ ;  /* 0x00000010c2108210 */ /* 0x001fc60007fbe0ff */
[----:B------:R-:W-:Y:S02]  /*3c890*/  @!P1 STG.E.U8 desc[UR6][R106.64+0xb9], R115 ;  /* 0x0000b9736a009986 */ /* 0x000fe4000c101106 */
[----:B------:R-:W-:-:S05]  /*3c8a0*/  @!P0 IMAD.X R17, R215, 0x1, R17, P5 ;  /* 0x00000001d7118824 */ /* 0x000fca00028e0611 */
[----:B------:R0:W-:Y:S02]  /*3c8b0*/  @!P0 STG.E.U8 desc[UR6][R16.64+0xb8], R69 ;  /* 0x0000b84510008986 */ /* 0x0001e4000c101106 */
[----:B0-----:R-:W0:Y:S01]  /*3c8c0*/  @!P4 LDC.64 R16, c[0x0][0x5c0] ;  /* 0x00017000ff10cb82 */ /* 0x001e220000000a00 */
[----:B------:R-:W-:Y:S02]  /*3c8d0*/  LOP3.LUT P3, RZ, R12, 0x80, RZ, 0xc0, !PT ;  /* 0x000000800cff7812 */ /* 0x000fe4000786c0ff */
[----:B------:R-:W-:Y:S02]  /*3c8e0*/  F2FP.SATFINITE.E4M3.F32.PACK_AB_MERGE_C R97, RZ, R65, RZ ;  /* 0x00000041ff61723e */ /* 0x000fe400048070ff */
[----:B0-----:R-:W-:-:S05]  /*3c8f0*/  @!P4 IADD3 R16, P5, R193, R16, RZ ;  /* 0x00000010c110c210 */ /* 0x001fca0007fbe0ff */
[----:B------:R-:W-:Y:S01]  /*3c900*/  @!P4 IMAD.X R17, R214, 0x1, R17, P5 ;  /* 0x00000001d611c824 */ /* 0x000fe200028e0611 */
[----:B------:R-:W-:-:S04]  /*3c910*/  ISETP.LT.OR P5, PT, R28, 0xc1, !P3 ;  /* 0x000000c11c00780c */ /* 0x000fc80005fa1670 */
[----:B------:R0:W-:Y:S01]  /*3c920*/  @!P4 STG.E.U8 desc[UR6][R16.64+0xb9], R97 ;  /* 0x0000b9611000c986 */ /* 0x0001e2000c101106 */
[----:B------:R-:W-:-:S03]  /*3c930*/  FMUL R65, R209, UR4 ;  /* 0x00000004d1417c20 */ /* 0x000fc60008400000 */
[----:B------:R-:W3:Y:S05]  /*3c940*/  LDL.LU R209, [R1+0x6c4] ;  /* 0x0006c40001d17983 */ /* 0x000eea0000300800 */
[----:B0-----:R-:W0:Y:S01]  /*3c950*/  @!P5 LDC.64 R16, c[0x0][0x5c0] ;  /* 0x00017000ff10db82 */ /* 0x001e220000000a00 */
[----:B------:R-:W-:Y:S01]  /*3c960*/  F2FP.SATFINITE.E4M3.F32.PACK_AB_MERGE_C R69, RZ, R65, RZ ;  /* 0x00000041ff45723e */ /* 0x000fe200048070ff */
[----:B----4-:R-:W-:Y:S02]  /*3c970*/  FMUL R65, R223, UR4 ;  /* 0x00000004df417c20 */ /* 0x010fe40008400000 */
[----:B------:R-:W4:Y:S03]  /*3c980*/  LDL.LU R223, [R1+0x6c8] ;  /* 0x0006c80001df7983 */ /* 0x000f260000300800 */
[----:B------:R-:W-:Y:S01]  /*3c990*/  F2FP.SATFINITE.E4M3.F32.PACK_AB_MERGE_C R97, RZ, R65, RZ ;  /* 0x00000041ff61723e */ /* 0x000fe200048070ff */
[----:B------:R-:W-:-:S02]  /*3c9a0*/  FMUL R65, R210, UR4 ;  /* 0x00000004d2417c20 */ /* 0x000fc40008400000 */
[----:B------:R-:W4:Y:S01]  /*3c9b0*/  LDL.LU R210, [R1+0x6cc] ;  /* 0x0006cc0001d27983 */ /* 0x000f220000300800 */
[----:B0-----:R-:W-:-:S03]  /*3c9c0*/  @!P5 IADD3 R16, P6, R14, R16, RZ ;  /* 0x000000100e10d210 */ /* 0x001fc60007fde0ff */
[----:B------:R-:W4:Y:S01]  /*3c9d0*/  LDL.LU R208, [R1+0x6d0] ;  /* 0x0006d00001d07983 */ /* 0x000f220000300800 */
[----:B------:R-:W-:Y:S01]  /*3c9e0*/  F2FP.SATFINITE.E4M3.F32.PACK_AB_MERGE_C R107, RZ, R65, RZ ;  /* 0x00000041ff6b723e */ /* 0x000fe200048070ff */
[----:B------:R-:W-:-:S05]  /*3c9f0*/  @!P5 IMAD.X R17, R29, 0x1, R17, P6 ;  /* 0x000000011d11d824 */ /* 0x000fca00030e0611 */
[----:B------:R0:W-:Y:S01]  /*3ca00*/  @!P5 STG.E.U8 desc[UR6][R16.64+0xc0], R69 ;  /* 0x0000c0451000d986 */ /* 0x0001e2000c101106 */
[----:B--2---:R-:W-:-:S03]  /*3ca10*/  FMUL R65, R211, UR4 ;  /* 0x00000004d3417c20 */ /* 0x004fc60008400000 */
[----:B------:R-:W2:Y:S02]  /*3ca20*/  LDL.LU R211, [R1+0x6d4] ;  /* 0x0006d40001d37983 */ /* 0x000ea40000300800 */
[----:B0-----:R-:W-:Y:S01]  /*3ca30*/  F2FP.SATFINITE.E4M3.F32.PACK_AB_MERGE_C R69, RZ, R65, RZ ;  /* 0x00000041ff45723e */ /* 0x001fe200048070ff */
[----:B---3--:R-:W-:Y:S02]  /*3ca40*/  FMUL R65, R222, UR4 ;  /* 0x00000004de417c20 */ /* 0x008fe40008400000 */
[----:B------:R-:W3:Y:S01]  /*3ca50*/  LDL.LU R222, [R1+0x6d8] ;  /* 0x0006d80001de7983 */ /* 0x000ee20000300800 */
[----:B------:R-:W-:-:S13]  /*3ca60*/  ISETP.LT.OR P5, PT, R28, 0xc2, !P3 ;  /* 0x000000c21c00780c */ /* 0x000fda0005fa1670 */
[----:B------:R-:W0:Y:S02]  /*3ca70*/  @!P5 LDC.64 R16, c[0x0][0x5c0] ;  /* 0x00017000ff10db82 */ /* 0x000e240000000a00 */
[----:B0-----:R-:W-:-:S05]  /*3ca80*/  @!P5 IADD3 R16, P6, R14, R16, RZ ;  /* 0x000000100e10d210 */ /* 0x001fca0007fde0ff */
[----:B------:R-:W-:-:S05]  /*3ca90*/  @!P5 IMAD.X R17, R29, 0x1, R17, P6 ;  /* 0x000000011d11d824 */ /* 0x000fca00030e0611 */
[----:B------:R0:W-:Y:S01]  /*3caa0*/  @!P5 STG.E.U8 desc[UR6][R16.64+0xc1], R97 ;  /* 0x0000c1611000d986 */ /* 0x0001e2000c101106 */
[----:B------:R-:W-:-:S13]  /*3cab0*/  ISETP.LT.OR P5, PT, R28, 0xc9, !P3 ;  /* 0x000000c91c00780c */ /* 0x000fda0005fa1670 */
[----:B0-----:R-:W0:Y:S01]  /*3cac0*/  @!P5 LDC.64 R16, c[0x0][0x5c0] ;  /* 0x00017000ff10db82 */ /* 0x001e220000000a00 */
[C---:B------:R-:W-:Y:S02]  /*3cad0*/  LOP3.LUT P2, RZ, R5.reuse, 0x20000, RZ, 0xc0, !PT ;  /* 0x0002000005ff7812 */ /* 0x040fe4000784c0ff */
[----:B------:R-:W-:Y:S02]  /*3cae0*/  LOP3.LUT P1, RZ, R5, 0x8000, RZ, 0xc0, !PT ;  /* 0x0000800005ff7812 */ /* 0x000fe4000782c0ff */
[----:B------:R-:W-:-:S09]  /*3caf0*/  F2FP.SATFINITE.E4M3.F32.PACK_AB_MERGE_C R97, RZ, R65, RZ ;  /* 0x00000041ff61723e */ /* 0x000fd200048070ff */
[----:B------:R-:W-:Y:S01]  /*3cb00*/  @!P2 STG.E.U8 desc[UR6][R108.64+0xc0], R107 ;  /* 0x0000c06b6c00a986 */ /* 0x000fe2000c101106 */
[----:B0-----:R-:W-:-:S03]  /*3cb10*/  @!P5 IADD3 R16, P6, R14, R16, RZ ;  /* 0x000000100e10d210 */ /* 0x001fc60007fde0ff */
[----:B------:R-:W-:Y:S02]  /*3cb20*/  @!P1 STG.E.U8 desc[UR6][R104.64+0xc1], R69 ;  /* 0x0000c14568009986 */ /* 0x000fe4000c101106 */
[----:B------:R-:W-:-:S05]  /*3cb30*/  @!P5 IMAD.X R17, R29, 0x1, R17, P6 ;  /* 0x000000011d11d824 */ /* 0x000fca00030e0611 */
[----:B------:R0:W-:Y:S01]  /*3cb40*/  @!P5 STG.E.U8 desc[UR6][R16.64+0xc8], R97 ;  /* 0x0000c8611000d986 */ /* 0x0001e2000c101106 */
[----:B------:R-:W-:-:S13]  /*3cb50*/  ISETP.LT.OR P5, PT, R28, 0xca, !P3 ;  /* 0x000000ca1c00780c */ /* 0x000fda0005fa1670 */
[----:B0-----:R-:W0:Y:S01]  /*3cb60*/  @!P5 LDC.64 R16, c[0x0][0x5c0] ;  /* 0x00017000ff10db82 */ /* 0x001e220000000a00 */
[----:B------:R-:W-:Y:S02]  /*3cb70*/  P2R R68, PR, RZ, 0x8 ;  /* 0x00000008ff447803 */ /* 0x000fe40000000000 */
[----:B------:R-:W-:Y:S01]  /*3cb80*/  LOP3.LUT P3, RZ, R0, 0x2000000, RZ, 0xc0, !PT ;  /* 0x0200000000ff7812 */ /* 0x000fe2000786c0ff */
[----:B------:R-:W-:Y:S01]  /*3cb90*/  FMUL R65, R209, UR4 ;  /* 0x00000004d1417c20 */ /* 0x000fe20008400000 */
[----:B------:R-:W-:Y:S01]  /*3cba0*/  LOP3.LUT P0, RZ, R5, 0x10000, RZ, 0xc0, !PT ;  /* 0x0001000005ff7812 */ /* 0x000fe2000780c0ff */
[----:B------:R-:W3:Y:S03]  /*3cbb0*/  LDL.LU R209, [R1+0x6dc] ;  /* 0x0006dc0001d17983 */ /* 0x000ee60000300800 */
[----:B------:R-:W-:Y:S01]  /*3cbc0*/  F2FP.SATFINITE.E4M3.F32.PACK_AB_MERGE_C R69, RZ, R65, RZ ;  /* 0x00000041ff45723e */ /* 0x000fe200048070ff */
[----:B----4-:R-:W-:Y:S01]  /*3cbd0*/  FMUL R65, R223, UR4 ;  /* 0x00000004df417c20 */ /* 0x010fe20008400000 */
[----:B------:R-:W-:Y:S01]  /*3cbe0*/  LOP3.LUT P4, RZ, R5, 0x2000, RZ, 0xc0, !PT ;  /* 0x0000200005ff7812 */ /* 0x000fe2000788c0ff */
[----:B------:R-:W4:Y:S01]  /*3cbf0*/  LDL.LU R223, [R1+0x6e0] ;  /* 0x0006e00001df7983 */ /* 0x000f220000300800 */
[----:B0-----:R-:W-:-:S05]  /*3cc00*/  @!P5 IADD3 R16, P6, R14, R16, RZ ;  /* 0x000000100e10d210 */ /* 0x001fca0007fde0ff */
[----:B------:R-:W-:-:S05]  /*3cc10*/  @!P5 IMAD.X R17, R29, 0x1, R17, P6 ;  /* 0x000000011d11d824 */ /* 0x000fca00030e0611 */
[----:B------:R0:W-:Y:S01]  /*3cc20*/  @!P5 STG.E.U8 desc[UR6][R16.64+0xc9], R69 ;  /* 0x0000c9451000d986 */ /* 0x0001e2000c101106 */
[----:B------:R-:W-:Y:S01]  /*3cc30*/  F2FP.SATFINITE.E4M3.F32.PACK_AB_MERGE_C R105, RZ, R65, RZ ;  /* 0x00000041ff69723e */ /* 0x000fe200048070ff */
[----:B------:R-:W-:Y:S01]  /*3cc40*/  FMUL R65, R210, UR4 ;  /* 0x00000004d2417c20 */ /* 0x000fe20008400000 */
[----:B0-----:R-:W0:Y:S01]  /*3cc50*/  @!P3 LDC.64 R16, c[0x0][0x5c0] ;  /* 0x00017000ff10bb82 */ /* 0x001e220000000a00 */
[C---:B------:R-:W-:Y:S02]  /*3cc60*/  LOP3.LUT P5, RZ, R5.reuse, 0x1000, RZ, 0xc0, !PT ;  /* 0x0000100005ff7812 */ /* 0x040fe400078ac0ff */
[----:B------:R-:W-:Y:S01]  /*3cc70*/  @!P0 STG.E.U8 desc[UR6][R110.64+0xc8], R105 ;  /* 0x0000c8696e008986 */ /* 0x000fe2000c101106 */
[----:B------:R-:W-:Y:S01]  /*3cc80*/  F2FP.SATFINITE.E4M3.F32.PACK_AB_MERGE_C R97, RZ, R65, RZ ;  /* 0x00000041ff61723e */ /* 0x000fe200048070ff */
[----:B------:R-:W-:Y:S01]  /*3cc90*/  FMUL R65, R208, UR4 ;  /* 0x00000004d0417c20 */ /* 0x000fe20008400000 */
[----:B------:R-:W-:Y:S01]  /*3cca0*/  LOP3.LUT P1, RZ, R5, 0x800, RZ, 0xc0, !PT ;  /* 0x0000080005ff7812 */ /* 0x000fe2000782c0ff */
[----:B------:R-:W4:Y:S03]  /*3ccb0*/  LDL.LU R210, [R1+0x6e4] ;  /* 0x0006e40001d27983 */ /* 0x000f260000300800 */
[----:B------:R-:W-:Y:S01]  /*3ccc0*/  F2FP.SATFINITE.E4M3.F32.PACK_AB_MERGE_C R107, RZ, R65, RZ ;  /* 0x00000041ff6b723e */ /* 0x000fe200048070ff */
[----:B------:R1:W-:Y:S01]  /*3ccd0*/  @!P4 STG.E.U8 desc[UR6][R102.64+0xc9], R97 ;  /* 0x0000c9616600c986 */ /* 0x0003e2000c101106 */
[----:B------:R-:W-:-:S03]  /*3cce0*/  LOP3.LUT P6, RZ, R0, 0x100000, RZ, 0xc0, !PT ;  /* 0x0010000000ff7812 */ /* 0x000fc600078cc0ff */
[----:B------:R-:W-:Y:S01]  /*3ccf0*/  @!P5 STG.E.U8 desc[UR6][R100.64+0xc0], R107 ;  /* 0x0000c06b6400d986 */ /* 0x000fe2000c101106 */
[----:B0-----:R-:W-:-:S05]  /*3cd00*/  @!P3 IADD3 R16, P5, R92, R16, RZ ;  /* 0x000000105c10b210 */ /* 0x001fca0007fbe0ff */
[----:B------:R-:W-:Y:S02]  /*3cd10*/  @!P3 IMAD.X R17, R93, 0x1, R17, P5 ;  /* 0x000000015d11b824 */ /* 0x000fe400028e0611 */
[----:B--2---:R-:W-:Y:S02]  /*3cd20*/  FMUL R65, R211, UR4 ;  /* 0x00000004d3417c20 */ /* 0x004fe40008400000 */
[----:B------:R-:W2:Y:S03]  /*3cd30*/  LDL.LU R211, [R1+0x6e8] ;  /* 0x0006e80001d37983 */ /* 0x000ea60000300800 */
[----:B------:R-:W-:Y:S01]  /*3cd40*/  F2FP.SATFINITE.E4M3.F32.PACK_AB_MERGE_C R69, RZ, R65, RZ ;  /* 0x00000041ff45723e */ /* 0x000fe200048070ff */
[----:B------:R-:W2:Y:S04]  /*3cd50*/  LDL.LU R92, [R1+0x844] ;  /* 0x00084400015c7983 */ /* 0x000ea80000300800 */
[----:B------:R-:W-:Y:S04]  /*3cd60*/  @!P1 STG.E.U8 desc[UR6][R98.64+0xc1], R69 ;  /* 0x0000c14562009986 */ /* 0x000fe8000c101106 */
[----:B------:R-:W2:Y:S01]  /*3cd70*/  LDL.LU R93, [R1+0x840] ;  /* 0x00084000015d7983 */ /* 0x000ea20000300800 */
[----:B---3--:R-:W-:-:S03]  /*3cd80*/  FMUL R65, R222, UR4 ;  /* 0x00000004de417c20 */ /* 0x008fc60008400000 */
[----:B------:R-:W3:Y:S02]  /*3cd90*/  LDL.LU R222, [R1+0x6ec] ;  /* 0x0006ec0001de7983 */ /* 0x000ee40000300800 */
[----:B-1----:R-:W-:-:S05]  /*3cda0*/  F2FP.SATFINITE.E4M3.F32.PACK_AB_MERGE_C R97, RZ, R65, RZ ;  /* 0x00000041ff61723e */ /* 0x002fca00048070ff */
[----:B------:R0:W-:Y:S02]  /*3cdb0*/  @!P3 STG.E.U8 desc[UR6][R16.64+0xc0], R97 ;  /* 0x0000c0611000b986 */ /* 0x0001e4000c101106 */
[----:B0-----:R-:W0:Y:S02]  /*3cdc0*/  @!P6 LDC.64 R16, c[0x0][0x5c0] ;  /* 0x00017000ff10eb82 */ /* 0x001e240000000a00 */
[----:B0-----:R-:W-:Y:S02]  /*3cdd0*/  @!P6 IADD3 R16, P5, R86, R16, RZ ;  /* 0x000000105610e210 */ /* 0x001fe40007fbe0ff */
[----:B------:R-:W3:Y:S03]  /*3cde0*/  LDL.LU R86, [R1+0x83c] ;  /* 0x00083c0001567983 */ /* 0x000ee60000300800 */
[----:B------:R-:W-:Y:S02]  /*3cdf0*/  @!P6 IMAD.X R17, R87, 0x1, R17, P5 ;  /* 0x000000015711e824 */ /* 0x000fe400028e0611 */
[----:B------:R-:W3:Y:S01]  /*3ce00*/  LDL.LU R87, [R1+0x838] ;  /* 0x0008380001577983 */ /* 0x000ee20000300800 */
[----:B------:R-:W-:-:S02]  /*3ce10*/  LOP3.LUT P4, RZ, R0, 0x40000, RZ, 0xc0, !PT ;  /* 0x0004000000ff7812 */ /* 0x000fc4000788c0ff */
[C---:B------:R-:W-:Y:S01]  /*3ce20*/  LOP3.LUT P2, RZ, R5.reuse, 0x400, RZ, 0xc0, !PT ;  /* 0x0000040005ff7812 */ /* 0x040fe2000784c0ff */
[----:B------:R-:W3:Y:S01]  /*3ce30*/  LDL.LU R208, [R1+0x6f0] ;  /* 0x0006f00001d07983 */ /* 0x000ee20000300800 */
[----:B------:R-:W-:Y:S02]  /*3ce40*/  LOP3.LUT P0, RZ, R5, 0x200, RZ, 0xc0, !PT ;  /* 0x0000020005ff7812 */ /* 0x000fe4000780c0ff */
[----:B------:R-:W-:Y:S01]  /*3ce50*/  LOP3.LUT P1, RZ, R0, 0x20000, RZ, 0xc0, !PT ;  /* 0x0002000000ff7812 */ /* 0x000fe2000782c0ff */
[----:B------:R-:W-:-:S05]  /*3ce60*/  FMUL R65, R209, UR4 ;  /* 0x00000004d1417c20 */ /* 0x000fca0008400000 */
[----:B------:R-:W-:-:S05]  /*3ce70*/  F2FP.SATFINITE.E4M3.F32.PACK_AB_MERGE_C R69, RZ, R65, RZ ;  /* 0x00000041ff45723e */ /* 0x000fca00048070ff */
[----:B------:R0:W-:Y:S02]  /*3ce80*/  @!P6 STG.E.U8 desc[UR6][R16.64+0xc1], R69 ;  /* 0x0000c1451000e986 */ /* 0x0001e4000c101106 */
[----:B0-----:R-:W0:Y:S01]  /*3ce90*/  @!P4 LDC.64 R16, c[0x0][0x5c0] ;  /* 0x00017000ff10cb82 */ /* 0x001e220000000a00 */
[----:B----4-:R-:W-:Y:S02]  /*3cea0*/  FMUL R65, R223, UR4 ;  /* 0x00000004df417c20 */ /* 0x010fe40008400000 */
[----:B------:R-:W4:Y:S03]  /*3ceb0*/  LDL.LU R223, [R1+0x6f4] ;  /* 0x0006f40001df7983 */ /* 0x000f260000300800 */
[----:B------:R-:W-:Y:S01]  /*3cec0*/  F2FP.SATFINITE.E4M3.F32.PACK_AB_MERGE_C R99, RZ, R65, RZ ;  /* 0x00000041ff63723e */ /* 0x000fe200048070ff */
[----:B------:R-:W-:Y:S01]  /*3ced0*/  FMUL R65, R210, UR4 ;  /* 0x00000004d2417c20 */ /* 0x000fe20008400000 */
[----:B0-----:R-:W-:-:S02]  /*3cee0*/  @!P4 IADD3 R16, P5, R80, R16, RZ ;  /* 0x000000105010c210 */ /* 0x001fc40007fbe0ff */
[----:B------:R-:W4:Y:S02]  /*3cef0*/  LDL.LU R80, [R1+0x834] ;  /* 0x0008340001507983 */ /* 0x000f240000300800 */
[----:B------:R-:W-:Y:S01]  /*3cf00*/  F2FP.SATFINITE.E4M3.F32.PACK_AB_MERGE_C R97, RZ, R65, RZ ;  /* 0x00000041ff61723e */ /* 0x000fe200048070ff */
[----:B------:R-:W-:Y:S02]  /*3cf10*/  @!P4 IMAD.X R17, R84, 0x1, R17, P5 ;  /* 0x000000015411c824 */ /* 0x000fe400028e0611 */
[----:B------:R-:W4:Y:S04]  /*3cf20*/  LDL.LU R84, [R1+0x830] ;  /* 0x0008300001547983 */ /* 0x000f280000300800 */
[----:B------:R-:W4:Y:S04]  /*3cf30*/  LDL.LU R209, [R1+0x6f8] ;  /* 0x0006f80001d17983 */ /* 0x000f280000300800 */
[----:B------:R-:W4:Y:S01]  /*3cf40*/  LDL.LU R210, [R1+0x6fc] ;  /* 0x0006fc0001d27983 */ /* 0x000f220000300800 */
[----:B--2---:R-:W-:-:S05]  /*3cf50*/  FMUL R65, R211, UR4 ;  /* 0x00000004d3417c20 */ /* 0x004fca0008400000 */
[----:B------:R-:W-:Y:S01]  /*3cf60*/  F2FP.SATFINITE.E4M3.F32.PACK_AB_MERGE_C R69, RZ, R65, RZ ;  /* 0x00000041ff45723e */ /* 0x000fe200048070ff */
[----:B------:R-:W-:Y:S04]  /*3cf70*/  @!P2 STG.E.U8 desc[UR6][R92.64+0xc8], R99 ;  /* 0x0000c8635c00a986 */ /* 0x000fe8000c101106 */
[----:B---3--:R-:W-:Y:S04]  /*3cf80*/  @!P0 STG.E.U8 desc[UR6][R86.64+0xc9], R97 ;  /* 0x0000c96156008986 */ /* 0x008fe8000c101106 */
[----:B------:R0:W-:Y:S02]  /*3cf90*/  @!P4 STG.E.U8 desc[UR6][R16.64+0xc8], R69 ;  /* 0x0000c8451000c986 */ /* 0x0001e4000c101106 */
[----:B0-----:R-:W0:Y:S02]  /*3cfa0*/  @!P1 LDC.64 R16, c[0x0][0x5c0] ;  /* 0x00017000ff109b82 */ /* 0x001e240000000a00 */
[----:B0-----:R-:W-:-:S02]  /*3cfb0*/  @!P1 IADD3 R16, P5, R85, R16, RZ ;  /* 0x0000001055109210 */ /* 0x001fc40007fbe0ff */
[----:B------:R-:W2:Y:S03]  /*3cfc0*/  LDL.LU R85, [R1+0x82c] ;  /* 0x00082c0001557983 */ /* 0x000ea60000300800 */
[----:B------:R-:W-:Y:S02]  /*3cfd0*/  @!P1 IMAD.X R17, R81, 0x1, R17, P5 ;  /* 0x0000000151119824 */ /* 0x000fe400028e0611 */
[----:B------:R-:W3:Y:S04]  /*3cfe0*/  LDL.LU R81, [R1+0x828] ;  /* 0x0008280001517983 */ /* 0x000ee80000300800 */
[----:B------:R-:W3:Y:S01]  /*3cff0*/  LDL.LU R211, [R1+0x700] ;  /* 0x0007000001d37983 */ /* 0x000ee20000300800 */
[----:B------:R-:W-:Y:S01]  /*3d000*/  LOP3.LUT P3, RZ, R0, 0x8000, RZ, 0xc0, !PT ;  /* 0x0000800000ff7812 */ /* 0x000fe2000786c0ff */
[----:B------:R-:W-:-:S02]  /*3d010*/  FMUL R65, R222, UR4 ;  /* 0x00000004de417c20 */ /* 0x000fc40008400000 */
[----:B------:R-:W3:Y:S01]  /*3d020*/  LDL.LU R222, [R1+0x704] ;  /* 0x0007040001de7983 */ /* 0x000ee20000300800 */
[----:B------:R-:W-:Y:S02]  /*3d030*/  P2R R98, PR, RZ, 0x8 ;  /* 0x00000008ff627803 */ /* 0x000fe40000000000 */
[C---:B------:R-:W-:Y:S02]  /*3d040*/  LOP3.LUT P3, RZ, R5.reuse, 0x100, RZ, 0xc0, !PT ;  /* 0x0000010005ff7812 */ /* 0x040fe4000786c0ff */
[----:B------:R-:W-:Y:S01]  /*3d050*/  F2FP.SATFINITE.E4M3.F32.PACK_AB_MERGE_C R87, RZ, R65, RZ ;  /* 0x00000041ff57723e */ /* 0x000fe200048070ff */
[----:B------:R-:W-:Y:S01]  /*3d060*/  FMUL R65, R208, UR4 ;  /* 0x00000004d0417c20 */ /* 0x000fe20008400000 */
[----:B------:R-:W-:Y:S01]  /*3d070*/  LOP3.LUT P5, RZ, R5, 0x40, RZ, 0xc0, !PT ;  /* 0x0000004005ff7812 */ /* 0x000fe200078ac0ff */
[----:B------:R-:W3:Y:S03]  /*3d080*/  LDL.LU R208, [R1+0x708] ;  /* 0x0007080001d07983 */ /* 0x000ee60000300800 */
[----:B------:R-:W-:Y:S01]  /*3d090*/  F2FP.SATFINITE.E4M3.F32.PACK_AB_MERGE_C R93, RZ, R65, RZ ;  /* 0x00000041ff5d723e */ /* 0x000fe200048070ff */
[----:B------:R0:W-:Y:S01]  /*3d0a0*/  @!P1 STG.E.U8 desc[UR6][R16.64+0xc9], R87 ;  /* 0x0000c95710009986 */ /* 0x0001e2000c101106 */
[----:B----4-:R-:W-:-:S05]  /*3d0b0*/  FMUL R65, R223, UR4 ;  /* 0x00000004df417c20 */ /* 0x010fca0008400000 */
[----:B------:R-:W-:Y:S02]  /*3d0c0*/  F2FP.SATFINITE.E4M3.F32.PACK_AB_MERGE_C R69, RZ, R65, RZ ;  /* 0x00000041ff45723e */ /* 0x000fe400048070ff */
[----:B------:R-:W-:Y:S01]  /*3d0d0*/  LOP3.LUT P6, RZ, R0, 0x1000, RZ, 0xc0, !PT ;  /* 0x0000100000ff7812 */ /* 0x000fe200078cc0ff */
[----:B------:R-:W-:-:S05]  /*3d0e0*/  FMUL R65, R209, UR4 ;  /* 0x00000004d1417c20 */ /* 0x000fca0008400000 */
[----:B0-----:R-:W-:Y:S01]  /*3d0f0*/  F2FP.SATFINITE.E4M3.F32.PACK_AB_MERGE_C R87, RZ, R65, RZ ;  /* 0x00000041ff57723e */ /* 0x001fe200048070ff */
[----:B--2---:R-:W-:Y:S01]  /*3d100*/  @!P3 STG.E.U8 desc[UR6][R84.64+0xc0], R93 ;  /* 0x0000c05d5400b986 */ /* 0x004fe2000c101106 */
[----:B------:R-:W-:-:S13]  /*3d110*/  ISETP.NE.AND P3, PT, R98, RZ, PT ;  /* 0x000000ff6200720c */ /* 0x000fda0003f65270 */
[----:B------:R-:W0:Y:S01]  /*3d120*/  @!P3 LDC.64 R16, c[0x0][0x5c0] ;  /* 0x00017000ff10bb82 */ /* 0x000e220000000a00 */
[----:B---3--:R-:W-:Y:S01]  /*3d130*/  @!P5 STG.E.U8 desc[UR6][R80.64+0xc1], R69 ;  /* 0x0000c1455000d986 */ /* 0x008fe2000c101106 */
[----:B0-----:R-:W-:-:S03]  /*3d140*/  @!P3 IADD3 R16, P5, R76, R16, RZ ;  /* 0x000000104c10b210 */ /* 0x001fc60007fbe0ff */
[----:B------:R-:W2:Y:S02]  /*3d150*/  LDL.LU R76, [R1+0x824] ;  /* 0x00082400014c7983 */ /* 0x000ea40000300800 */
[----:B------:R-:W-:Y:S02]  /*3d160*/  @!P3 IMAD.X R17, R77, 0x1, R17, P5 ;  /* 0x000000014d11b824 */ /* 0x000fe400028e0611 */
[----:B------:R-:W2:Y:S04]  /*3d170*/  LDL.LU R77, [R1+0x820] ;  /* 0x00082000014d7983 */ /* 0x000ea80000300800 */
[----:B------:R-:W3:Y:S01]  /*3d180*/  LDL.LU R223, [R1+0x70c] ;  /* 0x00070c0001df7983 */ /* 0x000ee20000300800 */
[----:B------:R-:W-:-:S13]  /*3d190*/  LOP3.LUT P5, RZ, R0, 0x8000, RZ, 0xc0, !PT ;  /* 0x0000800000ff7812 */ /* 0x000fda00078ac0ff */
[----:B------:R0:W-:Y:S02]  /*3d1a0*/  @!P5 STG.E.U8 desc[UR6][R16.64+0xc0], R87 ;  /* 0x0000c0571000d986 */ /* 0x0001e4000c101106 */
[----:B0-----:R-:W0:Y:S02]  /*3d1b0*/  @!P6 LDC.64 R16, c[0x0][0x5c0] ;  /* 0x00017000ff10eb82 */ /* 0x001e240000000a00 */
[----:B0-----:R-:W-:Y:S02]  /*3d1c0*/  @!P6 IADD3 R16, P5, R74, R16, RZ ;  /* 0x000000104a10e210 */ /* 0x001fe40007fbe0ff */
[----:B------:R-:W4:Y:S03]  /*3d1d0*/  LDL.LU R74, [R1+0x81c] ;  /* 0x00081c00014a7983 */ /* 0x000f260000300800 */
[----:B------:R-:W-:Y:S02]  /*3d1e0*/  @!P6 IMAD.X R17, R75, 0x1, R17, P5 ;  /* 0x000000014b11e824 */ /* 0x000fe400028e0611 */
[----:B------:R-:W4:Y:S01]  /*3d1f0*/  LDL.LU R75, [R1+0x818] ;  /* 0x00081800014b7983 */ /* 0x000f220000300800 */
[----:B------:R-:W-:-:S03]  /*3d200*/  FMUL R65, R210, UR4 ;  /* 0x00000004d2417c20 */ /* 0x000fc60008400000 */
[----:B------:R-:W4:Y:S02]  /*3d210*/  LDL.LU R209, [R1+0x710] ;  /* 0x0007100001d17983 */ /* 0x000f240000300800 */
[----:B------:R-:W-:Y:S01]  /*3d220*/  F2FP.SATFINITE.E4M3.F32.PACK_AB_MERGE_C R69, RZ, R65, RZ ;  /* 0x00000041ff45723e */ /* 0x000fe200048070ff */
[----:B------:R-:W-:Y:S02]  /*3d230*/  FMUL R65, R211, UR4 ;  /* 0x00000004d3417c20 */ /* 0x000fe40008400000 */
[----:B------:R-:W4:Y:S03]  /*3d240*/  LDL.LU R211, [R1+0x714] ;  /* 0x0007140001d37983 */ /* 0x000f260000300800 */
[----:B------:R-:W-:Y:S01]  /*3d250*/  F2FP.SATFINITE.E4M3.F32.PACK_AB_MERGE_C R81, RZ, R65, RZ ;  /* 0x00000041ff51723e */ /* 0x000fe200048070ff */
[----:B------:R-:W-:Y:S02]  /*3d260*/  FMUL R65, R222, UR4 ;  /* 0x00000004de417c20 */ /* 0x000fe40008400000 */
[----:B------:R-:W4:Y:S03]  /*3d270*/  LDL.LU R222, [R1+0x718] ;  /* 0x0007180001de7983 */ /* 0x000f260000300800 */
[----:B------:R-:W-:Y:S01]  /*3d280*/  F2FP.SATFINITE.E4M3.F32.PACK_AB_MERGE_C R85, RZ, R65, RZ ;  /* 0x00000041ff55723e */ /* 0x000fe200048070ff */
[----:B------:R-:W-:Y:S01]  /*3d290*/  FMUL R65, R208, UR4 ;  /* 0x00000004d0417c20 */ /* 0x000fe20008400000 */
[----:B------:R-:W4:Y:S04]  /*3d2a0*/  LDL.LU R210, [R1+0x71c] ;  /* 0x00071c0001d27983 */ /* 0x000f280000300800 */
[----:B------:R0:W-:Y:S02]  /*3d2b0*/  @!P6 STG.E.U8 desc[UR6][R16.64+0xc1], R69 ;  /* 0x0000c1451000e986 */ /* 0x0001e4000c101106 */
[----:B0-----:R-:W-:-:S02]  /*3d2c0*/  F2FP.SATFINITE.E4M3.F32.PACK_AB_MERGE_C R69, RZ, R65, RZ ;  /* 0x00000041ff45723e */ /* 0x001fc400048070ff */
[----:B------:R-:W-:-:S13]  /*3d2d0*/  LOP3.LUT P2, RZ, R0, 0x400, RZ, 0xc0, !PT ;  /* 0x0000040000ff7812 */ /* 0x000fda000784c0ff */
[----:B------:R-:W0:Y:S01]  /*3d2e0*/  @!P2 LDC.64 R16, c[0x0][0x5c0] ;  /* 0x00017000ff10ab82 */ /* 0x000e220000000a00 */
[C---:B------:R-:W-:Y:S02]  /*3d2f0*/  LOP3.LUT P0, RZ, R5.reuse, 0x10, RZ, 0xc0, !PT ;  /* 0x0000001005ff7812 */ /* 0x040fe4000780c0ff */
[----:B------:R-:W-:Y:S01]  /*3d300*/  LOP3.LUT P4, RZ, R5, 0x2, RZ, 0xc0, !PT ;  /* 0x0000000205ff7812 */ /* 0x000fe2000788c0ff */
[----:B---3--:R-:W-:Y:S02]  /*3d310*/  FMUL R65, R223, UR4 ;  /* 0x00000004df417c20 */ /* 0x008fe40008400000 */
[----:B------:R-:W3:Y:S01]  /*3d320*/  LDL.LU R223, [R1+0x720] ;  /* 0x0007200001df7983 */ /* 0x000ee20000300800 */
[----:B------:R-:W-:Y:S02]  /*3d330*/  LOP3.LUT P1, RZ, R0, 0x1, RZ, 0xc0, !PT ;  /* 0x0000000100ff7812 */ /* 0x000fe4000782c0ff */
[----:B0-----:R-:W-:-:S05]  /*3d340*/  @!P2 IADD3 R16, P5, R224, R16, RZ ;  /* 0x00000010e010a210 */ /* 0x001fca0007fbe0ff */
[----:B--2---:R-:W-:Y:S01]  /*3d350*/  @!P0 STG.E.U8 desc[UR6][R76.64+0xc8], R81 ;  /* 0x0000c8514c008986 */ /* 0x004fe2000c101106 */
[----:B------:R-:W-:Y:S01]  /*3d360*/  @!P2 IMAD.X R17, R225, 0x1, R17, P5 ;  /* 0x00000001e111a824 */ /* 0x000fe200028e0611 */
[----:B------:R-:W-:Y:S02]  /*3d370*/  ISETP.NE.AND P3, PT, R68, RZ, PT ;  /* 0x000000ff4400720c */ /* 0x000fe40003f65270 */
[----:B----4-:R-:W-:Y:S04]  /*3d380*/  @!P4 STG.E.U8 desc[UR6][R74.64+0xc9], R85 ;  /* 0x0000c9554a00c986 */ /* 0x010fe8000c101106 */
[----:B------:R0:W-:Y:S02]  /*3d390*/  @!P2 STG.E.U8 desc[UR6][R16.64+0xc8], R69 ;  /* 0x0000c8451000a986 */ /* 0x0001e4000c101106 */
[----:B0-----:R-:W0:Y:S01]  /*3d3a0*/  @!P1 LDC.64 R16, c[0x0][0x5c0] ;  /* 0x00017000ff109b82 */ /* 0x001e220000000a00 */
[----:B------:R-:W-:Y:S01]  /*3d3b0*/  F2FP.SATFINITE.E4M3.F32.PACK_AB_MERGE_C R75, RZ, R65, RZ ;  /* 0x00000041ff4b723e */ /* 0x000fe200048070ff */
[----:B------:R-:W-:-:S05]  /*3d3c0*/  FMUL R65, R209, UR4 ;  /* 0x00000004d1417c20 */ /* 0x000fca0008400000 */
[----:B------:R-:W-:Y:S01]  /*3d3d0*/  F2FP.SATFINITE.E4M3.F32.PACK_AB_MERGE_C R69, RZ, R65, RZ ;  /* 0x00000041ff45723e */ /* 0x000fe200048070ff */
[----:B------:R-:W-:Y:S02]  /*3d3e0*/  FMUL R65, R211, UR4 ;  /* 0x00000004d3417c20 */ /* 0x000fe40008400000 */
[----:B------:R-:W2:Y:S01]  /*3d3f0*/  LDL.LU R211, [R1+0x724] ;  /* 0x0007240001d37983 */ /* 0x000ea20000300800 */
[----:B0-----:R-:W-:-:S05]  /*3d400*/  @!P1 IADD3 R16, P5, R212, R16, RZ ;  /* 0x00000010d4109210 */ /* 0x001fca0007fbe0ff */
[----:B------:R-:W-:-:S05]  /*3d410*/  @!P1 IMAD.X R17, R213, 0x1, R17, P5 ;  /* 0x00000001d5119824 */ /* 0x000fca00028e0611 */
[----:B------:R0:W-:Y:S02]  /*3d420*/  @!P1 STG.E.U8 desc[UR6][R16.64+0xc9], R75 ;  /* 0x0000c94b10009986 */ /* 0x0001e4000c101106 */
[----:B0-----:R-:W-:Y:S01]  /*3d430*/  F2FP.SATFINITE.E4M3.F32.PACK_AB_MERGE_C R75, RZ, R65, RZ ;  /* 0x00000041ff4b723e */ /* 0x001fe200048070ff */
[----:B------:R-:W-:Y:S02]  /*3d440*/  FMUL R65, R222, UR4 ;  /* 0x00000004de417c20 */ /* 0x000fe40008400000 */
[----:B------:R-:W4:Y:S01]  /*3d450*/  LDL.LU R222, [R1+0x728] ;  /* 0x0007280001de7983 */ /* 0x000f220000300800 */
[----:B------:R-:W-:-:S03]  /*3d460*/  ISETP.LT.OR P5, PT, R28, 0xd1, !P3 ;  /* 0x000000d11c00780c */ /* 0x000fc60005fa1670 */
[----:B------:R-:W4:Y:S04]  /*3d470*/  LDL.LU R209, [R1+0x72c] ;  /* 0x00072c0001d17983 */ /* 0x000f280000300800 */
[----:B------:R-:W4:Y:S06]  /*3d480*/  LDL.LU R208, [R1+0x730] ;  /* 0x0007300001d07983 */ /* 0x000f2c0000300800 */
[----:B------:R-:W0:Y:S01]  /*3d490*/  @!P5 LDC.64 R16, c[0x0][0x5c0] ;  /* 0x00017000ff10db82 */ /* 0x000e220000000a00 */
[----:B------:R-:W-:Y:S01]  /*3d4a0*/  F2FP.SATFINITE.E4M3.F32.PACK_AB_MERGE_C R77, RZ, R65, RZ ;  /* 0x00000041ff4d723e */ /* 0x000fe200048070ff */
[----:B------:R-:W-:-:S02]  /*3d4b0*/  FMUL R65, R210, UR4 ;  /* 0x00000004d2417c20 */ /* 0x000fc40008400000 */
[----:B------:R-:W4:Y:S01]  /*3d4c0*/  LDL.LU R210, [R1+0x734] ;  /* 0x0007340001d27983 */ /* 0x000f220000300800 */
[----:B0-----:R-:W-:-:S05]  /*3d4d0*/  @!P5 IADD3 R16, P6, R14, R16, RZ ;  /* 0x000000100e10d210 */ /* 0x001fca0007fde0ff */
[----:B------:R-:W-:-:S05]  /*3d4e0*/  @!P5 IMAD.X R17, R29, 0x1, R17, P6 ;  /* 0x000000011d11d824 */ /* 0x000fca00030e0611 */
[----:B------:R0:W-:Y:S02]  /*3d4f0*/  @!P5 STG.E.U8 desc[UR6][R16.64+0xd0], R69 ;  /* 0x0000d0451000d986 */ /* 0x0001e4000c101106 */
        /* <DEDUP_REMOVED lines=15> */
[----:B------:R0:W-:Y:S02]  /*3d5f0*/  @!P4 STG.E.U8 desc[UR6][R70.64+0xd1], R69 ;  /* 0x0000d1454600c986 */ /* 0x0001e4000c101106 */
[----:B------:R-:W-:-:S05]  /*3d600*/  @!P5 IMAD.X R17, R29, 0x1, R17, P6 ;  /* 0x000000011d11d824 */ /* 0x000fca00030e0611 */
[----:B------:R1:W-:Y:S01]  /*3d610*/  @!P5 STG.E.U8 desc[UR6][R16.64+0xd8], R75 ;  /* 0x0000d84b1000d986 */ /* 0x0003e2000c101106 */
[----:B------:R-:W-:Y:S01]  /*3d620*/  ISETP.LT.OR P5, PT, R28, 0xda, !P3 ;  /* 0x000000da1c00780c */ /* 0x000fe20005fa1670 */
[----:B--2---:R-:W-:Y:S02]  /*3d630*/  FMUL R65, R211, UR4 ;  /* 0x00000004d3417c20 */ /* 0x004fe40008400000 */
[----:B------:R-:W2:Y:S03]  /*3d640*/  LDL.LU R211, [R1+0x73c] ;  /* 0x00073c0001d37983 */ /* 0x000ea60000300800 */
[----:B0-----:R-:W-:-:S07]  /*3d650*/  F2FP.SATFINITE.E4M3.F32.PACK_AB_MERGE_C R69, RZ, R65, RZ ;  /* 0x00000041ff45723e */ /* 0x001fce00048070ff */
[----:B-1----:R-:W0:Y:S01]  /*3d660*/  @!P5 LDC.64 R16, c[0x0][0x5c0] ;  /* 0x00017000ff10db82 */ /* 0x002e220000000a00 */
[----:B----4-:R-:W-:Y:S02]  /*3d670*/  FMUL R65, R222, UR4 ;  /* 0x00000004de417c20 */ /* 0x010fe40008400000 */
[----:B------:R-:W4:Y:S01]  /*3d680*/  LDL.LU R222, [R1+0x740] ;  /* 0x0007400001de7983 */ /* 0x000f220000300800 */
[----:B------:R-:W-:Y:S02]  /*3d690*/  LOP3.LUT P4, RZ, R0, 0x4000, RZ, 0xc0, !PT ;  /* 0x0000400000ff7812 */ /* 0x000fe4000788c0ff */
[----:B0-----:R-:W-:-:S05]  /*3d6a0*/  @!P5 IADD3 R16, P6, R14, R16, RZ ;  /* 0x000000100e10d210 */ /* 0x001fca0007fde0ff */
[----:B------:R-:W-:-:S05]  /*3d6b0*/  @!P5 IMAD.X R17, R29, 0x1, R17, P6 ;  /* 0x000000011d11d824 */ /* 0x000fca00030e0611 */
[----:B------:R0:W-:Y:S01]  /*3d6c0*/  @!P5 STG.E.U8 desc[UR6][R16.64+0xd9], R69 ;  /* 0x0000d9451000d986 */ /* 0x0001e2000c101106 */
[----:B------:R-:W-:Y:S01]  /*3d6d0*/  LOP3.LUT P1, RZ, R5, 0x1, RZ, 0xc0, !PT ;  /* 0x0000000105ff7812 */ /* 0x000fe2000782c0ff */
[----:B0-----:R-:W0:Y:S01]  /*3d6e0*/  @!P4 LDC.64 R16, c[0x0][0x5c0] ;  /* 0x00017000ff10cb82 */ /* 0x001e220000000a00 */
[----:B------:R-:W-:Y:S02]  /*3d6f0*/  LOP3.LUT P5, RZ, R4, 0x80000000, RZ, 0xc0, !PT ;  /* 0x8000000004ff7812 */ /* 0x000fe400078ac0ff */
[----:B------:R-:W-:Y:S01]  /*3d700*/  F2FP.SATFINITE.E4M3.F32.PACK_AB_MERGE_C R71, RZ, R65, RZ ;  /* 0x00000041ff47723e */ /* 0x000fe200048070ff */
[----:B------:R-:W-:Y:S02]  /*3d710*/  FMUL R65, R209, UR4 ;  /* 0x00000004d1417c20 */ /* 0x000fe40008400000 */
[----:B------:R-:W4:Y:S03]  /*3d720*/  LDL.LU R209, [R1+0x744] ;  /* 0x0007440001d17983 */ /* 0x000f260000300800 */
[----:B------:R-:W-:Y:S01]  /*3d730*/  F2FP.SATFINITE.E4M3.F32.PACK_AB_MERGE_C R73, RZ, R65, RZ ;  /* 0x00000041ff49723e */ /* 0x000fe200048070ff */
[----:B------:R-:W-:-:S02]  /*3d740*/  FMUL R65, R208, UR4 ;  /* 0x00000004d0417c20 */ /* 0x000fc40008400000 */
[----:B------:R-:W-:Y:S04]  /*3d750*/  @!P1 STG.E.U8 desc[UR6][R66.64+0xd8], R71 ;  /* 0x0000d84742009986 */ /* 0x000fe8000c101106 */
[----:B------:R1:W-:Y:S01]  /*3d760*/  @!P5 STG.E.U8 desc[UR6][R62.64+0xd9], R73 ;  /* 0x0000d9493e00d986 */ /* 0x0003e2000c101106 */
[----:B------:R-:W-:Y:S01]  /*3d770*/  F2FP.SATFINITE.E4M3.F32.PACK_AB_MERGE_C R75, RZ, R65, RZ ;  /* 0x00000041ff4b723e */ /* 0x000fe200048070ff */
[----:B------:R-:W-:Y:S02]  /*3d780*/  FMUL R65, R210, UR4 ;  /* 0x00000004d2417c20 */ /* 0x000fe40008400000 */
[----:B------:R-:W4:Y:S01]  /*3d790*/  LDL.LU R210, [R1+0x748] ;  /* 0x0007480001d27983 */ /* 0x000f220000300800 */
[----:B0-----:R-:W-:Y:S02]  /*3d7a0*/  @!P4 IADD3 R16, P5, R55, R16, RZ ;  /* 0x000000103710c210 */ /* 0x001fe40007fbe0ff */
[----:B------:R-:W-:Y:S01]  /*3d7b0*/  F2FP.SATFINITE.E4M3.F32.PACK_AB_MERGE_C R69, RZ, R65, RZ ;  /* 0x00000041ff45723e */ /* 0x000fe200048070ff */
[----:B------:R-:W4:Y:S02]  /*3d7c0*/  LDL.LU R55, [R1+0x814] ;  /* 0x0008140001377983 */ /* 0x000f240000300800 */
[----:B------:R-:W-:-:S02]  /*3d7d0*/  @!P4 IMAD.X R17, R7, 0x1, R17, P5 ;  /* 0x000000010711c824 */ /* 0x000fc400028e0611 */
[----:B------:R0:W5:Y:S01]  /*3d7e0*/  LDL.LU R7, [R1+0x810] ;  /* 0x0008100001077983 */ /* 0x0001620000300800 */
[----:B---3--:R-:W-:-:S03]  /*3d7f0*/  FMUL R65, R223, UR4 ;  /* 0x00000004df417c20 */ /* 0x008fc60008400000 */
[----:B------:R-:W3:Y:S01]  /*3d800*/  LDL.LU R223, [R1+0x74c] ;  /* 0x00074c0001df7983 */ /* 0x000ee20000300800 */
[----:B------:R-:W-:-:S04]  /*3d810*/  LOP3.LUT P6, RZ, R4, 0x10000000, RZ, 0xc0, !PT ;  /* 0x1000000004ff7812 */ /* 0x000fc800078cc0ff */
[----:B------:R-:W-:Y:S02]  /*3d820*/  P2R R68, PR, RZ, 0x40 ;  /* 0x00000040ff447803 */ /* 0x000fe40000000000 */
[----:B------:R-:W-:Y:S02]  /*3d830*/  LOP3.LUT P6, RZ, R0, 0x2000, RZ, 0xc0, !PT ;  /* 0x0000200000ff7812 */ /* 0x000fe400078cc0ff */
[----:B------:R-:W-:-:S11]  /*3d840*/  LOP3.LUT P2, RZ, R4, 0x40000000, RZ, 0xc0, !PT ;  /* 0x4000000004ff7812 */ /* 0x000fd6000784c0ff */
[----:B-1----:R-:W1:Y:S01]  /*3d850*/  @!P6 LDC.64 R62, c[0x0][0x5c0] ;  /* 0x00017000ff3eeb82 */ /* 0x002e620000000a00 */
[----:B------:R-:W-:Y:S02]  /*3d860*/  P2R R70, PR, RZ, 0x8 ;  /* 0x00000008ff467803 */ /* 0x000fe40000000000 */
[----:B------:R-:W-:Y:S01]  /*3d870*/  LOP3.LUT P3, RZ, R4, 0x20000000, RZ, 0xc0, !PT ;  /* 0x2000000004ff7812 */ /* 0x000fe2000786c0ff */
[----:B------:R1:W-:-:S12]  /*3d880*/  @!P2 STG.E.U8 desc[UR6][R60.64+0xd0], R75 ;  /* 0x0000d04b3c00a986 */ /* 0x0003d8000c101106 */
[----:B------:R4:W-:Y:S01]  /*3d890*/  @!P3 STG.E.U8 desc[UR6][R58.64+0xd1], R69 ;  /* 0x0000d1453a00b986 */ /* 0x0009e2000c101106 */
[----:B-1----:R-:W-:Y:S01]  /*3d8a0*/  @!P6 IADD3 R60, P5, R191, R62, RZ ;  /* 0x0000003ebf3ce210 */ /* 0x002fe20007fbe0ff */
[----:B--2---:R-:W-:Y:S02]  /*3d8b0*/  FMUL R62, R211, UR4 ;  /* 0x00000004d33e7c20 */ /* 0x004fe40008400000 */
[----:B------:R-:W2:Y:S01]  /*3d8c0*/  LDL.LU R211, [R1+0x750] ;  /* 0x0007500001d37983 */ /* 0x000ea20000300800 */
[----:B----4-:R-:W-:-:S03]  /*3d8d0*/  FMUL R58, R222, UR4 ;  /* 0x00000004de3a7c20 */ /* 0x010fc60008400000 */
[----:B------:R-:W4:Y:S01]  /*3d8e0*/  LDL.LU R222, [R1+0x754] ;  /* 0x0007540001de7983 */ /* 0x000f220000300800 */
[----:B------:R-:W-:Y:S01]  /*3d8f0*/  @!P6 IMAD.X R61, R190, 0x1, R63, P5 ;  /* 0x00000001be3de824 */ /* 0x000fe200028e063f */
[----:B------:R-:W-:Y:S02]  /*3d900*/  LOP3.LUT P5, RZ, R0, 0x2000, RZ, 0xc0, !PT ;  /* 0x0000200000ff7812 */ /* 0x000fe400078ac0ff */
[----:B------:R-:W4:Y:S01]  /*3d910*/  LDL.LU R208, [R1+0x758] ;  /* 0x0007580001d07983 */ /* 0x000f220000300800 */
[----:B------:R-:W-:Y:S02]  /*3d920*/  F2FP.SATFINITE.E4M3.F32.PACK_AB_MERGE_C R65, RZ, R65, RZ ;  /* 0x00000041ff41723e */ /* 0x000fe400048070ff */
[----:B------:R-:W-:Y:S02]  /*3d930*/  F2FP.SATFINITE.E4M3.F32.PACK_AB_MERGE_C R63, RZ, R58, RZ ;  /* 0x0000003aff3f723e */ /* 0x000fe400048070ff */
[----:B------:R-:W-:Y:S01]  /*3d940*/  F2FP.SATFINITE.E4M3.F32.PACK_AB_MERGE_C R59, RZ, R62, RZ ;  /* 0x0000003eff3b723e */ /* 0x000fe200048070ff */
[----:B------:R1:W-:Y:S05]  /*3d950*/  @!P4 STG.E.U8 desc[UR6][R16.64+0xd0], R65 ;  /* 0x0000d0411000c986 */ /* 0x0003ea000c101106 */
[----:B------:R0:W-:Y:S01]  /*3d960*/  @!P5 STG.E.U8 desc[UR6][R60.64+0xd1], R59 ;  /* 0x0000d13b3c00d986 */ /* 0x0001e2000c101106 */
[----:B------:R-:W-:-:S03]  /*3d970*/  FMUL R58, R209, UR4 ;  /* 0x00000004d13a7c20 */ /* 0x000fc60008400000 */
[----:B------:R-:W4:Y:S02]  /*3d980*/  LDL.LU R209, [R1+0x75c] ;  /* 0x00075c0001d17983 */ /* 0x000f240000300800 */
[----:B-1----:R-:W-:Y:S01]  /*3d990*/  F2FP.SATFINITE.E4M3.F32.PACK_AB_MERGE_C R65, RZ, R58, RZ ;  /* 0x0000003aff41723e */ /* 0x002fe200048070ff */
[----:B------:R-:W-:Y:S02]  /*3d9a0*/  FMUL R58, R210, UR4 ;  /* 0x00000004d23a7c20 */ /* 0x000fe40008400000 */
[----:B------:R-:W4:Y:S03]  /*3d9b0*/  LDL.LU R210, [R1+0x760] ;  /* 0x0007600001d27983 */ /* 0x000f260000300800 */
[----:B0-----:R-:W-:Y:S01]  /*3d9c0*/  F2FP.SATFINITE.E4M3.F32.PACK_AB_MERGE_C R59, RZ, R58, RZ ;  /* 0x0000003aff3b723e */ /* 0x001fe200048070ff */
[----:B---3--:R-:W-:Y:S02]  /*3d9d0*/  FMUL R58, R223, UR4 ;  /* 0x00000004df3a7c20 */ /* 0x008fe40008400000 */
[----:B------:R-:W3:Y:S01]  /*3d9e0*/  LDL.LU R223, [R1+0x764] ;  /* 0x0007640001df7983 */ /* 0x000ee20000300800 */
[----:B------:R-:W-:-:S02]  /*3d9f0*/  LOP3.LUT P1, RZ, R0, 0x800, RZ, 0xc0, !PT ;  /* 0x0000080000ff7812 */ /* 0x000fc4000782c0ff */
[----:B------:R-:W-:-:S11]  /*3da00*/  LOP3.LUT P2, RZ, R0, 0x200, RZ, 0xc0, !PT ;  /* 0x0000020000ff7812 */ /* 0x000fd6000784c0ff */
[----:B------:R-:W0:Y:S01]  /*3da10*/  @!P1 LDC.64 R16, c[0x0][0x5c0] ;  /* 0x00017000ff109b82 */ /* 0x000e220000000a00 */
[----:B------:R-:W-:Y:S02]  /*3da20*/  ISETP.NE.AND P6, PT, R68, RZ, PT ;  /* 0x000000ff4400720c */ /* 0x000fe40003fc5270 */
[----:B------:R-:W-:-:S05]  /*3da30*/  LOP3.LUT P0, RZ, R4, 0x8000000, RZ, 0xc0, !PT ;  /* 0x0800000004ff7812 */ /* 0x000fca000780c0ff */
[----:B------:R-:W1:Y:S01]  /*3da40*/  @!P2 LDC.64 R60, c[0x0][0x5c0] ;  /* 0x00017000ff3cab82 */ /* 0x000e620000000a00 */
[----:B------:R-:W-:-:S05]  /*3da50*/  LOP3.LUT P4, RZ, R0, 0x100, RZ, 0xc0, !PT ;  /* 0x0000010000ff7812 */ /* 0x000fca000788c0ff */
[----:B------:R1:W-:Y:S01]  /*3da60*/  @!P6 STG.E.U8 desc[UR6][R54.64+0xd8], R63 ;  /* 0x0000d83f3600e986 */ /* 0x0003e2000c101106 */
[----:B0-----:R-:W-:-:S03]  /*3da70*/  @!P1 IADD3 R16, P5, R185, R16, RZ ;  /* 0x00000010b9109210 */ /* 0x001fc60007fbe0ff */
[----:B------:R-:W-:Y:S02]  /*3da80*/  @!P0 STG.E.U8 desc[UR6][R48.64+0xd9], R65 ;  /* 0x0000d94130008986 */ /* 0x000fe4000c101106 */
[----:B------:R-:W-:-:S05]  /*3da90*/  @!P1 IMAD.X R17, R184, 0x1, R17, P5 ;  /* 0x00000001b8119824 */ /* 0x000fca00028e0611 */
[----:B------:R0:W-:Y:S01]  /*3daa0*/  @!P1 STG.E.U8 desc[UR6][R16.64+0xd8], R59 ;  /* 0x0000d83b10009986 */ /* 0x0001e2000c101106 */
[----:B-1----:R-:W-:Y:S02]  /*3dab0*/  @!P2 IADD3 R54, P5, R171, R60, RZ ;  /* 0x0000003cab36a210 */ /* 0x002fe40007fbe0ff */
[----:B------:R-:W-:Y:S01]  /*3dac0*/  LOP3.LUT P3, RZ, R4, 0x4000000, RZ, 0xc0, !PT ;  /* 0x0400000004ff7812 */ /* 0x000fe2000786c0ff */
[----:B0-----:R-:W0:Y:S02]  /*3dad0*/  @!P4 LDC.64 R16, c[0x0][0x5c0] ;  /* 0x00017000ff10cb82 */ /* 0x001e240000000a00 */
[----:B------:R-:W-:Y:S01]  /*3dae0*/  @!P2 IMAD.X R55, R170, 0x1, R61, P5 ;  /* 0x00000001aa37a824 */ /* 0x000fe200028e063d */
[----:B------:R-:W-:Y:S02]  /*3daf0*/  LOP3.LUT P5, RZ, R4, 0x2000000, RZ, 0xc0, !PT ;  /* 0x0200000004ff7812 */ /* 0x000fe400078ac0ff */
[----:B------:R-:W-:-:S05]  /*3db00*/  F2FP.SATFINITE.E4M3.F32.PACK_AB_MERGE_C R49, RZ, R58, RZ ;  /* 0x0000003aff31723e */ /* 0x000fca00048070ff */
[----:B------:R1:W-:Y:S01]  /*3db10*/  @!P2 STG.E.U8 desc[UR6][R54.64+0xd9], R49 ;  /* 0x0000d9313600a986 */ /* 0x0003e2000c101106 */
[----:B--2---:R-:W-:-:S03]  /*3db20*/  FMUL R48, R211, UR4 ;  /* 0x00000004d3307c20 */ /* 0x004fc60008400000 */
[----:B------:R-:W2:Y:S02]  /*3db30*/  LDL.LU R211, [R1+0x768] ;  /* 0x0007680001d37983 */ /* 0x000ea40000300800 */
[----:B------:R-:W-:-:S05]  /*3db40*/  F2FP.SATFINITE.E4M3.F32.PACK_AB_MERGE_C R61, RZ, R48, RZ ;  /* 0x00000030ff3d723e */ /* 0x000fca00048070ff */
[----:B------:R1:W-:Y:S01]  /*3db50*/  @!P3 STG.E.U8 desc[UR6][R46.64+0xd0], R61 ;  /* 0x0000d03d2e00b986 */ /* 0x0003e2000c101106 */
[----:B----4-:R-:W-:-:S03]  /*3db60*/  FMUL R48, R222, UR4 ;  /* 0x00000004de307c20 */ /* 0x010fc60008400000 */
[----:B------:R-:W4:Y:S02]  /*3db70*/  LDL.LU R222, [R1+0x76c] ;  /* 0x00076c0001de7983 */ /* 0x000f240000300800 */
[----:B------:R-:W-:-:S05]  /*3db80*/  F2FP.SATFINITE.E4M3.F32.PACK_AB_MERGE_C R59, RZ, R48, RZ ;  /* 0x00000030ff3b723e */ /* 0x000fca00048070ff */
[----:B------:R1:W-:Y:S01]  /*3db90*/  @!P5 STG.E.U8 desc[UR6][R44.64+0xd1], R59 ;  /* 0x0000d13b2c00d986 */ /* 0x0003e2000c101106 */
[----:B0-----:R-:W-:-:S05]  /*3dba0*/  @!P4 IADD3 R16, P5, R157, R16, RZ ;  /* 0x000000109d10c210 */ /* 0x001fca0007fbe0ff */
[----:B------:R-:W-:Y:S01]  /*3dbb0*/  @!P4 IMAD.X R17, R96, 0x1, R17, P5 ;  /* 0x000000016011c824 */ /* 0x000fe200028e0611 */
[----:B------:R-:W-:Y:S02]  /*3dbc0*/  LOP3.LUT P4, RZ, R12, 0x40, RZ, 0xc0, !PT ;  /* 0x000000400cff7812 */ /* 0x000fe4000788c0ff */
[----:B------:R-:W-:-:S11]  /*3dbd0*/  LOP3.LUT P5, RZ, R0, 0x100, RZ, 0xc0, !PT ;  /* 0x0000010000ff7812 */ /* 0x000fd600078ac0ff */
[----:B-1----:R-:W0:Y:S01]  /*3dbe0*/  @!P4 LDC.64 R54, c[0x0][0x5c0] ;  /* 0x00017000ff36cb82 */ /* 0x002e220000000a00 */
[----:B------:R-:W-:-:S05]  /*3dbf0*/  FMUL R48, R208, UR4 ;  /* 0x00000004d0307c20 */ /* 0x000fca0008400000 */
[----:B------:R-:W-:-:S05]  /*3dc00*/  F2FP.SATFINITE.E4M3.F32.PACK_AB_MERGE_C R49, RZ, R48, RZ ;  /* 0x00000030ff31723e */ /* 0x000fca00048070ff */
[----:B------:R1:W-:Y:S01]  /*3dc10*/  @!P5 STG.E.U8 desc[UR6][R16.64+0xd0], R49 ;  /* 0x0000d0311000d986 */ /* 0x0003e2000c101106 */
[----:B------:R-:W-:-:S03]  /*3dc20*/  FMUL R48, R209, UR4 ;  /* 0x00000004d1307c20 */ /* 0x000fc60008400000 */
[----:B------:R-:W4:Y:S01]  /*3dc30*/  LDL.LU R209, [R1+0x770] ;  /* 0x0007700001d17983 */ /* 0x000f220000300800 */
[----:B0-----:R-:W-:Y:S01]  /*3dc40*/  @!P4 IADD3 R46, P5, R95, R54, RZ ;  /* 0x000000365f2ec210 */ /* 0x001fe20007fbe0ff */
[----:B------:R-:W-:-:S04]  /*3dc50*/  FMUL R44, R210, UR4 ;  /* 0x00000004d22c7c20 */ /* 0x000fc80008400000 */
[----:B------:R-:W-:Y:S01]  /*3dc60*/  @!P4 IMAD.X R47, R94, 0x1, R55, P5 ;  /* 0x000000015e2fc824 */ /* 0x000fe200028e0637 */
[----:B------:R-:W-:Y:S01]  /*3dc70*/  F2FP.SATFINITE.E4M3.F32.PACK_AB_MERGE_C R55, RZ, R44, RZ ;  /* 0x0000002cff37723e */ /* 0x000fe200048070ff */
[----:B---3--:R-:W-:Y:S02]  /*3dc80*/  FMUL R44, R223, UR4 ;  /* 0x00000004df2c7c20 */ /* 0x008fe40008400000 */
[----:B------:R-:W3:Y:S01]  /*3dc90*/  LDL.LU R223, [R1+0x774] ;  /* 0x0007740001df7983 */ /* 0x000ee20000300800 */
[C---:B------:R-:W-:Y:S02]  /*3dca0*/  LOP3.LUT P1, RZ, R0.reuse, 0x10, RZ, 0xc0, !PT ;  /* 0x0000001000ff7812 */ /* 0x040fe4000782c0ff */
[----:B------:R-:W-:Y:S01]  /*3dcb0*/  LOP3.LUT P2, RZ, R0, 0x8, RZ, 0xc0, !PT ;  /* 0x0000000800ff7812 */ /* 0x000fe2000784c0ff */
[----:B------:R-:W3:Y:S01]  /*3dcc0*/  LDL.LU R210, [R1+0x778] ;  /* 0x0007780001d27983 */ /* 0x000ee20000300800 */
[----:B------:R-:W-:-:S09]  /*3dcd0*/  F2FP.SATFINITE.E4M3.F32.PACK_AB_MERGE_C R45, RZ, R48, RZ ;  /* 0x00000030ff2d723e */ /* 0x000fd200048070ff */
[----:B-1----:R-:W0:Y:S01]  /*3dce0*/  @!P1 LDC.64 R16, c[0x0][0x5c0] ;  /* 0x00017000ff109b82 */ /* 0x002e220000000a00 */
[----:B------:R1:W-:Y:S01]  /*3dcf0*/  @!P4 STG.E.U8 desc[UR6][R46.64+0xd1], R45 ;  /* 0x0000d12d2e00c986 */ /* 0x0003e2000c101106 */
[----:B------:R-:W-:-:S06]  /*3dd00*/  LOP3.LUT P6, RZ, R4, 0x1000000, RZ, 0xc0, !PT ;  /* 0x0100000004ff7812 */ /* 0x000fcc00078cc0ff */
[----:B-1----:R-:W1:Y:S01]  /*3dd10*/  @!P2 LDC.64 R46, c[0x0][0x5c0] ;  /* 0x00017000ff2eab82 */ /* 0x002e620000000a00 */
[----:B------:R-:W-:Y:S02]  /*3dd20*/  F2FP.SATFINITE.E4M3.F32.PACK_AB_MERGE_C R49, RZ, R44, RZ ;  /* 0x0000002cff31723e */ /* 0x000fe400048070ff */
[----:B------:R-:W-:-:S04]  /*3dd30*/  LOP3.LUT P0, RZ, R4, 0x800000, RZ, 0xc0, !PT ;  /* 0x0080000004ff7812 */ /* 0x000fc8000780c0ff */
[----:B------:R1:W-:Y:S01]  /*3dd40*/  @!P6 STG.E.U8 desc[UR6][R42.64+0xd8], R55 ;  /* 0x0000d8372a00e986 */ /* 0x0003e2000c101106 */
[----:B0-----:R-:W-:-:S05]  /*3dd50*/  @!P1 IADD3 R16, P4, R91, R16, RZ ;  /* 0x000000105b109210 */ /* 0x001fca0007f9e0ff */
[----:B------:R-:W-:Y:S01]  /*3dd60*/  @!P1 IMAD.X R17, R90, 0x1, R17, P4 ;  /* 0x000000015a119824 */ /* 0x000fe200020e0611 */
[----:B-1----:R-:W-:Y:S02]  /*3dd70*/  @!P2 IADD3 R42, P4, R89, R46, RZ ;  /* 0x0000002e592aa210 */ /* 0x002fe40007f9e0ff */
[----:B------:R-:W-:Y:S03]  /*3dd80*/  @!P0 STG.E.U8 desc[UR6][R40.64+0xd9], R49 ;  /* 0x0000d93128008986 */ /* 0x000fe6000c101106 */
[----:B------:R-:W-:Y:S02]  /*3dd90*/  @!P2 IMAD.X R43, R88, 0x1, R47, P4 ;  /* 0x00000001582ba824 */ /* 0x000fe400020e062f */
[----:B--2---:R-:W-:Y:S02]  /*3dda0*/  FMUL R44, R211, UR4 ;  /* 0x00000004d32c7c20 */ /* 0x004fe40008400000 */
[----:B------:R-:W2:Y:S03]  /*3ddb0*/  LDL.LU R211, [R1+0x77c] ;  /* 0x00077c0001d37983 */ /* 0x000ea60000300800 */
[----:B------:R-:W-:-:S05]  /*3ddc0*/  F2FP.SATFINITE.E4M3.F32.PACK_AB_MERGE_C R45, RZ, R44, RZ ;  /* 0x0000002cff2d723e */ /* 0x000fca00048070ff */
[----:B------:R-:W-:Y:S01]  /*3ddd0*/  @!P1 STG.E.U8 desc[UR6][R16.64+0xd8], R45 ;  /* 0x0000d82d10009986 */ /* 0x000fe2000c101106 */
[----:B----4-:R-:W-:-:S03]  /*3dde0*/  FMUL R44, R222, UR4 ;  /* 0x00000004de2c7c20 */ /* 0x010fc60008400000 */
[----:B------:R-:W4:Y:S02]  /*3ddf0*/  LDL.LU R222, [R1+0x780] ;  /* 0x0007800001de7983 */ /* 0x000f240000300800 */
[----:B------:R-:W-:Y:S02]  /*3de00*/  F2FP.SATFINITE.E4M3.F32.PACK_AB_MERGE_C R47, RZ, R44, RZ ;  /* 0x0000002cff2f723e */ /* 0x000fe400048070ff */
[----:B------:R-:W4:Y:S04]  /*3de10*/  LDL.LU R208, [R1+0x784] ;  /* 0x0007840001d07983 */ /* 0x000f280000300800 */
[----:B------:R3:W-:Y:S02]  /*3de20*/  @!P2 STG.E.U8 desc[UR6][R42.64+0xd9], R47 ;  /* 0x0000d92f2a00a986 */ /* 0x0007e4000c101106 */
[----:B---3--:R-:W-:-:S02]  /*3de30*/  FMUL R42, R223, UR4 ;  /* 0x00000004df2a7c20 */ /* 0x008fc40008400000 */
[----:B------:R-:W3:Y:S01]  /*3de40*/  LDL.LU R223, [R1+0x788] ;  /* 0x0007880001df7983 */ /* 0x000ee20000300800 */
[----:B------:R-:W-:-:S04]  /*3de50*/  ISETP.NE.AND P3, PT, R70, RZ, PT ;  /* 0x000000ff4600720c */ /* 0x000fc80003f65270 */
[----:B------:R-:W-:-:S13]  /*3de60*/  ISETP.LT.OR P4, PT, R28, 0xe1, !P3 ;  /* 0x000000e11c00780c */ /* 0x000fda0005f81670 */
[----:B------:R-:W0:Y:S01]  /*3de70*/  @!P4 LDC.64 R40, c[0x0][0x5c0] ;  /* 0x00017000ff28cb82 */ /* 0x000e220000000a00 */
[----:B------:R-:W-:Y:S02]  /*3de80*/  FMUL R16, R209, UR4 ;  /* 0x00000004d1107c20 */ /* 0x000fe40008400000 */
[----:B------:R-:W3:Y:S03]  /*3de90*/  LDL.LU R209, [R1+0x78c] ;  /* 0x00078c0001d17983 */ /* 0x000ee60000300800 */
[----:B------:R-:W-:Y:S02]  /*3dea0*/  F2FP.SATFINITE.E4M3.F32.PACK_AB_MERGE_C R45, RZ, R16, RZ ;  /* 0x00000010ff2d723e */ /* 0x000fe400048070ff */
[----:B0-----:R-:W-:-:S05]  /*3deb0*/  @!P4 IADD3 R40, P5, R14, R40, RZ ;  /* 0x000000280e28c210 */ /* 0x001fca0007fbe0ff */
[----:B------:R-:W-:-:S05]  /*3dec0*/  @!P4 IMAD.X R41, R29, 0x1, R41, P5 ;  /* 0x000000011d29c824 */ /* 0x000fca00028e0629 */
[----:B------:R2:W-:Y:S01]  /*3ded0*/  @!P4 STG.E.U8 desc[UR6][R40.64+0xe0], R45 ;  /* 0x0000e02d2800c986 */ /* 0x0005e2000c101106 */
[----:B------:R-:W-:-:S13]  /*3dee0*/  ISETP.LT.OR P4, PT, R28, 0xe2, !P3 ;  /* 0x000000e21c00780c */ /* 0x000fda0005f81670 */
[----:B------:R-:W0:Y:S01]  /*3def0*/  @!P4 LDC.64 R16, c[0x0][0x5c0] ;  /* 0x00017000ff10cb82 */ /* 0x000e220000000a00 */
[C---:B------:R-:W-:Y:S02]  /*3df00*/  LOP3.LUT P0, RZ, R4.reuse, 0x400000, RZ, 0xc0, !PT ;  /* 0x0040000004ff7812 */ /* 0x040fe4000780c0ff */
[----:B------:R-:W-:Y:S02]  /*3df10*/  LOP3.LUT P1, RZ, R4, 0x100000, RZ, 0xc0, !PT ;  /* 0x0010000004ff7812 */ /* 0x000fe4000782c0ff */
[----:B------:R-:W-:Y:S01]  /*3df20*/  F2FP.SATFINITE.E4M3.F32.PACK_AB_MERGE_C R43, RZ, R42, RZ ;  /* 0x0000002aff2b723e */ /* 0x000fe200048070ff */
[----:B------:R-:W-:Y:S02]  /*3df30*/  FMUL R42, R210, UR4 ;  /* 0x00000004d22a7c20 */ /* 0x000fe40008400000 */
[----:B------:R-:W3:Y:S03]  /*3df40*/  LDL.LU R210, [R1+0x790] ;  /* 0x0007900001d27983 */ /* 0x000ee60000300800 */
[----:B------:R-:W-:-:S02]  /*3df50*/  F2FP.SATFINITE.E4M3.F32.PACK_AB_MERGE_C R47, RZ, R42, RZ ;  /* 0x0000002aff2f723e */ /* 0x000fc400048070ff */
[----:B0-----:R-:W-:-:S05]  /*3df60*/  @!P4 IADD3 R16, P5, R14, R16, RZ ;  /* 0x000000100e10c210 */ /* 0x001fca0007fbe0ff */
[----:B------:R-:W-:Y:S02]  /*3df70*/  @!P4 IMAD.X R17, R29, 0x1, R17, P5 ;  /* 0x000000011d11c824 */ /* 0x000fe400028e0611 */
[----:B--2---:R-:W-:-:S03]  /*3df80*/  FMUL R40, R211, UR4 ;  /* 0x00000004d3287c20 */ /* 0x004fc60008400000 */
[----:B------:R-:W-:Y:S02]  /*3df90*/  @!P4 STG.E.U8 desc[UR6][R16.64+0xe1], R43 ;  /* 0x0000e12b1000c986 */ /* 0x000fe4000c101106 */
[----:B------:R-:W-:Y:S02]  /*3dfa0*/  F2FP.SATFINITE.E4M3.F32.PACK_AB_MERGE_C R45, RZ, R40, RZ ;  /* 0x00000028ff2d723e */ /* 0x000fe400048070ff */
[----:B------:R-:W-:Y:S04]  /*3dfb0*/  @!P0 STG.E.U8 desc[UR6][R38.64+0xe0], R47 ;  /* 0x0000e02f26008986 */ /* 0x000fe8000c101106 */
[----:B------:R4:W-:Y:S04]  /*3dfc0*/  @!P1 STG.E.U8 desc[UR6][R36.64+0xe1], R45 ;  /* 0x0000e12d24009986 */ /* 0x0009e8000c101106 */
[----:B------:R-:W2:Y:S01]  /*3dfd0*/  LDL.LU R211, [R1+0x794] ;  /* 0x0007940001d37983 */ /* 0x000ea20000300800 */
[----:B----4-:R-:W-:Y:S01]  /*3dfe0*/  FMUL R36, R208, UR4 ;  /* 0x00000004d0247c20 */ /* 0x010fe20008400000 */
[----:B------:R-:W-:-:S02]  /*3dff0*/  FMUL R16, R222, UR4 ;  /* 0x00000004de107c20 */ /* 0x000fc40008400000 */
[----:B------:R-:W4:Y:S02]  /*3e000*/  LDL.LU R222, [R1+0x798] ;  /* 0x0007980001de7983 */ /* 0x000f240000300800 */
[----:B------:R-:W-:Y:S01]  /*3e010*/  F2FP.SATFINITE.E4M3.F32.PACK_AB_MERGE_C R37, RZ, R36, RZ ;  /* 0x00000024ff25723e */ /* 0x000fe200048070ff */
[----:B---3--:R-:W-:Y:S02]  /*3e020*/  FMUL R36, R223, UR4 ;  /* 0x00000004df247c20 */ /* 0x008fe40008400000 */
[----:B------:R-:W3:Y:S01]  /*3e030*/  LDL.LU R223, [R1+0x79c] ;  /* 0x00079c0001df7983 */ /* 0x000ee20000300800 */
[----:B------:R-:W-:Y:S02]  /*3e040*/  ISETP.LT.OR P4, PT, R28, 0xe9, !P3 ;  /* 0x000000e91c00780c */ /* 0x000fe40005f81670 */
[----:B------:R-:W-:Y:S01]  /*3e050*/  F2FP.SATFINITE.E4M3.F32.PACK_AB_MERGE_C R43, RZ, R16, RZ ;  /* 0x00000010ff2b723e */ /* 0x000fe200048070ff */
[----:B------:R-:W3:Y:S10]  /*3e060*/  LDL.LU R208, [R1+0x7a0] ;  /* 0x0007a00001d07983 */ /* 0x000ef40000300800 */
[----:B------:R-:W0:Y:S02]  /*3e070*/  @!P4 LDC.64 R40, c[0x0][0x5c0] ;  /* 0x00017000ff28cb82 */ /* 0x000e240000000a00 */
[----:B0-----:R-:W-:-:S05]  /*3e080*/  @!P4 IADD3 R40, P5, R14, R40, RZ ;  /* 0x000000280e28c210 */ /* 0x001fca0007fbe0ff */
[----:B------:R-:W-:-:S05]  /*3e090*/  @!P4 IMAD.X R41, R29, 0x1, R41, P5 ;  /* 0x000000011d29c824 */ /* 0x000fca00028e0629 */
[----:B------:R0:W-:Y:S01]  /*3e0a0*/  @!P4 STG.E.U8 desc[UR6][R40.64+0xe8], R43 ;  /* 0x0000e82b2800c986 */ /* 0x0001e2000c101106 */
[----:B------:R-:W-:-:S13]  /*3e0b0*/  ISETP.LT.OR P4, PT, R28, 0xea, !P3 ;  /* 0x000000ea1c00780c */ /* 0x000fda0005f81670 */
[----:B------:R-:W1:Y:S01]  /*3e0c0*/  @!P4 LDC.64 R16, c[0x0][0x5c0] ;  /* 0x00017000ff10cb82 */ /* 0x000e620000000a00 */
[C---:B------:R-:W-:Y:S02]  /*3e0d0*/  LOP3.LUT P2, RZ, R4.reuse, 0x80000, RZ, 0xc0, !PT ;  /* 0x0008000004ff7812 */ /* 0x040fe4000784c0ff */
[----:B------:R-:W-:Y:S01]  /*3e0e0*/  F2FP.SATFINITE.E4M3.F32.PACK_AB_MERGE_C R39, RZ, R36, RZ ;  /* 0x00000024ff27723e */ /* 0x000fe200048070ff */
[----:B------:R-:W-:Y:S02]  /*3e0f0*/  FMUL R36, R209, UR4 ;  /* 0x00000004d1247c20 */ /* 0x000fe40008400000 */
[----:B------:R-:W3:Y:S01]  /*3e100*/  LDL.LU R209, [R1+0x7a4] ;  /* 0x0007a40001d17983 */ /* 0x000ee20000300800 */
[----:B------:R-:W-:Y:S02]  /*3e110*/  P2R R44, PR, RZ, 0x4 ;  /* 0x00000004ff2c7803 */ /* 0x000fe40000000000 */
[----:B------:R-:W-:Y:S02]  /*3e120*/  LOP3.LUT P2, RZ, R4, 0x200000, RZ, 0xc0, !PT ;  /* 0x0020000004ff7812 */ /* 0x000fe4000784c0ff */
[----:B0-----:R-:W-:Y:S01]  /*3e130*/  F2FP.SATFINITE.E4M3.F32.PACK_AB_MERGE_C R41, RZ, R36, RZ ;  /* 0x00000024ff29723e */ /* 0x001fe200048070ff */
[----:B------:R-:W-:-:S02]  /*3e140*/  FMUL R36, R210, UR4 ;  /* 0x00000004d2247c20 */ /* 0x000fc40008400000 */
[----:B------:R-:W3:Y:S01]  /*3e150*/  LDL.LU R210, [R1+0x7a8] ;  /* 0x0007a80001d27983 */ /* 0x000ee20000300800 */
[----:B-1----:R-:W-:-:S05]  /*3e160*/  @!P4 IADD3 R16, P5, R14, R16, RZ ;  /* 0x000000100e10c210 */ /* 0x002fca0007fbe0ff */
[----:B------:R-:W-:-:S05]  /*3e170*/  @!P4 IMAD.X R17, R29, 0x1, R17, P5 ;  /* 0x000000011d11c824 */ /* 0x000fca00028e0611 */
[----:B------:R-:W-:Y:S04]  /*3e180*/  @!P4 STG.E.U8 desc[UR6][R16.64+0xe9], R37 ;  /* 0x0000e9251000c986 */ /* 0x000fe8000c101106 */
[----:B------:R4:W-:Y:S01]  /*3e190*/  @!P2 STG.E.U8 desc[UR6][R34.64+0xe8], R39 ;  /* 0x0000e8272200a986 */ /* 0x0009e2000c101106 */
[----:B------:R-:W-:Y:S02]  /*3e1a0*/  ISETP.NE.AND P2, PT, R44, RZ, PT ;  /* 0x000000ff2c00720c */ /* 0x000fe40003f45270 */
[----:B------:R-:W-:Y:S01]  /*3e1b0*/  F2FP.SATFINITE.E4M3.F32.PACK_AB_MERGE_C R43, RZ, R36, RZ ;  /* 0x00000024ff2b723e */ /* 0x000fe200048070ff */
[----:B--2---:R-:W-:Y:S02]  /*3e1c0*/  FMUL R36, R211, UR4 ;  /* 0x00000004d3247c20 */ /* 0x004fe40008400000 */
[----:B------:R-:W2:Y:S08]  /*3e1d0*/  LDL.LU R211, [R1+0x7ac] ;  /* 0x0007ac0001d37983 */ /* 0x000eb00000300800 */
[----:B------:R3:W-:Y:S01]  /*3e1e0*/  @!P2 STG.E.U8 desc[UR6][R32.64+0xe9], R41 ;  /* 0x0000e9292000a986 */ /* 0x0007e2000c101106 */
[----:B----4-:R-:W-:-:S03]  /*3e1f0*/  FMUL R34, R222, UR4 ;  /* 0x00000004de227c20 */ /* 0x010fc60008400000 */
[----:B------:R-:W4:Y:S01]  /*3e200*/  LDL.LU R222, [R1+0x7b0] ;  /* 0x0007b00001de7983 */ /* 0x000f220000300800 */
[----:B---3--:R-:W-:-:S03]  /*3e210*/  FMUL R32, R223, UR4 ;  /* 0x00000004df207c20 */ /* 0x008fc60008400000 */
[----:B------:R-:W3:Y:S01]  /*3e220*/  LDL.LU R223, [R1+0x7b4] ;  /* 0x0007b40001df7983 */ /* 0x000ee20000300800 */
[C---:B------:R-:W-:Y:S02]  /*3e230*/  LOP3.LUT P6, RZ, R0.reuse, 0x80, RZ, 0xc0, !PT ;  /* 0x0000008000ff7812 */ /* 0x040fe400078cc0ff */
[----:B------:R-:W-:Y:S02]  /*3e240*/  LOP3.LUT P1, RZ, R0, 0x40, RZ, 0xc0, !PT ;  /* 0x0000004000ff7812 */ /* 0x000fe4000782c0ff */
[----:B------:R-:W-:-:S09]  /*3e250*/  F2FP.SATFINITE.E4M3.F32.PACK_AB_MERGE_C R33, RZ, R34, RZ ;  /* 0x00000022ff21723e */ /* 0x000fd200048070ff */
[----:B------:R-:W0:Y:S01]  /*3e260*/  @!P6 LDC.64 R16, c[0x0][0x5c0] ;  /* 0x00017000ff10eb82 */ /* 0x000e220000000a00 */
[C---:B------:R-:W-:Y:S02]  /*3e270*/  LOP3.LUT P0, RZ, R4.reuse, 0x40000, RZ, 0xc0, !PT ;  /* 0x0004000004ff7812 */ /* 0x040fe4000780c0ff */
[----:B------:R-:W-:-:S05]  /*3e280*/  LOP3.LUT P4, RZ, R4, 0x20000, RZ, 0xc0, !PT ;  /* 0x0002000004ff7812 */ /* 0x000fca000788c0ff */
[----:B------:R-:W1:Y:S01]  /*3e290*/  @!P1 LDC.64 R34, c[0x0][0x5c0] ;  /* 0x00017000ff229b82 */ /* 0x000e620000000a00 */
[----:B------:R-:W-:Y:S02]  /*3e2a0*/  F2FP.SATFINITE.E4M3.F32.PACK_AB_MERGE_C R37, RZ, R36, RZ ;  /* 0x00000024ff25723e */ /* 0x000fe400048070ff */
[----:B------:R-:W-:-:S03]  /*3e2b0*/  LOP3.LUT P5, RZ, R0, 0x2, RZ, 0xc0, !PT ;  /* 0x0000000200ff7812 */ /* 0x000fc600078ac0ff */
[----:B------:R-:W-:Y:S04]  /*3e2c0*/  @!P0 STG.E.U8 desc[UR6][R30.64+0xe0], R43 ;  /* 0x0000e02b1e008986 */ /* 0x000fe8000c101106 */
[----:B------:R0:W-:Y:S02]  /*3e2d0*/  @!P4 STG.E.U8 desc[UR6][R26.64+0xe1], R37 ;  /* 0x0000e1251a00c986 */ /* 0x0001e4000c101106 */
[----:B0-----:R-:W-:Y:S01]  /*3e2e0*/  @!P6 IADD3 R16, P4, R83, R16, RZ ;  /* 0x000000105310e210 */ /* 0x001fe20007f9e0ff */
[----:B------:R-:W-:-:S04]  /*3e2f0*/  FMUL R26, R208, UR4 ;  /* 0x00000004d01a7c20 */ /* 0x000fc80008400000 */
[----:B------:R-:W-:Y:S01]  /*3e300*/  @!P6 IMAD.X R17, R82, 0x1, R17, P4 ;  /* 0x000000015211e824 */ /* 0x000fe200020e0611 */
[----:B------:R-:W3:Y:S01]  /*3e310*/  LDL.LU R208, [R1+0x7b8] ;  /* 0x0007b80001d07983 */ /* 0x000ee20000300800 */
[----:B-1----:R-:W-:Y:S02]  /*3e320*/  @!P1 IADD3 R30, P4, R79, R34, RZ ;  /* 0x000000224f1e9210 */ /* 0x002fe40007f9e0ff */
[----:B------:R-:W-:Y:S01]  /*3e330*/  F2FP.SATFINITE.E4M3.F32.PACK_AB_MERGE_C R27, RZ, R32, RZ ;  /* 0x00000020ff1b723e */ /* 0x000fe200048070ff */
[----:B------:R0:W-:Y:S02]  /*3e340*/  @!P6 STG.E.U8 desc[UR6][R16.64+0xe0], R33 ;  /* 0x0000e0211000e986 */ /* 0x0001e4000c101106 */
[----:B------:R-:W-:Y:S01]  /*3e350*/  @!P1 IMAD.X R31, R78, 0x1, R35, P4 ;  /* 0x000000014e1f9824 */ /* 0x000fe200020e0623 */
[----:B------:R-:W-:Y:S01]  /*3e360*/  F2FP.SATFINITE.E4M3.F32.PACK_AB_MERGE_C R35, RZ, R26, RZ ;  /* 0x0000001aff23723e */ /* 0x000fe200048070ff */
[----:B0-----:R-:W0:Y:S01]  /*3e370*/  @!P5 LDC.64 R32, c[0x0][0x5c0] ;  /* 0x00017000ff20db82 */ /* 0x001e220000000a00 */
[----:B------:R-:W-:-:S02]  /*3e380*/  FMUL R26, R209, UR4 ;  /* 0x00000004d11a7c20 */ /* 0x000fc40008400000 */
[----:B------:R-:W3:Y:S01]  /*3e390*/  LDL.LU R209, [R1+0x7bc] ;  /* 0x0007bc0001d17983 */ /* 0x000ee20000300800 */
[C---:B------:R-:W-:Y:S02]  /*3e3a0*/  LOP3.LUT P3, RZ, R4.reuse, 0x10000, RZ, 0xc0, !PT ;  /* 0x0001000004ff7812 */ /* 0x040fe4000786c0ff */
[----:B------:R-:W-:Y:S02]  /*3e3b0*/  LOP3.LUT P4, RZ, R4, 0x2000, RZ, 0xc0, !PT ;  /* 0x0000200004ff7812 */ /* 0x000fe4000788c0ff */
[----:B------:R-:W-:Y:S01]  /*3e3c0*/  F2FP.SATFINITE.E4M3.F32.PACK_AB_MERGE_C R17, RZ, R26, RZ ;  /* 0x0000001aff11723e */ /* 0x000fe200048070ff */
[----:B------:R1:W-:Y:S01]  /*3e3d0*/  @!P1 STG.E.U8 desc[UR6][R30.64+0xe1], R27 ;  /* 0x0000e11b1e009986 */ /* 0x0003e2000c101106 */
[----:B------:R-:W-:-:S03]  /*3e3e0*/  FMUL R16, R210, UR4 ;  /* 0x00000004d2107c20 */ /* 0x000fc60008400000 */
[----:B------:R-:W3:Y:S04]  /*3e3f0*/  LDL.LU R210, [R1+0x7c0] ;  /* 0x0007c00001d27983 */ /* 0x000ee80000300800 */
[----:B------:R-:W-:Y:S04]  /*3e400*/  @!P3 STG.E.U8 desc[UR6][R24.64+0xe8], R35 ;  /* 0x0000e8231800b986 */ /* 0x000fe8000c101106 */
[----:B------:R2:W-:Y:S01]  /*3e410*/  @!P4 STG.E.U8 desc[UR6][R22.64+0xe9], R17 ;  /* 0x0000e9111600c986 */ /* 0x0005e2000c101106 */
[----:B0-----:R-:W-:Y:S02]  /*3e420*/  @!P5 IADD3 R64, P4, R64, R32, RZ ;  /* 0x000000204040d210 */ /* 0x001fe40007f9e0ff */
[----:B-1----:R-:W-:-:S03]  /*3e430*/  F2FP.SATFINITE.E4M3.F32.PACK_AB_MERGE_C R27, RZ, R16, RZ ;  /* 0x00000010ff1b723e */ /* 0x002fc600048070ff */
[----:B------:R-:W-:-:S05]  /*3e440*/  @!P5 IMAD.X R65, R57, 0x1, R33, P4 ;  /* 0x000000013941d824 */ /* 0x000fca00020e0621 */
[----:B------:R0:W-:Y:S01]  /*3e450*/  @!P5 STG.E.U8 desc[UR6][R64.64+0xe8], R27 ;  /* 0x0000e81b4000d986 */ /* 0x0001e2000c101106 */
[----:B------:R-:W-:Y:S01]  /*3e460*/  ISETP.GE.AND P5, PT, R13, 0x101, PT ;  /* 0x000001010d00780c */ /* 0x000fe20003fa6270 */
[----:B--2---:R-:W-:Y:S02]  /*3e470*/  FMUL R16, R211, UR4 ;  /* 0x00000004d3107c20 */ /* 0x004fe40008400000 */
[----:B------:R-:W2:Y:S03]  /*3e480*/  LDL.LU R211, [R1+0x7c4] ;  /* 0x0007c40001d37983 */ /* 0x000ea60000300800 */
[----:B------:R-:W-:Y:S01]  /*3e490*/  F2FP.SATFINITE.E4M3.F32.PACK_AB_MERGE_C R17, RZ, R16, RZ ;  /* 0x00000010ff11723e */ /* 0x000fe200048070ff */
[----:B----4-:R-:W-:Y:S02]  /*3e4a0*/  FMUL R16, R222, UR4 ;  /* 0x00000004de107c20 */ /* 0x010fe40008400000 */
[----:B------:R-:W4:Y:S01]  /*3e4b0*/  LDL.LU R222, [R1+0x7c8] ;  /* 0x0007c80001de7983 */ /* 0x000f220000300800 */
[----:B---3--:R-:W-:-:S03]  /*3e4c0*/  FMUL R13, R223, UR4 ;  /* 0x00000004df0d7c20 */ /* 0x008fc60008400000 */
[----:B------:R-:W3:Y:S01]  /*3e4d0*/  LDL.LU R223, [R1+0x7cc] ;  /* 0x0007cc0001df7983 */ /* 0x000ee20000300800 */
[----:B------:R-:W-:-:S13]  /*3e4e0*/  LOP3.LUT P3, RZ, R12, 0x4, RZ, 0xc0, !PT ;  /* 0x000000040cff7812 */ /* 0x000fda000786c0ff */
[----:B------:R-:W1:Y:S01]  /*3e4f0*/  @!P3 LDC.64 R30, c[0x0][0x5c0] ;  /* 0x00017000ff1ebb82 */ /* 0x000e620000000a00 */
[C---:B------:R-:W-:Y:S02]  /*3e500*/  LOP3.LUT P1, RZ, R12.reuse, 0x8, RZ, 0xc0, !PT ;  /* 0x000000080cff7812 */ /* 0x040fe4000782c0ff */
[----:B------:R-:W-:Y:S02]  /*3e510*/  LOP3.LUT P2, RZ, R12, 0x20, RZ, 0xc0, !PT ;  /* 0x000000200cff7812 */ /* 0x000fe4000784c0ff */
[----:B------:R-:W-:Y:S02]  /*3e520*/  F2FP.SATFINITE.E4M3.F32.PACK_AB_MERGE_C R23, RZ, R16, RZ ;  /* 0x00000010ff17723e */ /* 0x000fe400048070ff */
[----:B------:R-:W-:-:S09]  /*3e530*/  LOP3.LUT P6, RZ, R4, 0x4000, RZ, 0xc0, !PT ;  /* 0x0000400004ff7812 */ /* 0x000fd200078cc0ff */
[----:B0-----:R-:W0:Y:S01]  /*3e540*/  @!P2 LDC.64 R26, c[0x0][0x5c0] ;  /* 0x00017000ff1aab82 */ /* 0x001e220000000a00 */
[----:B-1----:R-:W-:-:S05]  /*3e550*/  @!P3 IADD3 R56, P4, R56, R30, RZ ;  /* 0x0000001e3838b210 */ /* 0x002fca0007f9e0ff */
[----:B------:R-:W-:Y:S02]  /*3e560*/  @!P3 IMAD.X R57, R53, 0x1, R31, P4 ;  /* 0x000000013539b824 */ /* 0x000fe400020e061f */
[----:B------:R-:W1:Y:S01]  /*3e570*/  @!P1 LDC.64 R30, c[0x0][0x5c0] ;  /* 0x00017000ff1e9b82 */ /* 0x000e620000000a00 */
[----:B------:R-:W-:Y:S02]  /*3e580*/  LOP3.LUT P4, RZ, R4, 0x8000, RZ, 0xc0, !PT ;  /* 0x0000800004ff7812 */ /* 0x000fe4000788c0ff */
[----:B------:R0:W-:Y:S01]  /*3e590*/  @!P3 STG.E.U8 desc[UR6][R56.64+0xe9], R17 ;  /* 0x0000e9113800b986 */ /* 0x0001e2000c101106 */
[----:B------:R-:W-:-:S10]  /*3e5a0*/  ISETP.LT.OR P3, PT, R28, 0xe9, !P5 ;  /* 0x000000e91c00780c */ /* 0x000fd40006f61670 */
[----:B------:R1:W-:Y:S01]  /*3e5b0*/  @!P4 STG.E.U8 desc[UR6][R20.64+0xe0], R23 ;  /* 0x0000e0171400c986 */ /* 0x0003e2000c101106 */
[----:B------:R-:W-:Y:S02]  /*3e5c0*/  ISETP.LT.OR P4, PT, R28, 0xea, !P5 ;  /* 0x000000ea1c00780c */ /* 0x000fe40006f81670 */
[----:B------:R-:W-:Y:S01]  /*3e5d0*/  F2FP.SATFINITE.E4M3.F32.PACK_AB_MERGE_C R25, RZ, R13, RZ ;  /* 0x0000000dff19723e */ /* 0x000fe200048070ff */
[----:B0-----:R-:W0:Y:S01]  /*3e5e0*/  @!P3 LDC.64 R16, c[0x0][0x5c0] ;  /* 0x00017000ff10bb82 */ /* 0x001e220000000a00 */
[----:B------:R-:W-:Y:S01]  /*3e5f0*/  LOP3.LUT P0, RZ, R12, 0x10, RZ, 0xc0, !PT ;  /* 0x000000100cff7812 */ /* 0x000fe2000780c0ff */
[----:B------:R-:W-:Y:S01]  /*3e600*/  FMUL R13, R208, UR4 ;  /* 0x00000004d00d7c20 */ /* 0x000fe20008400000 */
[----:B-1----:R-:W-:-:S04]  /*3e610*/  @!P1 IADD3 R52, P5, R52, R30, RZ ;  /* 0x0000001e34349210 */ /* 0x002fc80007fbe0ff */
[----:B------:R-:W-:-:S03]  /*3e620*/  F2FP.SATFINITE.E4M3.F32.PACK_AB_MERGE_C R21, RZ, R13, RZ ;  /* 0x0000000dff15723e */ /* 0x000fc600048070ff */
[----:B------:R-:W1:Y:S01]  /*3e630*/  @!P4 LDC.64 R22, c[0x0][0x5c0] ;  /* 0x00017000ff16cb82 */ /* 0x000e620000000a00 */
[----:B------:R-:W-:Y:S01]  /*3e640*/  @!P1 IMAD.X R53, R51, 0x1, R31, P5 ;  /* 0x0000000133359824 */ /* 0x000fe200028e061f */
[C---:B------:R-:W-:Y:S02]  /*3e650*/  ISETP.LT.OR P5, PT, R28.reuse, 0xe9, !P0 ;  /* 0x000000e91c00780c */ /* 0x040fe400047a1670 */
[----:B------:R-:W-:Y:S01]  /*3e660*/  ISETP.LT.OR P0, PT, R28, 0xea, !P0 ;  /* 0x000000ea1c00780c */ /* 0x000fe20004701670 */
[----:B------:R1:W-:Y:S01]  /*3e670*/  @!P6 STG.E.U8 desc[UR6][R18.64+0xe1], R25 ;  /* 0x0000e1191200e986 */ /* 0x0003e2000c101106 */
[----:B------:R-:W-:-:S03]  /*3e680*/  FMUL R13, R209, UR4 ;  /* 0x00000004d10d7c20 */ /* 0x000fc60008400000 */
[----:B------:R1:W-:Y:S01]  /*3e690*/  @!P1 STG.E.U8 desc[UR6][R52.64+0xe0], R21 ;  /* 0x0000e01534009986 */ /* 0x0003e2000c101106 */
[----:B------:R-:W-:-:S05]  /*3e6a0*/  @!P2 IADD3 R50, P1, R50, R26, RZ ;  /* 0x0000001a3232a210 */ /* 0x000fca0007f3e0ff */
[----:B------:R-:W-:Y:S01]  /*3e6b0*/  @!P2 IMAD.X R51, R15, 0x1, R27, P1 ;  /* 0x000000010f33a824 */ /* 0x000fe200008e061b */
[----:B------:R-:W-:Y:S01]  /*3e6c0*/  F2FP.SATFINITE.E4M3.F32.PACK_AB_MERGE_C R15, RZ, R13, RZ ;  /* 0x0000000dff0f723e */ /* 0x000fe200048070ff */
[----:B------:R-:W2:Y:S04]  /*3e6d0*/  @!P5 LDC.64 R26, c[0x0][0x5c0] ;  /* 0x00017000ff1adb82 */ /* 0x000ea80000000a00 */
[----:B------:R4:W-:Y:S04]  /*3e6e0*/  @!P2 STG.E.U8 desc[UR6][R50.64+0xe1], R15 ;  /* 0x0000e10f3200a986 */ /* 0x0009e8000c101106 */
[----:B------:R-:W4:Y:S01]  /*3e6f0*/  @!P0 LDC.64 R30, c[0x0][0x5c0] ;  /* 0x00017000ff1e8b82 */ /* 0x000f220000000a00 */
[----:B0-----:R-:W-:Y:S01]  /*3e700*/  @!P3 IADD3 R16, P1, P2, R14, R16, R11 ;  /* 0x000000100e10b210 */ /* 0x001fe20007a3e00b */
[----:B------:R-:W-:-:S03]  /*3e710*/  FMUL R13, R210, UR4 ;  /* 0x00000004d20d7c20 */ /* 0x000fc60008400000 */
[----:B------:R-:W-:Y:S02]  /*3e720*/  @!P3 IADD3.X R17, R29, R17, R10, P1, P2 ;  /* 0x000000111d11b210 */ /* 0x000fe40000fe440a */
[----:B-1----:R-:W-:-:S04]  /*3e730*/  @!P4 IADD3 R18, P1, P2, R14, R22, R11 ;  /* 0x000000160e12c210 */ /* 0x002fc80007a3e00b */
[--C-:B------:R-:W-:Y:S02]  /*3e740*/  @!P4 IADD3.X R19, R29, R23, R10.reuse, P1, P2 ;  /* 0x000000171d13c210 */ /* 0x100fe40000fe440a */
[CCC-:B------:R-:W-:Y:S02]  /*3e750*/  @!P5 IADD3 R21, P1, P2, R3.reuse, R14.reuse, R11.reuse ;  /* 0x0000000e0315d210 */ /* 0x1c0fe40007a3e00b */
[----:B------:R-:W-:Y:S02]  /*3e760*/  F2FP.SATFINITE.E4M3.F32.PACK_AB_MERGE_C R25, RZ, R13, RZ ;  /* 0x0000000dff19723e */ /* 0x000fe400048070ff */
[CCC-:B------:R-:W-:Y:S02]  /*3e770*/  @!P5 IADD3.X R24, R2.reuse, R29.reuse, R10.reuse, P1, P2 ;  /* 0x0000001d0218d210 */ /* 0x1c0fe40000fe440a */
[----:B------:R-:W-:Y:S01]  /*3e780*/  @!P0 IADD3 R23, P1, P2, R3, R14, R11 ;  /* 0x0000000e03178210 */ /* 0x000fe20007a3e00b */
[----:B------:R0:W-:Y:S01]  /*3e790*/  @!P3 STG.E.U8 desc[UR6][R16.64+0xe8], R25 ;  /* 0x0000e8191000b986 */ /* 0x0001e2000c101106 */
[----:B--2---:R-:W-:Y:S01]  /*3e7a0*/  @!P5 IADD3 R14, P3, R21, R26, RZ ;  /* 0x0000001a150ed210 */ /* 0x004fe20007f7e0ff */
[----:B------:R-:W-:Y:S01]  /*3e7b0*/  FMUL R13, R211, UR4 ;  /* 0x00000004d30d7c20 */ /* 0x000fe20008400000 */
[----:B------:R-:W-:-:S02]  /*3e7c0*/  @!P0 IADD3.X R26, R2, R29, R10, P1, P2 ;  /* 0x0000001d021a8210 */ /* 0x000fc40000fe440a */
[----:B----4-:R-:W-:Y:S01]  /*3e7d0*/  @!P0 IADD3 R20, P1, R23, R30, RZ ;  /* 0x0000001e17148210 */ /* 0x010fe20007f3e0ff */
[----:B------:R-:W-:Y:S01]  /*3e7e0*/  FMUL R22, R222, UR4 ;  /* 0x00000004de167c20 */ /* 0x000fe20008400000 */
[----:B------:R-:W-:Y:S01]  /*3e7f0*/  @!P5 IMAD.X R15, R24, 0x1, R27, P3 ;  /* 0x00000001180fd824 */ /* 0x000fe200018e061b */
[----:B------:R-:W-:Y:S02]  /*3e800*/  F2FP.SATFINITE.E4M3.F32.PACK_AB_MERGE_C R13, RZ, R13, RZ ;  /* 0x0000000dff0d723e */ /* 0x000fe400048070ff */
[----:B------:R-:W-:Y:S01]  /*3e810*/  @!P0 IMAD.X R21, R26, 0x1, R31, P1 ;  /* 0x000000011a158824 */ /* 0x000fe200008e061f */
[----:B------:R-:W-:Y:S02]  /*3e820*/  F2FP.SATFINITE.E4M3.F32.PACK_AB_MERGE_C R27, RZ, R22, RZ ;  /* 0x00000016ff1b723e */ /* 0x000fe400048070ff */
[----:B------:R0:W-:Y:S04]  /*3e830*/  @!P4 STG.E.U8 desc[UR6][R18.64+0xe9], R13 ;  /* 0x0000e90d1200c986 */ /* 0x0001e8000c101106 */
[----:B------:R0:W-:Y:S01]  /*3e840*/  @!P5 STG.E.U8 desc[UR6][R14.64+0xe8], R27 ;  /* 0x0000e81b0e00d986 */ /* 0x0001e2000c101106 */
[----:B---3--:R-:W-:-:S05]  /*3e850*/  FMUL R23, R223, UR4 ;  /* 0x00000004df177c20 */ /* 0x008fca0008400000 */
[----:B------:R-:W-:-:S05]  /*3e860*/  F2FP.SATFINITE.E4M3.F32.PACK_AB_MERGE_C R23, RZ, R23, RZ ;  /* 0x00000017ff17723e */ /* 0x000fca00048070ff */
[----:B------:R0:W-:Y:S02]  /*3e870*/  @!P0 STG.E.U8 desc[UR6][R20.64+0xe9], R23 ;  /* 0x0000e91714008986 */ /* 0x0001e4000c101106 */
.L_x_42:
[----:B------:R-:W-:Y:S05]  /*3e880*/  BSYNC B0 ;  /* 0x0000000000007941 */ /* 0x000fea0003800000 */
.L_x_38:
[----:B0-2---:R-:W2:Y:S04]  /*3e890*/  LDL.LU R15, [R1+0x800] ;  /* 0x00080000010f7983 */ /* 0x005ea80000300800 */
[----:B------:R-:W2:Y:S01]  /*3e8a0*/  LDL.LU R14, [R1+0x804] ;  /* 0x00080400010e7983 */ /* 0x000ea20000300800 */
[----:B------:R-:W-:Y:S01]  /*3e8b0*/  ULDC UR8, c[0x0][0xc] ;  /* 0x0000030000087ab9 */ /* 0x000fe20000000800 */
[----:B------:R-:W-:Y:S01]  /*3e8c0*/  ULDC UR9, c[0x0][0x10] ;  /* 0x0000040000097ab9 */ /* 0x000fe20000000800 */
[----:B-----5:R-:W2:Y:S01]  /*3e8d0*/  LDC R13, c[0x0][0x14] ;  /* 0x00000500ff0d7b82 */ /* 0x020ea20000000800 */
[----:B------:R-:W-:Y:S01]  /*3e8e0*/  UIMAD.WIDE.U32 UR8, UR8, UR9, URZ ;  /* 0x00000009080872a5 */ /* 0x000fe2000f8e003f */
[----:B------:R0:W5:Y:S05]  /*3e8f0*/  LDL R38, [R1+0x80] ;  /* 0x0000800001267983 */ /* 0x00016a0000100800 */
[----:B--2---:R-:W-:-:S04]  /*3e900*/  IMAD.WIDE.U32 R14, R13, UR8, R14 ;  /* 0x000000080d0e7c25 */ /* 0x004fc8000f8e000e */
[----:B------:R-:W-:Y:S01]  /*3e910*/  IMAD R13, R13, UR9, RZ ;  /* 0x000000090d0d7c24 */ /* 0x000fe2000f8e02ff */
[----:B------:R-:W-:Y:S01]  /*3e920*/  ULDC.64 UR8, c[0x0][0x650] ;  /* 0x0001940000087ab9 */ /* 0x000fe20000000a00 */
[----:B------:R-:W-:Y:S01]  /*3e930*/  IMAD.MOV.U32 R31, RZ, RZ, R14 ;  /* 0x000000ffff1f7224 */ /* 0x000fe200078e000e */
[----:B------:R-:W-:Y:S01]  /*3e940*/  ISETP.GE.U32.AND P0, PT, R14, UR8, PT ;  /* 0x000000080e007c0c */ /* 0x000fe2000bf06070 */
[--C-:B------:R-:W-:Y:S01]  /*3e950*/  IMAD.IADD R32, R15, 0x1, R13.reuse ;  /* 0x000000010f207824 */ /* 0x100fe200078e020d */
[----:B------:R-:W-:Y:S01]  /*3e960*/  UMOV UR8, 0xffffffff ;  /* 0xffffffff00087882 */ /* 0x000fe20000000000 */
[----:B------:R-:W-:Y:S01]  /*3e970*/  IMAD.MOV.U32 R15, RZ, RZ, -0x1 ;  /* 0xffffffffff0f7424 */ /* 0x000fe200078e00ff */
[----:B------:R-:W-:Y:S01]  /*3e980*/  PRMT R13, RZ, 0x7610, R13 ;  /* 0x00007610ff0d7816 */ /* 0x000fe2000000000d */
[----:B------:R-:W-:Y:S01]  /*3e990*/  IMAD.U32 R14, RZ, RZ, UR8 ;  /* 0x00000008ff0e7e24 */ /* 0x000fe2000f8e00ff */
[----:B------:R0:W-:Y:S01]  /*3e9a0*/  STL [R1+0x800], R32 ;  /* 0x0008002001007387 */ /* 0x0001e20000100800 */
[----:B------:R-:W-:-:S03]  /*3e9b0*/  ISETP.GE.U32.AND.EX P0, PT, R32, UR9, PT, P0 ;  /* 0x0000000920007c0c */ /* 0x000fc6000bf06100 */
[----:B------:R0:W-:Y:S04]  /*3e9c0*/  STL [R1+0x7ec], R15 ;  /* 0x0007ec0f01007387 */ /* 0x0001e80000100800 */
[----:B------:R0:W-:Y:S04]  /*3e9d0*/  STL [R1+0x804], R31 ;  /* 0x0008041f01007387 */ /* 0x0001e80000100800 */
[----:B------:R0:W-:Y:S02]  /*3e9e0*/  STL [R1+0x7e4], R14 ;  /* 0x0007e40e01007387 */ /* 0x0001e40000100800 */
[----:B------:R-:W-:Y:S05]  /*3e9f0*/  @P0 BRA `(.L_x_43) ;  /* 0x0000000400840947 */ /* 0x000fea0003800000 */
[----:B-1----:R-:W1:Y:S01]  /*3ea00*/  S2R R26, SR_CTAID.X ;  /* 0x00000000001a7919 */ /* 0x002e620000002500 */
[----:B------:R-:W2:Y:S01]  /*3ea10*/  LDC.64 R20, c[0x0][0x628] ;  /* 0x00018a00ff147b82 */ /* 0x000ea20000000a00 */
[----:B------:R-:W-:Y:S01]  /*3ea20*/  ULDC UR8, c[0x0][0x150] ;  /* 0x0000540000087ab9 */ /* 0x000fe20000000800 */
[----:B------:R-:W-:Y:S01]  /*3ea30*/  IMAD.MOV.U32 R18, RZ, RZ, R31 ;  /* 0x000000ffff127224 */ /* 0x000fe200078e001f */
[----:B------:R-:W3:Y:S01]  /*3ea40*/  S2R R28, SR_CTAID.Y ;  /* 0x00000000001c7919 */ /* 0x000ee20000002600 */
[----:B------:R-:W-:-:S04]  /*3ea50*/  IMAD.MOV.U32 R19, RZ, RZ, R32 ;  /* 0x000000ffff137224 */ /* 0x000fc800078e0020 */
[----:B------:R-:W4:Y:S08]  /*3ea60*/  LDC R29, c[0x0][0x144] ;  /* 0x00005100ff1d7b82 */ /* 0x000f300000000800 */
[----:B------:R-:W0:Y:S08]  /*3ea70*/  LDC R22, c[0x0][0x630] ;  /* 0x00018c00ff167b82 */ /* 0x000e300000000800 */
[----:B------:R-:W0:Y:S01]  /*3ea80*/  LDC.64 R24, c[0x0][0x620] ;  /* 0x00018800ff187b82 */ /* 0x000e220000000a00 */
[----:B--2---:R-:W-:-:S04]  /*3ea90*/  ISETP.NE.U32.AND P0, PT, R20, RZ, PT ;  /* 0x000000ff1400720c */ /* 0x004fc80003f05070 */
[----:B------:R-:W-:Y:S02]  /*3eaa0*/  ISETP.NE.AND.EX P0, PT, R21, RZ, PT, P0 ;  /* 0x000000ff1500720c */ /* 0x000fe40003f05300 */
[----:B-1----:R-:W-:-:S05]  /*3eab0*/  I2FP.F32.U32 R13, R26 ;  /* 0x0000001a000d7245 */ /* 0x002fca0000201000 */
[----:B------:R-:W-:-:S04]  /*3eac0*/  FMUL R13, R13, UR8 ;  /* 0x000000080d0d7c20 */ /* 0x000fc80008400000 */
[----:B------:R1:W2:Y:S02]  /*3ead0*/  F2I.U32.TRUNC.NTZ R27, R13 ;  /* 0x0000000d001b7305 */ /* 0x0002a4000020f000 */
[----:B---34-:R-:W-:Y:S05]  /*3eae0*/  @!P0 BRA `(.L_x_44) ;  /* 0x0000000000288947 */ /* 0x018fea0003800000 */
[----:B-1----:R-:W1:Y:S02]  /*3eaf0*/  LDC R13, c[0x0][0x634] ;  /* 0x00018d00ff0d7b82 */ /* 0x002e640000000800 */
[----:B-1----:R-:W-:-:S05]  /*3eb00*/  IADD3 R13, P0, R31, R13, RZ ;  /* 0x0000000d1f0d7210 */ /* 0x002fca0007f1e0ff */
[----:B------:R-:W-:-:S04]  /*3eb10*/  IMAD.X R23, RZ, RZ, R32, P0 ;  /* 0x000000ffff177224 */ /* 0x000fc800000e0620 */
[----:B0-----:R-:W-:-:S04]  /*3eb20*/  IMAD.WIDE.U32 R14, R23, R20, RZ ;  /* 0x00000014170e7225 */ /* 0x001fc800078e00ff */
[----:B------:R-:W-:-:S04]  /*3eb30*/  IMAD.WIDE.U32 R16, P0, R13, R21, R14 ;  /* 0x000000150d107225 */ /* 0x000fc8000780000e */
[----:B------:R-:W-:-:S04]  /*3eb40*/  IMAD.WIDE.U32 R14, R13, R20, RZ ;  /* 0x000000140d0e7225 */ /* 0x000fc800078e00ff */
[----:B------:R-:W-:Y:S01]  /*3eb50*/  IMAD.X R19, RZ, RZ, RZ, P0 ;  /* 0x000000ffff137224 */ /* 0x000fe200000e06ff */
[----:B------:R-:W-:Y:S01]  /*3eb60*/  IADD3 RZ, P0, R15, R16, RZ ;  /* 0x000000100fff7210 */ /* 0x000fe20007f1e0ff */
[----:B------:R-:W-:-:S04]  /*3eb70*/  IMAD.MOV.U32 R18, RZ, RZ, R17 ;  /* 0x000000ffff127224 */ /* 0x000fc800078e0011 */
[----:B------:R-:W-:-:S08]  /*3eb80*/  IMAD.WIDE.U32.X R18, R23, R21, R18, P0 ;  /* 0x0000001517127225 */ /* 0x000fd000000e0412 */
.L_x_44:
[-CC-:B0-----:R-:W-:Y:S01]  /*3eb90*/  SHF.R.U64 R35, R18, R22.reuse, R19.reuse ;  /* 0x0000001612237219 */ /* 0x181fe20000001213 */
[----:B------:R-:W0:Y:S01]  /*3eba0*/  LDC.64 R36, c[0x0][0x640] ;  /* 0x00019000ff247b82 */ /* 0x000e220000000a00 */
[----:B-1----:R-:W-:Y:S01]  /*3ebb0*/  SHF.R.U32.HI R13, RZ, R22, R19 ;  /* 0x00000016ff0d7219 */ /* 0x002fe20000011613 */
[----:B------:R-:W-:Y:S01]  /*3ebc0*/  IMAD.MOV.U32 R14, RZ, RZ, R31 ;  /* 0x000000ffff0e7224 */ /* 0x000fe200078e001f */
[----:B------:R-:W-:Y:S01]  /*3ebd0*/  IADD3 R17, P0, RZ, -R35, RZ ;  /* 0x80000023ff117210 */ /* 0x000fe20007f1e0ff */
[----:B------:R-:W-:Y:S01]  /*3ebe0*/  IMAD.MOV.U32 R15, RZ, RZ, R32 ;  /* 0x000000ffff0f7224 */ /* 0x000fe200078e0020 */
[----:B------:R-:W-:Y:S01]  /*3ebf0*/  ULDC UR8, c[0x0][0x154] ;  /* 0x0000550000087ab9 */ /* 0x000fe20000000800 */
[----:B--2---:R-:W-:Y:S02]  /*3ec00*/  IMAD.MOV R27, RZ, RZ, -R27 ;  /* 0x000000ffff1b7224 */ /* 0x004fe400078e0a1b */
[----:B------:R-:W1:Y:S01]  /*3ec10*/  LDC R18, c[0x0][0x618] ;  /* 0x00018600ff127b82 */ /* 0x000e620000000800 */
[----:B------:R-:W-:-:S02]  /*3ec20*/  IMAD.X R13, RZ, RZ, ~R13, P0 ;  /* 0x000000ffff0d7224 */ /* 0x000fc400000e0e0d */
[----:B------:R-:W-:-:S04]  /*3ec30*/  IMAD.WIDE.U32 R14, R17, R24, R14 ;  /* 0x00000018110e7225 */ /* 0x000fc800078e000e */
[----:B------:R-:W-:Y:S01]  /*3ec40*/  IMAD R16, R13, R24, RZ ;  /* 0x000000180d107224 */ /* 0x000fe200078e02ff */
[----:B------:R-:W2:Y:S01]  /*3ec50*/  LDC R30, c[0x0][0x608] ;  /* 0x00018200ff1e7b82 */ /* 0x000ea20000000800 */
[----:B------:R-:W-:Y:S02]  /*3ec60*/  IMAD R32, R29, R27, R26 ;  /* 0x0000001b1d207224 */ /* 0x000fe400078e021a */
[----:B------:R-:W-:Y:S02]  /*3ec70*/  IMAD R13, R17, R25, R16 ;  /* 0x00000019110d7224 */ /* 0x000fe400078e0210 */
[----:B------:R-:W-:Y:S02]  /*3ec80*/  IMAD.MOV.U32 R17, RZ, RZ, 0x1 ;  /* 0x00000001ff117424 */ /* 0x000fe400078e00ff */
[----:B------:R-:W-:Y:S01]  /*3ec90*/  IMAD.IADD R13, R15, 0x1, R13 ;  /* 0x000000010f0d7824 */ /* 0x000fe200078e020d */
[----:B------:R-:W3:Y:S01]  /*3eca0*/  LDC R34, c[0x0][0x658] ;  /* 0x00019600ff227b82 */ /* 0x000ee20000000800 */
[----:B------:R-:W-:-:S02]  /*3ecb0*/  I2FP.F32.U32 R15, R28 ;  /* 0x0000001c000f7245 */ /* 0x000fc40000201000 */
[----:B0-----:R-:W-:-:S03]  /*3ecc0*/  ISETP.NE.U32.AND P0, PT, R36, RZ, PT ;  /* 0x000000ff2400720c */ /* 0x001fc60003f05070 */
[----:B------:R-:W-:Y:S01]  /*3ecd0*/  FMUL R16, R15, UR8 ;  /* 0x000000080f107c20 */ /* 0x000fe20008400000 */
[----:B------:R-:W-:Y:S01]  /*3ece0*/  ISETP.NE.AND.EX P0, PT, R37, RZ, PT, P0 ;  /* 0x000000ff2500720c */ /* 0x000fe20003f05300 */
[----:B------:R-:W0:Y:S01]  /*3ecf0*/  LDC R25, c[0x0][0x148] ;  /* 0x00005200ff197b82 */ /* 0x000e220000000800 */
[-CC-:B-1----:R-:W-:Y:S01]  /*3ed00*/  SHF.R.U64 R22, R14, R18.reuse, R13.reuse ;  /* 0x000000120e167219 */ /* 0x182fe2000000120d */
[----:B------:R1:W4:Y:S01]  /*3ed10*/  F2I.U32.TRUNC.NTZ R24, R16 ;  /* 0x0000001000187305 */ /* 0x000322000020f000 */
[----:B------:R-:W-:Y:S01]  /*3ed20*/  SHF.R.U32.HI R13, RZ, R18, R13 ;  /* 0x00000012ff0d7219 */ /* 0x000fe2000001160d */
[----:B------:R-:W-:-:S04]  /*3ed30*/  IMAD.MOV.U32 R15, RZ, RZ, -0x1 ;  /* 0xffffffffff0f7424 */ /* 0x000fc800078e00ff */
[----:B------:R-:W0:Y:S01]  /*3ed40*/  LDC R26, c[0x0][0x600] ;  /* 0x00018000ff1a7b82 */ /* 0x000e220000000800 */
[-CC-:B--2---:R-:W-:Y:S02]  /*3ed50*/  SHF.R.U64 R20, R22, R30.reuse, R13.reuse ;  /* 0x0000001e16147219 */ /* 0x184fe4000000120d */
[----:B------:R-:W-:-:S05]  /*3ed60*/  SHF.R.U32.HI R13, RZ, R30, R13 ;  /* 0x0000001eff0d7219 */ /* 0x000fca000001160d */
[----:B------:R-:W2:Y:S01]  /*3ed70*/  LDC R29, c[0x0][0x648] ;  /* 0x00019200ff1d7b82 */ /* 0x000ea20000000800 */
[-C--:B---3--:R-:W-:Y:S02]  /*3ed80*/  SHF.L.U32 R14, R15, R34.reuse, RZ ;  /* 0x000000220f0e7219 */ /* 0x088fe400000006ff */
[-CC-:B------:R-:W-:Y:S02]  /*3ed90*/  SHF.R.U64 R23, R20, R34.reuse, R13.reuse ;  /* 0x0000002214177219 */ /* 0x180fe4000000120d */
[----:B------:R-:W-:Y:S02]  /*3eda0*/  SHF.R.U32.HI R15, RZ, R34, R13 ;  /* 0x00000022ff0f7219 */ /* 0x000fe4000001160d */
[----:B------:R-:W-:Y:S01]  /*3edb0*/  LOP3.LUT R27, RZ, R14, RZ, 0x33, !PT ;  /* 0x0000000eff1b7212 */ /* 0x000fe200078e33ff */
[----:B------:R-:W3:Y:S01]  /*3edc0*/  LDC R31, c[0x0][0x638] ;  /* 0x00018e00ff1f7b82 */ /* 0x000ee20000000800 */
[----:B------:R-:W-:Y:S01]  /*3edd0*/  SHF.L.U32 R34, R17, R34, RZ ;  /* 0x0000002211227219 */ /* 0x000fe200000006ff */
[----:B------:R-:W-:-:S06]  /*3ede0*/  IMAD.MOV.U32 R14, RZ, RZ, R23 ;  /* 0x000000ffff0e7224 */ /* 0x000fcc00078e0017 */
[----:B------:R-:W0:Y:S01]  /*3edf0*/  LDC R33, c[0x0][0x610] ;  /* 0x00018400ff217b82 */ /* 0x000e220000000800 */
[----:B-1--4-:R-:W-:Y:S05]  /*3ee00*/  @!P0 BRA `(.L_x_45) ;  /* 0x0000000000288947 */ /* 0x012fea0003800000 */
        /* <DEDUP_REMOVED lines=10> */
.L_x_45:
[----:B------:R-:W1:Y:S01]  /*3eeb0*/  LDC R16, c[0x0][0x65c] ;  /* 0x00019700ff107b82 */ /* 0x000e620000000800 */
[----:B--2---:R-:W-:Y:S01]  /*3eec0*/  SHF.R.U64 R13, R14, R29, R15 ;  /* 0x0000001d0e0d7219 */ /* 0x004fe2000000120f */
[----:B0-----:R-:W-:Y:S01]  /*3eed0*/  VIADD R15, R26, 0xffffffff ;  /* 0xffffffff1a0f7836 */ /* 0x001fe20000000000 */
[----:B------:R-:W-:Y:S01]  /*3eee0*/  LOP3.LUT R20, R20, R27, RZ, 0xc0, !PT ;  /* 0x0000001b14147212 */ /* 0x000fe200078ec0ff */
[----:B------:R-:W-:Y:S01]  /*3eef0*/  IMAD.MOV R24, RZ, RZ, -R24 ;  /* 0x000000ffff187224 */ /* 0x000fe200078e0a18 */
[----:B------:R-:W-:Y:S01]  /*3ef00*/  R2UR UR8, R35 ;  /* 0x00000000230872ca */ /* 0x000fe200000e0000 */
[----:B------:R-:W-:Y:S01]  /*3ef10*/  IMAD.MOV R14, RZ, RZ, -R13 ;  /* 0x000000ffff0e7224 */ /* 0x000fe200078e0a0d */
[----:B------:R-:W-:Y:S01]  /*3ef20*/  LOP3.LUT R15, R22, R15, RZ, 0xc0, !PT ;  /* 0x0000000f160f7212 */ /* 0x000fe200078ec0ff */
[----:B------:R-:W-:Y:S02]  /*3ef30*/  IMAD R13, R34, R13, R20 ;  /* 0x0000000d220d7224 */ /* 0x000fe400078e0214 */
[----:B---3--:R-:W-:-:S04]  /*3ef40*/  IMAD R14, R14, R31, R23 ;  /* 0x0000001f0e0e7224 */ /* 0x008fc800078e0217 */
[----:B------:R-:W-:Y:S02]  /*3ef50*/  IMAD R14, R14, R26, R15 ;  /* 0x0000001a0e0e7224 */ /* 0x000fe400078e020f */
[----:B------:R-:W-:Y:S02]  /*3ef60*/  IMAD.MOV.U32 R15, RZ, RZ, 0x1 ;  /* 0x00000001ff0f7424 */ /* 0x000fe400078e00ff */
[----:B------:R-:W-:-:S05]  /*3ef70*/  IMAD.U32 R17, RZ, RZ, UR8 ;  /* 0x00000008ff117e24 */ /* 0x000fca000f8e00ff */
[----:B------:R2:W-:Y:S01]  /*3ef80*/  STL [R1+0x7e4], R17 ;  /* 0x0007e41101007387 */ /* 0x0005e20000100800 */
[----:B-1----:R-:W-:-:S13]  /*3ef90*/  ISETP.NE.AND P0, PT, R16, 0x1, PT ;  /* 0x000000011000780c */ /* 0x002fda0003f05270 */
[----:B------:R-:W-:-:S04]  /*3efa0*/  @P0 IMAD R32, R25, R24, R28 ;  /* 0x0000001819200224 */ /* 0x000fc800078e021c */
[----:B------:R-:W-:-:S05]  /*3efb0*/  IMAD R13, R13, R33, R32 ;  /* 0x000000210d0d7224 */ /* 0x000fca00078e0220 */
[----:B------:R-:W-:Y:S02]  /*3efc0*/  SEL R16, R14, R13, !P0 ;  /* 0x0000000d0e107207 */ /* 0x000fe40004000000 */
[----:B-----5:R-:W-:Y:S02]  /*3efd0*/  SEL R38, R13, R14, !P0 ;  /* 0x0000000e0d267207 */ /* 0x020fe40004000000 */
[----:B------:R-:W-:Y:S01]  /*3efe0*/  PRMT R13, R15, 0x7610, R13 ;  /* 0x000076100f0d7816 */ /* 0x000fe2000000000d */
[----:B------:R2:W-:Y:S04]  /*3eff0*/  STL [R1+0x7ec], R16 ;  /* 0x0007ec1001007387 */ /* 0x0005e80000100800 */
[----:B------:R2:W-:Y:S02]  /*3f000*/  STL [R1+0x80], R38 ;  /* 0x0000802601007387 */ /* 0x0005e40000100800 */
.L_x_43:
[----:B------:R-:W-:Y:S01]  /*3f010*/  UIMAD.WIDE.U32 UR8, UR11, -0x45d1745d, URZ ;  /* 0xba2e8ba30b0878a5 */ /* 0x000fe2000f8e003f */
[----:B------:R-:W-:Y:S01]  /*3f020*/  LOP3.LUT P0, RZ, R13, 0xff, RZ, 0xc0, !PT ;  /* 0x000000ff0dff7812 */ /* 0x000fe2000780c0ff */
[----:B0----5:R-:W-:Y:S02]  /*3f030*/  IMAD.MOV.U32 R14, RZ, RZ, R38 ;  /* 0x000000ffff0e7224 */ /* 0x021fe400078e0026 */
[----:B------:R-:W-:-:S04]  /*3f040*/  USHF.R.U32.HI UR8, URZ, 0x3, UR9 ;  /* 0x000000033f087899 */ /* 0x000fc80008011609 */
[----:B------:R-:W-:-:S06]  /*3f050*/  UIMAD UR8, UR8, -0xb, UR11 ;  /* 0xfffffff5080878a4 */ /* 0x000fcc000f8e020b */
[----:B------:R-:W-:-:S05]  /*3f060*/  IMAD.U32 R13, RZ, RZ, UR8 ;  /* 0x00000008ff0d7e24 */ /* 0x000fca000f8e00ff */
[----:B------:R3:W-:Y:S04]  /*3f070*/  STL [R1+0x7e0], R13 ;  /* 0x0007e00d01007387 */ /* 0x0007e80000100800 */
[----:B------:R3:W-:Y:S01]  /*3f080*/  STL [R1+0x7e8], R14 ;  /* 0x0007e80e01007387 */ /* 0x0007e20000100800 */
[----:B------:R-:W-:Y:S05]  /*3f090*/  @P0 BRA `(.L_x_46) ;  /* 0xfffffc24003c0947 */ /* 0x000fea000383ffff */
[----:B------:R-:W-:Y:S05]  /*3f0a0*/  EXIT ;  /* 0x000000000000794d */ /* 0x000fea0003800000 */
.L_x_8:
[----:B------:R-:W2:Y:S01]  /*3f0b0*/  LDL R17, [R1+0x804] ;  /* 0x0008040001117983 */ /* 0x000ea20000100800 */
[----:B------:R-:W-:-:S03]  /*3f0c0*/  ULDC.64 UR4, c[0x0][0x650] ;  /* 0x0001940000047ab9 */ /* 0x000fc60000000a00 */
[----:B------:R-:W3:Y:S01]  /*3f0d0*/  LDL R20, [R1+0x800] ;  /* 0x0008000001147983 */ /* 0x000ee20000100800 */
[----:B------:R-:W-:Y:S01]  /*3f0e0*/  PRMT R6, RZ, 0x7610, R6 ;  /* 0x00007610ff067816 */ /* 0x000fe20000000006 */
[----:B------:R-:W-:Y:S02]  /*3f0f0*/  IMAD.MOV.U32 R4, RZ, RZ, -0x1 ;  /* 0xffffffffff047424 */ /* 0x000fe400078e00ff */
[----:B------:R-:W-:Y:S02]  /*3f100*/  IMAD.MOV.U32 R5, RZ, RZ, -0x1 ;  /* 0xffffffffff057424 */ /* 0x000fe400078e00ff */
[----:B------:R-:W-:Y:S01]  /*3f110*/  IMAD.MOV.U32 R11, RZ, RZ, -0x1 ;  /* 0xffffffffff0b7424 */ /* 0x000fe200078e00ff */
[----:B--2---:R-:W-:-:S04]  /*3f120*/  ISETP.GE.U32.AND P0, PT, R17, UR4, PT ;  /* 0x0000000411007c0c */ /* 0x004fc8000bf06070 */
[----:B---3--:R-:W-:-:S13]  /*3f130*/  ISETP.GE.U32.AND.EX P0, PT, R20, UR5, PT, P0 ;  /* 0x0000000514007c0c */ /* 0x008fda000bf06100 */
[----:B------:R-:W-:Y:S05]  /*3f140*/  @P0 BRA `(.L_x_47) ;  /* 0x0000000400340947 */ /* 0x000fea0003800000 */
[----:B------:R-:W1:Y:S01]  /*3f150*/  LDC.64 R10, c[0x0][0x628] ;  /* 0x00018a00ff0a7b82 */ /* 0x000e620000000a00 */
[----:B------:R-:W-:Y:S02]  /*3f160*/  IMAD.MOV.U32 R8, RZ, RZ, R17 ;  /* 0x000000ffff087224 */ /* 0x000fe400078e0011 */
[----:B------:R-:W-:-:S05]  /*3f170*/  IMAD.MOV.U32 R9, RZ, RZ, R20 ;  /* 0x000000ffff097224 */ /* 0x000fca00078e0014 */
[----:B------:R-:W2:Y:S08]  /*3f180*/  LDC R16, c[0x0][0x630] ;  /* 0x00018c00ff107b82 */ /* 0x000eb00000000800 */
[----:B------:R-:W3:Y:S01]  /*3f190*/  LDC.64 R18, c[0x0][0x620] ;  /* 0x00018800ff127b82 */ /* 0x000ee20000000a00 */
[----:B-1----:R-:W-:-:S04]  /*3f1a0*/  ISETP.NE.U32.AND P0, PT, R10, RZ, PT ;  /* 0x000000ff0a00720c */ /* 0x002fc80003f05070 */
[----:B------:R-:W-:-:S13]  /*3f1b0*/  ISETP.NE.AND.EX P0, PT, R11, RZ, PT, P0 ;  /* 0x000000ff0b00720c */ /* 0x000fda0003f05300 */
[----:B--23--:R-:W-:Y:S05]  /*3f1c0*/  @!P0 BRA `(.L_x_48) ;  /* 0x0000000000288947 */ /* 0x00cfea0003800000 */
[----:B------:R-:W1:Y:S02]  /*3f1d0*/  LDC R4, c[0x0][0x634] ;  /* 0x00018d00ff047b82 */ /* 0x000e640000000800 */
[----:B-1----:R-:W-:-:S05]  /*3f1e0*/  IADD3 R9, P0, R17, R4, RZ ;  /* 0x0000000411097210 */ /* 0x002fca0007f1e0ff */
[----:B0-----:R-:W-:-:S04]  /*3f1f0*/  IMAD.X R15, RZ, RZ, R20, P0 ;  /* 0x000000ffff0f7224 */ /* 0x001fc800000e0614 */
[----:B------:R-:W-:-:S04]  /*3f200*/  IMAD.WIDE.U32 R4, R15, R10, RZ ;  /* 0x0000000a0f047225 */ /* 0x000fc800078e00ff */
[----:B------:R-:W-:-:S04]  /*3f210*/  IMAD.WIDE.U32 R6, P0, R9, R11, R4 ;  /* 0x0000000b09067225 */ /* 0x000fc80007800004 */
[----:B------:R-:W-:-:S04]  /*3f220*/  IMAD.WIDE.U32 R4, R9, R10, RZ ;  /* 0x0000000a09047225 */ /* 0x000fc800078e00ff */
[----:B------:R-:W-:Y:S01]  /*3f230*/  IMAD.X R9, RZ, RZ, RZ, P0 ;  /* 0x000000ffff097224 */ /* 0x000fe200000e06ff */
[----:B------:R-:W-:Y:S01]  /*3f240*/  IADD3 RZ, P0, R5, R6, RZ ;  /* 0x0000000605ff7210 */ /* 0x000fe20007f1e0ff */
[----:B------:R-:W-:-:S04]  /*3f250*/  IMAD.MOV.U32 R8, RZ, RZ, R7 ;  /* 0x000000ffff087224 */ /* 0x000fc800078e0007 */
[----:B------:R-:W-:-:S08]  /*3f260*/  IMAD.WIDE.U32.X R8, R15, R11, R8, P0 ;  /* 0x0000000b0f087225 */ /* 0x000fd000000e0408 */
.L_x_48:
[----:B------:R-:W1:Y:S01]  /*3f270*/  LDC.64 R22, c[0x0][0x640] ;  /* 0x00019000ff167b82 */ /* 0x000e620000000a00 */
[-CC-:B------:R-:W-:Y:S02]  /*3f280*/  SHF.R.U64 R12, R8, R16.reuse, R9.reuse ;  /* 0x00000010080c7219 */ /* 0x180fe40000001209 */
[----:B------:R-:W-:Y:S02]  /*3f290*/  SHF.R.U32.HI R4, RZ, R16, R9 ;  /* 0x00000010ff047219 */ /* 0x000fe40000011609 */
[----:B------:R-:W-:-:S03]  /*3f2a0*/  IADD3 R7, P0, RZ, -R12, RZ ;  /* 0x8000000cff077210 */ /* 0x000fc60007f1e0ff */
[----:B------:R-:W2:Y:S02]  /*3f2b0*/  LDC R8, c[0x0][0x618] ;  /* 0x00018600ff087b82 */ /* 0x000ea40000000800 */
[----:B------:R-:W-:Y:S02]  /*3f2c0*/  IMAD.X R5, RZ, RZ, ~R4, P0 ;  /* 0x000000ffff057224 */ /* 0x000fe400000e0e04 */
[----:B------:R-:W-:Y:S02]  /*3f2d0*/  IMAD.MOV.U32 R4, RZ, RZ, R17 ;  /* 0x000000ffff047224 */ /* 0x000fe400078e0011 */
[----:B------:R-:W-:Y:S02]  /*3f2e0*/  IMAD R6, R5, R18, RZ ;  /* 0x0000001205067224 */ /* 0x000fe400078e02ff */
[----:B------:R-:W3:Y:S01]  /*3f2f0*/  LDC R16, c[0x0][0x608] ;  /* 0x00018200ff107b82 */ /* 0x000ee20000000800 */
[----:B------:R-:W-:Y:S02]  /*3f300*/  IMAD.MOV.U32 R5, RZ, RZ, R20 ;  /* 0x000000ffff057224 */ /* 0x000fe400078e0014 */
[----:B------:R-:W-:-:S02]  /*3f310*/  IMAD.MOV.U32 R20, RZ, RZ, 0x1 ;  /* 0x00000001ff147424 */ /* 0x000fc400078e00ff */
[----:B------:R-:W-:-:S03]  /*3f320*/  IMAD.WIDE.U32 R4, R7, R18, R4 ;  /* 0x0000001207047225 */ /* 0x000fc600078e0004 */
[----:B0-----:R-:W0:Y:S01]  /*3f330*/  LDC R21, c[0x0][0x658] ;  /* 0x00019600ff157b82 */ /* 0x001e220000000800 */
[----:B------:R-:W-:Y:S01]  /*3f340*/  IMAD R7, R7, R19, R6 ;  /* 0x0000001307077224 */ /* 0x000fe200078e0206 */
[----:B-1----:R-:W-:Y:S01]  /*3f350*/  ISETP.NE.U32.AND P0, PT, R22, RZ, PT ;  /* 0x000000ff1600720c */ /* 0x002fe20003f05070 */
[----:B------:R-:W-:Y:S02]  /*3f360*/  IMAD.MOV.U32 R6, RZ, RZ, -0x1 ;  /* 0xffffffffff067424 */ /* 0x000fe400078e00ff */
[----:B------:R-:W-:Y:S01]  /*3f370*/  IMAD.IADD R5, R5, 0x1, R7 ;  /* 0x0000000105057824 */ /* 0x000fe200078e0207 */
[----:B------:R-:W-:Y:S02]  /*3f380*/  ISETP.NE.AND.EX P0, PT, R23, RZ, PT, P0 ;  /* 0x000000ff1700720c */ /* 0x000fe40003f05300 */
[----:B------:R-:W1:Y:S02]  /*3f390*/  LDC R17, c[0x0][0x600] ;  /* 0x00018000ff117b82 */ /* 0x000e640000000800 */
[----:B--2---:R-:W-:-:S02]  /*3f3a0*/  SHF.R.U64 R10, R4, R8, R5 ;  /* 0x00000008040a7219 */ /* 0x004fc40000001205 */
[----:B------:R-:W-:-:S04]  /*3f3b0*/  SHF.R.U32.HI R5, RZ, R8, R5 ;  /* 0x00000008ff057219 */ /* 0x000fc80000011605 */
[----:B------:R-:W2:Y:S01]  /*3f3c0*/  LDC R18, c[0x0][0x648] ;  /* 0x00019200ff127b82 */ /* 0x000ea20000000800 */
[-CC-:B---3--:R-:W-:Y:S02]  /*3f3d0*/  SHF.R.U64 R15, R10, R16.reuse, R5.reuse ;  /* 0x000000100a0f7219 */ /* 0x188fe40000001205 */
[----:B------:R-:W-:-:S05]  /*3f3e0*/  SHF.R.U32.HI R4, RZ, R16, R5 ;  /* 0x00000010ff047219 */ /* 0x000fca0000011605 */
[----:B------:R-:W3:Y:S01]  /*3f3f0*/  LDC R19, c[0x0][0x638] ;  /* 0x00018e00ff137b82 */ /* 0x000ee20000000800 */
[-CC-:B0-----:R-:W-:Y:S02]  /*3f400*/  SHF.R.U64 R16, R15, R21.reuse, R4.reuse ;  /* 0x000000150f107219 */ /* 0x181fe40000001204 */
[-C--:B------:R-:W-:Y:S02]  /*3f410*/  SHF.L.U32 R6, R6, R21.reuse, RZ ;  /* 0x0000001506067219 */ /* 0x080fe400000006ff */
[----:B------:R-:W-:Y:S01]  /*3f420*/  SHF.R.U32.HI R5, RZ, R21, R4 ;  /* 0x00000015ff057219 */ /* 0x000fe20000011604 */
[----:B------:R-:W-:Y:S01]  /*3f430*/  IMAD.MOV.U32 R4, RZ, RZ, R16 ;  /* 0x000000ffff047224 */ /* 0x000fe200078e0010 */
[----:B------:R-:W-:Y:S01]  /*3f440*/  LOP3.LUT R24, RZ, R6, RZ, 0x33, !PT ;  /* 0x00000006ff187212 */ /* 0x000fe200078e33ff */
[----:B------:R-:W0:Y:S01]  /*3f450*/  LDC R25, c[0x0][0x610] ;  /* 0x00018400ff197b82 */ /* 0x000e220000000800 */
[----:B------:R-:W-:Y:S05]  /*3f460*/  @!P0 BRA `(.L_x_49) ;  /* 0x0000000000288947 */ /* 0x000fea0003800000 */
        /* <DEDUP_REMOVED lines=10> */
.L_x_49:
[----:B------:R-:W4:Y:S01]  /*3f510*/  LDC R6, c[0x0][0x65c] ;  /* 0x00019700ff067b82 */ /* 0x000f220000000800 */
[----:B--2---:R-:W-:Y:S01]  /*3f520*/  SHF.R.U64 R4, R4, R18, R5 ;  /* 0x0000001204047219 */ /* 0x004fe20000001205 */
[----:B-1----:R-:W-:Y:S01]  /*3f530*/  VIADD R7, R17, 0xffffffff ;  /* 0xffffffff11077836 */ /* 0x002fe20000000000 */
[----:B------:R-:W-:Y:S01]  /*3f540*/  SHF.L.U32 R20, R20, R21, RZ ;  /* 0x0000001514147219 */ /* 0x000fe200000006ff */
[----:B------:R-:W-:Y:S01]  /*3f550*/  IMAD.MOV.U32 R11, RZ, RZ, R12 ;  /* 0x000000ffff0b7224 */ /* 0x000fe200078e000c */
[----:B------:R-:W-:Y:S01]  /*3f560*/  LOP3.LUT R3, R15, R24, RZ, 0xc0, !PT ;  /* 0x000000180f037212 */ /* 0x000fe200078ec0ff */
[----:B------:R-:W-:Y:S01]  /*3f570*/  IMAD.MOV R5, RZ, RZ, -R4 ;  /* 0x000000ffff057224 */ /* 0x000fe200078e0a04 */
[----:B------:R-:W-:-:S03]  /*3f580*/  LOP3.LUT R7, R10, R7, RZ, 0xc0, !PT ;  /* 0x000000070a077212 */ /* 0x000fc600078ec0ff */
[----:B------:R-:W-:Y:S01]  /*3f590*/  IMAD R3, R20, R4, R3 ;  /* 0x0000000414037224 */ /* 0x000fe200078e0203 */
[----:B----4-:R-:W-:Y:S01]  /*3f5a0*/  ISETP.NE.AND P0, PT, R6, 0x1, PT ;  /* 0x000000010600780c */ /* 0x010fe20003f05270 */
[----:B------:R-:W-:-:S12]  /*3f5b0*/  IMAD.MOV.U32 R6, RZ, RZ, 0x1 ;  /* 0x00000001ff067424 */ /* 0x000fd800078e00ff */
[----:B------:R-:W-:Y:S02]  /*3f5c0*/  @P0 IMAD R0, R13, R14, R2 ;  /* 0x0000000e0d000224 */ /* 0x000fe400078e0202 */
[----:B---3--:R-:W-:Y:S02]  /*3f5d0*/  IMAD R2, R5, R19, R16 ;  /* 0x0000001305027224 */ /* 0x008fe400078e0210 */
[----:B0-----:R-:W-:Y:S02]  /*3f5e0*/  IMAD R0, R3, R25, R0 ;  /* 0x0000001903007224 */ /* 0x001fe400078e0200 */
[----:B------:R-:W-:-:S05]  /*3f5f0*/  IMAD R3, R2, R17, R7 ;  /* 0x0000001102037224 */ /* 0x000fca00078e0207 */
[----:B------:R-:W-:Y:S02]  /*3f600*/  SEL R5, R3, R0, !P0 ;  /* 0x0000000003057207 */ /* 0x000fe40004000000 */
[----:B------:R-:W-:-:S07]  /*3f610*/  SEL R4, R0, R3, !P0 ;  /* 0x0000000300047207 */ /* 0x000fce0004000000 */
.L_x_47:
[----:B------:R-:W-:-:S08]  /*3f620*/  NOP ;  /* 0x0000000000007918 */ /* 0x000fd00000000000 */
[----:B0-----:R-:W0:-:S00]  /*3f630*/  USETMAXREG.DEALLOC.CTAPOOL 0x18 ;  /* 0x00000018000079c8 */ /* 0x001e0000080e0500 */
[----:B------:R-:W-:-:S13]  /*3f640*/  ISETP.NE.AND P0, PT, RZ, UR8, PT ;  /* 0x00000008ff007c0c */ /* 0x000fda000bf05270 */
[----:B------:R-:W-:Y:S05]  /*3f650*/  @P0 EXIT ;  /* 0x000000000000094d */ /* 0x000fea0003800000 */
[----:B0-----:R-:W-:Y:S01]  /*3f660*/  LOP3.LUT P0, RZ, R6, 0xff, RZ, 0xc0, !PT ;  /* 0x000000ff06ff7812 */ /* 0x001fe2000780c0ff */
[----:B------:R-:W-:Y:S02]  /*3f670*/  IMAD.MOV.U32 R6, RZ, RZ, 0x1 ;  /* 0x00000001ff067424 */ /* 0x000fe400078e00ff */
[----:B------:R-:W-:-:S10]  /*3f680*/  IMAD.MOV.U32 R7, RZ, RZ, RZ ;  /* 0x000000ffff077224 */ /* 0x000fd400078e00ff */
[----:B------:R-:W-:Y:S05]  /*3f690*/  @!P0 BRA `(.L_x_50) ;  /* 0x0000000c005c8947 */ /* 0x000fea0003800000 */
[----:B------:R-:W2:Y:S01]  /*3f6a0*/  LDL R0, [R1+0x7fc] ;  /* 0x0007fc0001007983 */ /* 0x000ea20000100800 */
[----:B------:R-:W-:Y:S01]  /*3f6b0*/  ULDC UR5, c[0x0][0x658] ;  /* 0x0001960000057ab9 */ /* 0x000fe20000000800 */
[----:B------:R-:W-:Y:S01]  /*3f6c0*/  UMOV UR7, 0xffffffff ;  /* 0xffffffff00077882 */ /* 0x000fe20000000000 */
[----:B------:R-:W-:Y:S01]  /*3f6d0*/  ULDC UR6, c[0x0][0xc] ;  /* 0x0000030000067ab9 */ /* 0x000fe20000000800 */
[----:B------:R-:W0:Y:S01]  /*3f6e0*/  S2R R10, SR_CgaCtaId ;  /* 0x00000000000a7919 */ /* 0x000e220000008800 */
[----:B------:R-:W-:Y:S01]  /*3f6f0*/  UMOV UR9, 0x1 ;  /* 0x0000000100097882 */ /* 0x000fe20000000000 */
[----:B------:R-:W-:Y:S01]  /*3f700*/  BSSY B0, `(.L_x_50) ;  /* 0x00000d0000007945 */ /* 0x000fe20003800000 */
[----:B------:R-:W-:Y:S01]  /*3f710*/  USHF.L.U32 UR18, UR9, UR5, URZ ;  /* 0x0000000509127299 */ /* 0x000fe2000800063f */
[----:B------:R-:W-:Y:S01]  /*3f720*/  IMAD.MOV.U32 R9, RZ, RZ, 0x1 ;  /* 0x00000001ff097424 */ /* 0x000fe200078e00ff */
[----:B------:R-:W-:Y:S01]  /*3f730*/  ULDC UR4, c[0x0][0x600] ;  /* 0x0001800000047ab9 */ /* 0x000fe20000000800 */
[----:B------:R-:W-:Y:S01]  /*3f740*/  IMAD.MOV.U32 R6, RZ, RZ, 0x1 ;  /* 0x00000001ff067424 */ /* 0x000fe200078e00ff */
[----:B------:R-:W-:Y:S01]  /*3f750*/  UIADD3 UR4, UR4, -0x1, URZ ;  /* 0xffffffff04047890 */ /* 0x000fe2000fffe03f */
[----:B------:R-:W-:Y:S01]  /*3f760*/  IMAD.MOV.U32 R7, RZ, RZ, RZ ;  /* 0x000000ffff077224 */ /* 0x000fe200078e00ff */
[----:B------:R-:W-:Y:S01]  /*3f770*/  ULDC.64 UR22, c[0x0][0x198] ;  /* 0x0000660000167ab9 */ /* 0x000fe20000000a00 */
[----:B0-----:R-:W-:-:S02]  /*3f780*/  LOP3.LUT R10, R10, 0x1, RZ, 0xc0, !PT ;  /* 0x000000010a0a7812 */ /* 0x001fc400078ec0ff */
[----:B--2---:R-:W-:Y:S02]  /*3f790*/  R2UR UR8, R0 ;  /* 0x00000000000872ca */ /* 0x004fe400000e0000 */
[----:B------:R-:W0:Y:S11]  /*3f7a0*/  LDC R0, c[0x0][0x28c] ;  /* 0x0000a300ff007b82 */ /* 0x000e360000000800 */
[----:B------:R-:W-:-:S02]  /*3f7b0*/  ULOP3.LUT UR24, UR8, 0x2, URZ, 0xfc, !UPT ;  /* 0x0000000208187892 */ /* 0x000fc4000f8efc3f */
[----:B------:R-:W-:-:S03]  /*3f7c0*/  USHF.L.U32 UR8, UR7, UR5, URZ ;  /* 0x0000000507087299 */ /* 0x000fc6000800063f */
[----:B------:R-:W-:Y:S01]  /*3f7d0*/  ULDC UR7, c[0x0][0x10] ;  /* 0x0000040000077ab9 */ /* 0x000fe20000000800 */
[----:B------:R-:W-:Y:S01]  /*3f7e0*/  ULDC UR5, c[0x0][0x14] ;  /* 0x0000050000057ab9 */ /* 0x000fe20000000800 */
[----:B------:R-:W-:Y:S02]  /*3f7f0*/  UIMAD.WIDE.U32 UR6, UR6, UR7, URZ ;  /* 0x00000007060672a5 */ /* 0x000fe4000f8e003f */
[----:B------:R-:W-:Y:S02]  /*3f800*/  ULOP3.LUT UR17, URZ, UR8, URZ, 0x33, !UPT ;  /* 0x000000083f117292 */ /* 0x000fe4000f8e333f */
[----:B------:R-:W-:Y:S01]  /*3f810*/  UIMAD.WIDE.U32 UR20, UR6, UR5, URZ ;  /* 0x00000005061472a5 */ /* 0x000fe2000f8e003f */
[----:B0-----:R-:W-:Y:S01]  /*3f820*/  VIADD R0, R0, 0x1f ;  /* 0x0000001f00007836 */ /* 0x001fe20000000000 */
[----:B------:R-:W-:-:S04]  /*3f830*/  UIMAD UR13, UR7, UR5, URZ ;  /* 0x00000005070d72a4 */ /* 0x000fc8000f8e023f */
[----:B------:R-:W-:Y:S01]  /*3f840*/  SHF.R.S32.HI R3, RZ, 0x1f, R0 ;  /* 0x0000001fff037819 */ /* 0x000fe20000011400 */
[----:B------:R-:W-:-:S03]  /*3f850*/  UIADD3 UR13, UR21, UR13, URZ ;  /* 0x0000000d150d7290 */ /* 0x000fc6000fffe03f */
[----:B------:R-:W-:-:S04]  /*3f860*/  LEA.HI R0, R3, R0, RZ, 0x5 ;  /* 0x0000000003007211 */ /* 0x000fc800078f28ff */
[----:B------:R-:W-:-:S05]  /*3f870*/  SHF.R.S32.HI R0, RZ, 0x5, R0 ;  /* 0x00000005ff007819 */ /* 0x000fca0000011400 */
[----:B------:R-:W-:-:S07]  /*3f880*/  VIADD R16, R0, 0x1 ;  /* 0x0000000100107836 */ /* 0x000fce0000000000 */
.L_x_61:
[----:B------:R-:W-:-:S03]  /*3f890*/  UMOV UR5, 0xffffffff ;  /* 0xffffffff00057882 */ /* 0x000fc60000000000 */
[----:B------:R-:W-:Y:S05]  /*3f8a0*/  BRA.DIV UR5, `(.L_x_51) ;  /* 0x0000001205d87947 */ /* 0x000fea000b800000 */
[----:B------:R-:W-:-:S13]  /*3f8b0*/  ELECT P0, URZ, PT ;  /* 0x00000000003f782f */ /* 0x000fda0003800000 */
.L_x_79:
[----:B------:R-:W0:Y:S01]  /*3f8c0*/  LDC R2, c[0x0][0x28c] ;  /* 0x0000a300ff027b82 */ /* 0x000e220000000800 */
[----:B------:R-:W-:Y:S01]  /*3f8d0*/  BSSY B1, `(.L_x_52) ;  /* 0x000003b000017945 */ /* 0x000fe20003800000 */
[----:B0-----:R-:W-:-:S13]  /*3f8e0*/  ISETP.LT.OR P0, PT, R2, 0x1, !P0 ;  /* 0x000000010200780c */ /* 0x001fda0004701670 */
[----:B------:R-:W-:Y:S05]  /*3f8f0*/  @P0 BRA `(.L_x_53) ;  /* 0x0000000000e00947 */ /* 0x000fea0003800000 */
[----:B------:R-:W-:Y:S02]  /*3f900*/  IMAD R3, R5, 0x2, R10 ;  /* 0x0000000205037824 */ /* 0x000fe400078e020a */
[----:B------:R-:W-:Y:S02]  /*3f910*/  IMAD R2, R4, 0x180, RZ ;  /* 0x0000018004027824 */ /* 0x000fe400078e02ff */
[----:B------:R-:W-:Y:S02]  /*3f920*/  IMAD R3, R3, 0x78, RZ ;  /* 0x0000007803037824 */ /* 0x000fe400078e02ff */
[----:B------:R-:W-:Y:S02]  /*3f930*/  IMAD.MOV.U32 R14, RZ, RZ, RZ ;  /* 0x000000ffff0e7224 */ /* 0x000fe400078e00ff */
[----:B------:R-:W-:Y:S02]  /*3f940*/  IMAD.MOV.U32 R4, RZ, RZ, R16 ;  /* 0x000000ffff047224 */ /* 0x000fe400078e0010 */
[----:B------:R-:W-:-:S02]  /*3f950*/  IMAD.MOV.U32 R5, RZ, RZ, R6 ;  /* 0x000000ffff057224 */ /* 0x000fc400078e0006 */
[----:B------:R-:W-:-:S07]  /*3f960*/  IMAD.MOV.U32 R13, RZ, RZ, R7 ;  /* 0x000000ffff0d7224 */ /* 0x000fce00078e0007 */
.L_x_56:
[----:B------:R-:W0:Y:S01]  /*3f970*/  S2R R15, SR_CgaCtaId ;  /* 0x00000000000f7919 */ /* 0x000e220000008800 */
[----:B------:R-:W-:-:S04]  /*3f980*/  MOV R8, 0x400 ;  /* 0x0000040000087802 */ /* 0x000fc80000000f00 */
[----:B0-----:R-:W-:Y:S02]  /*3f990*/  LEA R8, R15, R8, 0x18 ;  /* 0x000000080f087211 */ /* 0x001fe400078ec0ff */
[----:B------:R-:W-:-:S03]  /*3f9a0*/  SHF.L.U32 R15, R5, 0x1f, RZ ;  /* 0x0000001f050f7819 */ /* 0x000fc600000006ff */
[----:B------:R-:W-:-:S04]  /*3f9b0*/  IMAD R12, R13, 0x8, R8 ;  /* 0x000000080d0c7824 */ /* 0x000fc800078e0208 */
[----:B------:R-:W0:Y:S02]  /*3f9c0*/  SYNCS.PHASECHK.TRANS64.TRYWAIT P0, [R12+URZ+0x58], R15 ;  /* 0x0000580f0c0075a7 */ /* 0x000e24000800017f */
[----:B0-----:R-:W-:Y:S05]  /*3f9d0*/  @!P0 BRA `(.L_x_54) ;  /* 0x0000001000ac8947 */ /* 0x001fea0003800000 */
.L_x_80:
[----:B------:R-:W1:Y:S01]  /*3f9e0*/  S2R R17, SR_TID.X ;  /* 0x0000000000117919 */ /* 0x000e620000002100 */
[----:B------:R-:W-:-:S04]  /*3f9f0*/  UPRMT UR5, UR24, 0x9910, URZ ;  /* 0x0000991018057896 */ /* 0x000fc8000800003f */
[----:B------:R-:W-:Y:S01]  /*3fa00*/  UISETP.NE.AND UP0, UPT, UR5, 0x2, UPT ;  /* 0x000000020500788c */ /* 0x000fe2000bf05270 */
[----:B-1----:R-:W-:-:S13]  /*3fa10*/  LOP3.LUT P0, RZ, R17, 0x7f, RZ, 0xc0, !PT ;  /* 0x0000007f11ff7812 */ /* 0x002fda000780c0ff */
[----:B0-----:R-:W0:Y:S02]  /*3fa20*/  @!P0 LDC R15, c[0x0][0x500] ;  /* 0x00014000ff0f8b82 */ /* 0x001e240000000800 */
[----:B0-----:R0:W-:Y:S01]  /*3fa30*/  @!P0 SYNCS.ARRIVE.TRANS64 RZ, [R12+URZ], R15 ;  /* 0x0000000f0cff89a7 */ /* 0x0011e2000800003f */
[----:B------:R-:W-:-:S13]  /*3fa40*/  PLOP3.LUT P0, PT, PT, PT, UP0, 0x80, 0x0 ;  /* 0x000000000000781c */ /* 0x000fda0003f0f008 */
[----:B0-----:R-:W-:Y:S05]  /*3fa50*/  @P0 BRA `(.L_x_55) ;  /* 0x0000000000040947 */ /* 0x001fea0003800000 */
[----:B------:R-:W-:Y:S01]  /*3fa60*/  BPT.TRAP 0x1 ;  /* 0x000000040000795c */ /* 0x000fe20000300000 */
.L_x_55:
[----:B------:R-:W-:Y:S01]  /*3fa70*/  R2UR UR9, R12 ;  /* 0x000000000c0972ca */ /* 0x000fe200000e0000 */
[C---:B------:R-:W-:Y:S01]  /*3fa80*/  IMAD R15, R13.reuse, 0x2, R10 ;  /* 0x000000020d0f7824 */ /* 0x040fe200078e020a */
[----:B------:R-:W-:Y:S01]  /*3fa90*/  UIADD3 UR6, UP0, UR22, 0xf0, URZ ;  /* 0x000000f016067890 */ /* 0x000fe2000ff1e03f */
[--C-:B------:R-:W-:Y:S01]  /*3faa0*/  IMAD R12, R13, 0x3000, R8.reuse ;  /* 0x000030000d0c7824 */ /* 0x100fe200078e0208 */
[----:B------:R-:W-:Y:S01]  /*3fab0*/  R2UR UR11, R2 ;  /* 0x00000000020b72ca */ /* 0x000fe200000e0000 */
[----:B------:R-:W-:Y:S01]  /*3fac0*/  IMAD R15, R15, 0xf00, R8 ;  /* 0x00000f000f0f7824 */ /* 0x000fe200078e0208 */
[----:B------:R-:W-:Y:S01]  /*3fad0*/  R2UR UR10, R14 ;  /* 0x000000000e0a72ca */ /* 0x000fe200000e0000 */
[----:B------:R-:W-:Y:S01]  /*3fae0*/  VIADD R4, R4, 0xffffffff ;  /* 0xffffffff04047836 */ /* 0x000fe20000000000 */
[----:B------:R-:W-:Y:S01]  /*3faf0*/  R2UR UR5, R12 ;  /* 0x000000000c0572ca */ /* 0x000fe200000e0000 */
[----:B------:R-:W-:Y:S01]  /*3fb00*/  UIADD3 UR26, UP1, UR22, 0x1f0, URZ ;  /* 0x000001f0161a7890 */ /* 0x000fe2000ff3e03f */
[----:B------:R-:W-:Y:S01]  /*3fb10*/  R2UR UR8, R15 ;  /* 0x000000000f0872ca */ /* 0x000fe200000e0000 */
[----:B------:R-:W-:Y:S01]  /*3fb20*/  UIADD3.X UR7, URZ, UR23, URZ, UP0, !UPT ;  /* 0x000000173f077290 */ /* 0x000fe200087fe43f */
[----:B------:R-:W-:Y:S01]  /*3fb30*/  R2UR UR12, R11 ;  /* 0x000000000b0c72ca */ /* 0x000fe200000e0000 */
[----:B------:R-:W-:Y:S01]  /*3fb40*/  VIADD R13, R13, 0x1 ;  /* 0x000000010d0d7836 */ /* 0x000fe20000000000 */
[----:B------:R-:W-:Y:S01]  /*3fb50*/  R2UR UR19, R3 ;  /* 0x00000000031372ca */ /* 0x000fe200000e0000 */
[----:B------:R-:W-:Y:S01]  /*3fb60*/  UIADD3.X UR27, URZ, UR23, URZ, UP1, !UPT ;  /* 0x000000173f1b7290 */ /* 0x000fe20008ffe43f */
[----:B------:R-:W-:Y:S01]  /*3fb70*/  ISETP.GT.AND P1, PT, R4, 0x1, PT ;  /* 0x000000010400780c */ /* 0x000fe20003f24270 */
[----:B------:R-:W-:Y:S01]  /*3fb80*/  UMOV UR14, 0x0 ;  /* 0x00000000000e7882 */ /* 0x000fe20000000000 */
[----:B------:R-:W-:Y:S01]  /*3fb90*/  UMOV UR15, 0x10000000 ;  /* 0x10000000000f7882 */ /* 0x000fe20000000000 */
[----:B------:R-:W-:Y:S01]  /*3fba0*/  ISETP.NE.AND P0, PT, R13, 0xb, PT ;  /* 0x0000000b0d00780c */ /* 0x000fe20003f05270 */
[----:B------:R-:W-:Y:S01]  /*3fbb0*/  UMOV UR25, 0x30000 ;  /* 0x0003000000197882 */ /* 0x000fe20000000000 */
[----:B------:R-:W-:Y:S01]  /*3fbc0*/  UIADD3 UR5, UR5, 0x180, URZ ;  /* 0x0000018005057890 */ /* 0x000fe2000fffe03f */
[----:B------:R-:W-:Y:S01]  /*3fbd0*/  VIADD R14, R14, 0x20 ;  /* 0x000000200e0e7836 */ /* 0x000fe20000000000 */
[----:B------:R-:W-:Y:S01]  /*3fbe0*/  UIADD3 UR16, UR8, 0x21180, URZ ;  /* 0x0002118008107890 */ /* 0x000fe2000fffe03f */
[----:B------:R-:W-:-:S02]  /*3fbf0*/  SEL R8, RZ, 0x1, P0 ;  /* 0x00000001ff087807 */ /* 0x000fc40000000000 */
[----:B------:R-:W-:Y:S02]  /*3fc00*/  SEL R13, R13, RZ, P0 ;  /* 0x000000ff0d0d7207 */ /* 0x000fe40000000000 */
[----:B------:R-:W-:Y:S01]  /*3fc10*/  UMOV UR8, UR5 ;  /* 0x0000000500087c82 */ /* 0x000fe20008000000 */
[----:B------:R-:W-:Y:S01]  /*3fc20*/  LOP3.LUT R5, R5, R8, RZ, 0x3c, !PT ;  /* 0x0000000805057212 */ /* 0x000fe200078e3cff */
[----:B------:R0:W-:Y:S02]  /*3fc30*/  UTMALDG.3D [UR8], [UR6], desc[UR14] ;  /* 0x00000e08060075b4 */ /* 0x0001e40008011000 */
[----:B0-----:R-:W-:Y:S01]  /*3fc40*/  UMOV UR8, UR16 ;  /* 0x0000001000087c82 */ /* 0x001fe20008000000 */
[----:B------:R-:W-:Y:S02]  /*3fc50*/  UMOV UR11, UR19 ;  /* 0x00000013000b7c82 */ /* 0x000fe40008000000 */
[----:B------:R0:W-:Y:S02]  /*3fc60*/  UTMALDG.3D.MULTICAST [UR8], [UR26], UR25, desc[UR14] ;  /* 0x00000e081a0073b4 */ /* 0x0001e40008011819 */
[----:B0-----:R-:W-:Y:S05]  /*3fc70*/  @P1 BRA `(.L_x_56) ;  /* 0xfffffffc003c1947 */ /* 0x001fea000383ffff */
.L_x_53:
[----:B------:R-:W-:Y:S05]  /*3fc80*/  BSYNC B1 ;  /* 0x0000000000017941 */ /* 0x000fea0003800000 */
.L_x_52:
[----:B------:R-:W2:Y:S01]  /*3fc90*/  LDL.LU R15, [R1+0x800] ;  /* 0x00080000010f7983 */ /* 0x000ea20000300800 */
[----:B------:R-:W-:Y:S01]  /*3fca0*/  LOP3.LUT P0, RZ, R9, 0xff, RZ, 0xc0, !PT ;  /* 0x000000ff09ff7812 */ /* 0x000fe2000780c0ff */
[C---:B------:R-:W-:Y:S01]  /*3fcb0*/  IMAD.IADD R4, R0.reuse, 0x1, R7 ;  /* 0x0000000100047824 */ /* 0x040fe200078e0207 */
[----:B------:R-:W-:Y:S01]  /*3fcc0*/  ULDC.64 UR6, c[0x0][0x650] ;  /* 0x0001940000067ab9 */ /* 0x000fe20000000a00 */
[----:B------:R-:W3:Y:S01]  /*3fcd0*/  LDL.LU R12, [R1+0x804] ;  /* 0x00080400010c7983 */ /* 0x000ee20000300800 */
[----:B------:R-:W-:Y:S01]  /*3fce0*/  ISETP.GE.U32.AND P1, PT, R0, 0xb, PT ;  /* 0x0000000b0000780c */ /* 0x000fe20003f26070 */
[----:B------:R-:W-:Y:S01]  /*3fcf0*/  BSSY B1, `(.L_x_57) ;  /* 0x000006e000017945 */ /* 0x000fe20003800000 */
[----:B------:R-:W-:Y:S01]  /*3fd00*/  IMAD.MOV.U32 R11, RZ, RZ, -0x1 ;  /* 0xffffffffff0b7424 */ /* 0x000fe200078e00ff */
[----:B------:R-:W-:-:S06]  /*3fd10*/  PRMT R9, RZ, 0x7610, R9 ;  /* 0x00007610ff097816 */ /* 0x000fcc0000000009 */
[----:B------:R-:W0:Y:S01]  /*3fd20*/  @P0 S2R R3, SR_CgaCtaId ;  /* 0x0000000000030919 */ /* 0x000e220000008800 */
[----:B------:R-:W-:-:S04]  /*3fd30*/  @P0 MOV R2, 0x400 ;  /* 0x0000040000020802 */ /* 0x000fc80000000f00 */
[----:B0-----:R-:W-:-:S04]  /*3fd40*/  @P0 LEA R2, R3, R2, 0x18 ;  /* 0x0000000203020211 */ /* 0x001fc800078ec0ff */
[----:B------:R0:W-:Y:S01]  /*3fd50*/  @P0 SYNCS.ARRIVE.TRANS64.A1T0 RZ, [R2+URZ+0xc8], RZ ;  /* 0x0000c8ff02ff09a7 */ /* 0x0001e2000810003f */
[----:B------:R-:W-:-:S04]  /*3fd60*/  ISETP.GT.U32.AND P0, PT, R4, 0xa, PT ;  /* 0x0000000a0400780c */ /* 0x000fc80003f04070 */
[----:B------:R-:W-:Y:S01]  /*3fd70*/  ISETP.LT.U32.AND P0, PT, R0, 0xb, P0 ;  /* 0x0000000b0000780c */ /* 0x000fe20000701070 */
[----:B0-----:R-:W-:-:S05]  /*3fd80*/  IMAD.WIDE.U32 R2, R4, -0x45d1745d, RZ ;  /* 0xba2e8ba304027825 */ /* 0x001fca00078e00ff */
[----:B------:R-:W-:Y:S02]  /*3fd90*/  SHF.R.U32.HI R5, RZ, 0x3, R3 ;  /* 0x00000003ff057819 */ /* 0x000fe40000011603 */
[----:B------:R-:W-:Y:S02]  /*3fda0*/  SEL R3, RZ, 0x1, !P0 ;  /* 0x00000001ff037807 */ /* 0x000fe40004000000 */
[----:B------:R-:W-:Y:S01]  /*3fdb0*/  PRMT R2, RZ, 0x7610, R2 ;  /* 0x00007610ff027816 */ /* 0x000fe20000000002 */
[----:B------:R-:W-:Y:S01]  /*3fdc0*/  IMAD R7, R5, -0xb, R4 ;  /* 0xfffffff505077824 */ /* 0x000fe200078e0204 */
[----:B------:R-:W-:Y:S01]  /*3fdd0*/  LOP3.LUT R6, R6, R3, RZ, 0x3c, !PT ;  /* 0x0000000306067212 */ /* 0x000fe200078e3cff */
[----:B------:R-:W-:-:S03]  /*3fde0*/  IMAD.MOV.U32 R4, RZ, RZ, -0x1 ;  /* 0xffffffffff047424 */ /* 0x000fc600078e00ff */
[----:B------:R-:W-:Y:S01]  /*3fdf0*/  @P1 LOP3.LUT R6, R6, 0x1, R5, 0x78, !PT ;  /* 0x0000000106061812 */ /* 0x000fe200078e7805 */
[----:B------:R-:W-:Y:S01]  /*3fe00*/  IMAD.MOV.U32 R5, RZ, RZ, -0x1 ;  /* 0xffffffffff057424 */ /* 0x000fe200078e00ff */
[----:B---3--:R-:W-:-:S04]  /*3fe10*/  IADD3 R12, P0, R12, UR20, RZ ;  /* 0x000000140c0c7c10 */ /* 0x008fc8000ff1e0ff */
[----:B--2---:R-:W-:Y:S01]  /*3fe20*/  IADD3.X R15, R15, UR13, RZ, P0, !PT ;  /* 0x0000000d0f0f7c10 */ /* 0x004fe200087fe4ff */
[----:B------:R0:W-:Y:S01]  /*3fe30*/  STL [R1+0x804], R12 ;  /* 0x0008040c01007387 */ /* 0x0001e20000100800 */
[----:B------:R-:W-:-:S03]  /*3fe40*/  ISETP.GE.U32.AND P0, PT, R12, UR6, PT ;  /* 0x000000060c007c0c */ /* 0x000fc6000bf06070 */
[----:B------:R0:W-:Y:S01]  /*3fe50*/  STL [R1+0x800], R15 ;  /* 0x0008000f01007387 */ /* 0x0001e20000100800 */
[----:B------:R-:W-:-:S13]  /*3fe60*/  ISETP.GE.U32.AND.EX P0, PT, R15, UR7, PT, P0 ;  /* 0x000000070f007c0c */ /* 0x000fda000bf06100 */
[----:B0-----:R-:W-:Y:S05]  /*3fe70*/  @P0 BRA `(.L_x_58) ;  /* 0x0000000400540947 */ /* 0x001fea0003800000 */
[----:B------:R-:W0:Y:S01]  /*3fe80*/  S2R R8, SR_CTAID.X ;  /* 0x0000000000087919 */ /* 0x000e220000002500 */
[----:B------:R-:W1:Y:S01]  /*3fe90*/  LDC R17, c[0x0][0x65c] ;  /* 0x00019700ff117b82 */ /* 0x000e620000000800 */
[----:B------:R-:W-:Y:S01]  /*3fea0*/  ULDC UR5, c[0x0][0x150] ;  /* 0x0000540000057ab9 */ /* 0x000fe20000000800 */
[----:B------:R-:W-:Y:S01]  /*3feb0*/  ULDC.64 UR6, c[0x0][0x628] ;  /* 0x00018a0000067ab9 */ /* 0x000fe20000000a00 */
[----:B------:R-:W2:Y:S01]  /*3fec0*/  S2R R2, SR_CTAID.Y ;  /* 0x0000000000027919 */ /* 0x000ea20000002600 */
[----:B------:R-:W-:Y:S01]  /*3fed0*/  ISETP.NE.U32.AND P0, PT, RZ, UR6, PT ;  /* 0x00000006ff007c0c */ /* 0x000fe2000bf05070 */
[----:B------:R-:W-:-:S03]  /*3fee0*/  ULDC UR8, c[0x0][0x630] ;  /* 0x00018c0000087ab9 */ /* 0x000fc60000000800 */
[----:B------:R-:W3:Y:S01]  /*3fef0*/  LDC R5, c[0x0][0x144] ;  /* 0x00005100ff057b82 */ /* 0x000ee20000000800 */
[----:B------:R-:W-:-:S07]  /*3ff00*/  ISETP.NE.AND.EX P0, PT, RZ, UR7, PT, P0 ;  /* 0x00000007ff007c0c */ /* 0x000fce000bf05300 */
[----:B------:R-:W4:Y:S01]  /*3ff10*/  LDC R13, c[0x0][0x148] ;  /* 0x00005200ff0d7b82 */ /* 0x000f220000000800 */
[----:B-1----:R-:W-:Y:S02]  /*3ff20*/  ISETP.NE.AND P2, PT, R17, 0x1, PT ;  /* 0x000000011100780c */ /* 0x002fe40003f45270 */
[----:B0-----:R-:W-:Y:S02]  /*3ff30*/  I2FP.F32.U32 R3, R8 ;  /* 0x0000000800037245 */ /* 0x001fe40000201000 */
[----:B--2---:R-:W-:-:S03]  /*3ff40*/  I2FP.F32.U32 R4, R2 ;  /* 0x0000000200047245 */ /* 0x004fc60000201000 */
[----:B------:R-:W-:Y:S01]  /*3ff50*/  FMUL R3, R3, UR5 ;  /* 0x0000000503037c20 */ /* 0x000fe20008400000 */
[----:B------:R-:W-:Y:S02]  /*3ff60*/  ULDC UR5, c[0x0][0x154] ;  /* 0x0000550000057ab9 */ /* 0x000fe40000000800 */
[----:B------:R-:W-:-:S03]  /*3ff70*/  FMUL R11, R4, UR5 ;  /* 0x00000005040b7c20 */ /* 0x000fc60008400000 */
[----:B------:R-:W0:Y:S08]  /*3ff80*/  F2I.U32.TRUNC.NTZ R3, R3 ;  /* 0x0000000300037305 */ /* 0x000e30000020f000 */
[----:B------:R-:W1:Y:S01]  /*3ff90*/  F2I.U32.TRUNC.NTZ R11, R11 ;  /* 0x0000000b000b7305 */ /* 0x000e62000020f000 */
[----:B0-----:R-:W-:Y:S02]  /*3ffa0*/  IMAD.MOV R4, RZ, RZ, -R3 ;  /* 0x000000ffff047224 */ /* 0x001fe400078e0a03 */
[----:B------:R-:W-:-:S02]  /*3ffb0*/  IMAD.MOV.U32 R3, RZ, RZ, R15 ;  /* 0x000000ffff037224 */ /* 0x000fc400078e000f */
[----:B---3--:R-:W-:Y:S02]  /*3ffc0*/  IMAD R8, R5, R4, R8 ;  /* 0x0000000405087224 */ /* 0x008fe400078e0208 */
[----:B-1----:R-:W-:-:S04]  /*3ffd0*/  IMAD.MOV R4, RZ, RZ, -R11 ;  /* 0x000000ffff047224 */ /* 0x002fc800078e0a0b */
[----:B----4-:R-:W-:Y:S02]  /*3ffe0*/  @P2 IMAD R8, R13, R4, R2 ;  /* 0x000000040d082224 */ /* 0x010fe400078e0202 */
[----:B------:R-:W-:Y:S01]  /*3fff0*/  IMAD.MOV.U32 R2, RZ, RZ, R12 ;  /* 0x000000ffff027224 */ /* 0x000fe200078e000c */
[----:B------:R-:W-:Y:S06]  /*40000*/  @!P0 BRA `(.L_x_59) ;  /* 0x0000000000288947 */ /* 0x000fec0003800000 */
[----:B------:R-:W-:Y:S02]  /*40010*/  ULDC UR5, c[0x0][0x634] ;  /* 0x00018d0000057ab9 */ /* 0x000fe40000000800 */
[----:B------:R-:W-:-:S05]  /*40020*/  IADD3 R3, P0, R12, UR5, RZ ;  /* 0x000000050c037c10 */ /* 0x000fca000ff1e0ff */
[----:B------:R-:W-:-:S04]  /*40030*/  IMAD.X R11, RZ, RZ, R15, P0 ;  /* 0x000000ffff0b7224 */ /* 0x000fc800000e060f */
[----:B------:R-:W-:-:S04]  /*40040*/  IMAD.WIDE.U32 R4, R11, UR6, RZ ;  /* 0x000000060b047c25 */ /* 0x000fc8000f8e00ff */
[----:B------:R-:W-:-:S04]  /*40050*/  IMAD.WIDE.U32 R4, P0, R3, UR7, R4 ;  /* 0x0000000703047c25 */ /* 0x000fc8000f800004 */
[----:B------:R-:W-:-:S04]  /*40060*/  IMAD.WIDE.U32 R2, R3, UR6, RZ ;  /* 0x0000000603027c25 */ /* 0x000fc8000f8e00ff */
[----:B------:R-:W-:Y:S01]  /*40070*/  IMAD.MOV.U32 R2, RZ, RZ, R5 ;  /* 0x000000ffff027224 */ /* 0x000fe200078e0005 */
[----:B------:R-:W-:Y:S01]  /*40080*/  IADD3 RZ, P1, R3, R4, RZ ;  /* 0x0000000403ff7210 */ /* 0x000fe20007f3e0ff */
[----:B------:R-:W-:-:S04]  /*40090*/  IMAD.X R3, RZ, RZ, RZ, P0 ;  /* 0x000000ffff037224 */ /* 0x000fc800000e06ff */
[----:B------:R-:W-:-:S08]  /*400a0*/  IMAD.WIDE.U32.X R2, R11, UR7, R2, P1 ;  /* 0x000000070b027c25 */ /* 0x000fd000088e0402 */
.L_x_59:
[--C-:B------:R-:W-:Y:S01]  /*400b0*/  SHF.R.U64 R11, R2, UR8, R3.reuse ;  /* 0x00000008020b7c19 */ /* 0x100fe20008001203 */
[----:B------:R-:W-:Y:S01]  /*400c0*/  ULDC.64 UR6, c[0x0][0x620] ;  /* 0x0001880000067ab9 */ /* 0x000fe20000000a00 */
[----:B------:R-:W-:Y:S01]  /*400d0*/  SHF.R.U32.HI R2, RZ, UR8, R3 ;  /* 0x00000008ff027c19 */ /* 0x000fe20008011603 */
[----:B------:R-:W-:Y:S01]  /*400e0*/  IMAD.MOV.U32 R3, RZ, RZ, R15 ;  /* 0x000000ffff037224 */ /* 0x000fe200078e000f */
[----:B------:R-:W-:Y:S01]  /*400f0*/  IADD3 R13, P0, RZ, -R11, RZ ;  /* 0x8000000bff0d7210 */ /* 0x000fe20007f1e0ff */
[----:B------:R-:W-:-:S04]  /*40100*/  ULDC UR5, c[0x0][0x618] ;  /* 0x0001860000057ab9 */ /* 0x000fc80000000800 */
[----:B------:R-:W-:-:S04]  /*40110*/  IMAD.X R2, RZ, RZ, ~R2, P0 ;  /* 0x000000ffff027224 */ /* 0x000fc800000e0e02 */
[----:B------:R-:W-:-:S04]  /*40120*/  IMAD R2, R2, UR6, RZ ;  /* 0x0000000602027c24 */ /* 0x000fc8000f8e02ff */
[----:B------:R-:W-:Y:S02]  /*40130*/  IMAD R5, R13, UR7, R2 ;  /* 0x000000070d057c24 */ /* 0x000fe4000f8e0202 */
[----:B------:R-:W-:-:S04]  /*40140*/  IMAD.MOV.U32 R2, RZ, RZ, R12 ;  /* 0x000000ffff027224 */ /* 0x000fc800078e000c */
[----:B------:R-:W-:Y:S01]  /*40150*/  IMAD.WIDE.U32 R2, R13, UR6, R2 ;  /* 0x000000060d027c25 */ /* 0x000fe2000f8e0002 */
[----:B------:R-:W-:Y:S02]  /*40160*/  ULDC.64 UR6, c[0x0][0x640] ;  /* 0x0001900000067ab9 */ /* 0x000fe40000000a00 */
[----:B------:R-:W-:Y:S01]  /*40170*/  ISETP.NE.U32.AND P0, PT, RZ, UR6, PT ;  /* 0x00000006ff007c0c */ /* 0x000fe2000bf05070 */
[----:B------:R-:W-:-:S03]  /*40180*/  IMAD.IADD R3, R3, 0x1, R5 ;  /* 0x0000000103037824 */ /* 0x000fc600078e0205 */
[----:B------:R-:W-:Y:S02]  /*40190*/  ISETP.NE.AND.EX P0, PT, RZ, UR7, PT, P0 ;  /* 0x00000007ff007c0c */ /* 0x000fe4000bf05300 */
[--C-:B------:R-:W-:Y:S02]  /*401a0*/  SHF.R.U64 R12, R2, UR5, R3.reuse ;  /* 0x00000005020c7c19 */ /* 0x100fe40008001203 */
[----:B------:R-:W-:Y:S01]  /*401b0*/  SHF.R.U32.HI R3, RZ, UR5, R3 ;  /* 0x00000005ff037c19 */ /* 0x000fe20008011603 */
[----:B------:R-:W-:-:S03]  /*401c0*/  ULDC UR5, c[0x0][0x608] ;  /* 0x0001820000057ab9 */ /* 0x000fc60000000800 */
[--C-:B------:R-:W-:Y:S02]  /*401d0*/  SHF.R.U64 R13, R12, UR5, R3.reuse ;  /* 0x000000050c0d7c19 */ /* 0x100fe40008001203 */
[----:B------:R-:W-:Y:S01]  /*401e0*/  SHF.R.U32.HI R2, RZ, UR5, R3 ;  /* 0x00000005ff027c19 */ /* 0x000fe20008011603 */
[----:B------:R-:W-:-:S03]  /*401f0*/  ULDC UR5, c[0x0][0x658] ;  /* 0x0001960000057ab9 */ /* 0x000fc60000000800 */
[--C-:B------:R-:W-:Y:S02]  /*40200*/  SHF.R.U64 R14, R13, UR5, R2.reuse ;  /* 0x000000050d0e7c19 */ /* 0x100fe40008001202 */
[----:B------:R-:W-:-:S03]  /*40210*/  SHF.R.U32.HI R3, RZ, UR5, R2 ;  /* 0x00000005ff037c19 */ /* 0x000fc60008011602 */
        /* <DEDUP_REMOVED lines=12> */
.L_x_60:
[----:B------:R-:W-:Y:S01]  /*402e0*/  ULDC UR5, c[0x0][0x648] ;  /* 0x0001920000057ab9 */ /* 0x000fe20000000800 */
[----:B------:R-:W-:Y:S02]  /*402f0*/  LOP3.LUT R13, R13, UR17, RZ, 0xc0, !PT ;  /* 0x000000110d0d7c12 */ /* 0x000fe4000f8ec0ff */
[----:B------:R-:W-:Y:S01]  /*40300*/  SHF.R.U64 R2, R2, UR5, R3 ;  /* 0x0000000502027c19 */ /* 0x000fe20008001203 */
[----:B------:R-:W-:-:S04]  /*40310*/  ULDC UR5, c[0x0][0x638] ;  /* 0x00018e0000057ab9 */ /* 0x000fc80000000800 */
[----:B------:R-:W-:Y:S02]  /*40320*/  IMAD.MOV R3, RZ, RZ, -R2 ;  /* 0x000000ffff037224 */ /* 0x000fe400078e0a02 */
[----:B------:R-:W-:Y:S02]  /*40330*/  IMAD R13, R2, UR18, R13 ;  /* 0x00000012020d7c24 */ /* 0x000fe4000f8e020d */
[----:B------:R-:W-:Y:S01]  /*40340*/  IMAD R14, R3, UR5, R14 ;  /* 0x00000005030e7c24 */ /* 0x000fe2000f8e020e */
[----:B------:R-:W-:Y:S01]  /*40350*/  ULDC UR5, c[0x0][0x610] ;  /* 0x0001840000057ab9 */ /* 0x000fe20000000800 */
[----:B------:R-:W-:Y:S01]  /*40360*/  LOP3.LUT R3, R12, UR4, RZ, 0xc0, !PT ;  /* 0x000000040c037c12 */ /* 0x000fe2000f8ec0ff */
[----:B------:R-:W-:Y:S01]  /*40370*/  IMAD R8, R13, UR5, R8 ;  /* 0x000000050d087c24 */ /* 0x000fe2000f8e0208 */
[----:B------:R-:W-:Y:S01]  /*40380*/  ULDC UR5, c[0x0][0x600] ;  /* 0x0001800000057ab9 */ /* 0x000fe20000000800 */
[----:B------:R-:W-:Y:S02]  /*40390*/  IMAD.MOV.U32 R2, RZ, RZ, 0x1 ;  /* 0x00000001ff027424 */ /* 0x000fe400078e00ff */
[----:B------:R-:W-:-:S05]  /*403a0*/  IMAD R3, R14, UR5, R3 ;  /* 0x000000050e037c24 */ /* 0x000fca000f8e0203 */
[----:B------:R-:W-:Y:S02]  /*403b0*/  SEL R5, R3, R8, !P2 ;  /* 0x0000000803057207 */ /* 0x000fe40005000000 */
[----:B------:R-:W-:-:S07]  /*403c0*/  SEL R4, R8, R3, !P2 ;  /* 0x0000000308047207 */ /* 0x000fce0005000000 */
.L_x_58:
[----:B------:R-:W-:Y:S05]  /*403d0*/  BSYNC B1 ;  /* 0x0000000000017941 */ /* 0x000fea0003800000 */
.L_x_57:
[----:B------:R-:W-:-:S13]  /*403e0*/  LOP3.LUT P0, RZ, R2, 0xff, RZ, 0xc0, !PT ;  /* 0x000000ff02ff7812 */ /* 0x000fda000780c0ff */
[----:B------:R-:W-:Y:S05]  /*403f0*/  @P0 BRA `(.L_x_61) ;  /* 0xfffffff400240947 */ /* 0x000fea000383ffff */
[----:B------:R-:W-:Y:S05]  /*40400*/  BSYNC B0 ;  /* 0x0000000000007941 */ /* 0x000fea0003800000 */
.L_x_50:
[----:B------:R-:W-:-:S03]  /*40410*/  UMOV UR5, 0xffffffff ;  /* 0xffffffff00057882 */ /* 0x000fc60000000000 */
[----:B------:R-:W-:Y:S05]  /*40420*/  BRA.DIV UR5, `(.L_x_62) ;  /* 0x0000000a052c7947 */ /* 0x000fea000b800000 */
[----:B------:R-:W-:-:S13]  /*40430*/  ELECT P0, URZ, PT ;  /* 0x00000000003f782f */ /* 0x000fda0003800000 */
.L_x_83:
[----:B------:R-:W-:Y:S04]  /*40440*/  BSSY B0, `(.L_x_63) ;  /* 0x000006d000007945 */ /* 0x000fe80003800000 */
[----:B------:R-:W-:Y:S05]  /*40450*/  @!P0 BRA `(.L_x_64) ;  /* 0x0000000400ac8947 */ /* 0x000fea0003800000 */
[----:B------:R-:W2:Y:S02]  /*40460*/  LDL R0, [R1+0x7fc] ;  /* 0x0007fc0001007983 */ /* 0x000ea40000100800 */
[----:B--2---:R-:W-:-:S13]  /*40470*/  R2UR UR5, R0 ;  /* 0x00000000000572ca */ /* 0x004fda00000e0000 */
[----:B------:R-:W-:-:S04]  /*40480*/  ULOP3.LUT UR5, UR5, 0x2, URZ, 0xfc, !UPT ;  /* 0x0000000205057892 */ /* 0x000fc8000f8efc3f */
[----:B------:R-:W-:-:S06]  /*40490*/  UISETP.NE.AND UP0, UPT, UR5, 0x3, UPT ;  /* 0x000000030500788c */ /* 0x000fcc000bf05270 */
[----:B------:R-:W-:-:S13]  /*404a0*/  PLOP3.LUT P0, PT, PT, PT, UP0, 0x80, 0x0 ;  /* 0x000000000000781c */ /* 0x000fda0003f0f008 */
[----:B------:R-:W-:Y:S05]  /*404b0*/  @!P0 BRA `(.L_x_65) ;  /* 0x0000000000048947 */ /* 0x000fea0003800000 */
[----:B------:R-:W-:Y:S01]  /*404c0*/  BPT.TRAP 0x1 ;  /* 0x000000040000795c */ /* 0x000fe20000300000 */
.L_x_65:
[----:B------:R-:W0:Y:S01]  /*404d0*/  S2R R3, SR_CgaCtaId ;  /* 0x0000000000037919 */ /* 0x000e220000008800 */
[----:B------:R-:W-:Y:S02]  /*404e0*/  MOV R0, 0x400 ;  /* 0x0000040000007802 */ /* 0x000fe40000000f00 */
[----:B------:R-:W-:Y:S02]  /*404f0*/  SHF.L.U32 R2, R6, 0x1f, RZ ;  /* 0x0000001f06027819 */ /* 0x000fe400000006ff */
[----:B0-----:R-:W-:-:S05]  /*40500*/  LEA R0, R3, R0, 0x18 ;  /* 0x0000000003007211 */ /* 0x001fca00078ec0ff */
[----:B------:R-:W-:-:S04]  /*40510*/  VIADD R0, R0, 0x58 ;  /* 0x0000005800007836 */ /* 0x000fc80000000000 */
[----:B------:R-:W-:-:S04]  /*40520*/  IMAD R3, R7, 0x8, R0 ;  /* 0x0000000807037824 */ /* 0x000fc800078e0200 */
[----:B------:R-:W0:Y:S02]  /*40530*/  SYNCS.PHASECHK.TRANS64.TRYWAIT P0, [R3+URZ], R2 ;  /* 0x00000002030075a7 */ /* 0x000e24000800017f */
[----:B0-----:R-:W-:Y:S05]  /*40540*/  @!P0 BRA `(.L_x_66) ;  /* 0x0000000800048947 */ /* 0x001fea0003800000 */
.L_x_84:
[----:B------:R-:W-:-:S05]  /*40550*/  VIADD R7, R7, 0x1 ;  /* 0x0000000107077836 */ /* 0x000fca0000000000 */
[----:B------:R-:W-:-:S04]  /*40560*/  ISETP.NE.AND P0, PT, R7, 0xb, PT ;  /* 0x0000000b0700780c */ /* 0x000fc80003f05270 */
[----:B0-----:R-:W-:Y:S02]  /*40570*/  SEL R3, RZ, 0x1, P0 ;  /* 0x00000001ff037807 */ /* 0x001fe40000000000 */
[----:B------:R-:W-:Y:S02]  /*40580*/  SEL R7, R7, RZ, P0 ;  /* 0x000000ff07077207 */ /* 0x000fe40000000000 */
[----:B------:R-:W-:-:S03]  /*40590*/  LOP3.LUT R6, R6, R3, RZ, 0x3c, !PT ;  /* 0x0000000306067212 */ /* 0x000fc600078e3cff */
[----:B------:R-:W-:Y:S01]  /*405a0*/  IMAD R3, R7, 0x8, R0 ;  /* 0x0000000807037824 */ /* 0x000fe200078e0200 */
[----:B------:R-:W-:-:S04]  /*405b0*/  SHF.L.U32 R2, R6, 0x1f, RZ ;  /* 0x0000001f06027819 */ /* 0x000fc800000006ff */
[----:B------:R-:W0:Y:S02]  /*405c0*/  SYNCS.PHASECHK.TRANS64.TRYWAIT P0, [R3+URZ], R2 ;  /* 0x00000002030075a7 */ /* 0x000e24000800017f */
[----:B0-----:R-:W-:Y:S05]  /*405d0*/  @!P0 BRA `(.L_x_67) ;  /* 0x0000000400f48947 */ /* 0x001fea0003800000 */
.L_x_85:
[----:B0-----:R-:W-:-:S05]  /*405e0*/  VIADD R2, R7, 0x1 ;  /* 0x0000000107027836 */ /* 0x001fca0000000000 */
[----:B------:R-:W-:-:S04]  /*405f0*/  ISETP.NE.AND P0, PT, R2, 0xb, PT ;  /* 0x0000000b0200780c */ /* 0x000fc80003f05270 */
[----:B------:R-:W-:Y:S02]  /*40600*/  SEL R3, RZ, 0x1, P0 ;  /* 0x00000001ff037807 */ /* 0x000fe40000000000 */
[----:B------:R-:W-:Y:S02]  /*40610*/  SEL R5, R2, RZ, P0 ;  /* 0x000000ff02057207 */ /* 0x000fe40000000000 */
[----:B------:R-:W-:-:S03]  /*40620*/  LOP3.LUT R6, R6, R3, RZ, 0x3c, !PT ;  /* 0x0000000306067212 */ /* 0x000fc600078e3cff */
[----:B------:R-:W-:Y:S01]  /*40630*/  IMAD R3, R5, 0x8, R0 ;  /* 0x0000000805037824 */ /* 0x000fe200078e0200 */
[----:B------:R-:W-:-:S04]  /*40640*/  SHF.L.U32 R2, R6, 0x1f, RZ ;  /* 0x0000001f06027819 */ /* 0x000fc800000006ff */
[----:B------:R-:W0:Y:S02]  /*40650*/  SYNCS.PHASECHK.TRANS64.TRYWAIT P0, [R3+URZ], R2 ;  /* 0x00000002030075a7 */ /* 0x000e24000800017f */
[----:B0-----:R-:W-:Y:S05]  /*40660*/  @!P0 BRA `(.L_x_68) ;  /* 0x0000000400e48947 */ /* 0x001fea0003800000 */
.L_x_86:
        /* <DEDUP_REMOVED lines=9> */
.L_x_87:
        /* <DEDUP_REMOVED lines=9> */
.L_x_88:
        /* <DEDUP_REMOVED lines=9> */
.L_x_89:
        /* <DEDUP_REMOVED lines=9> */
.L_x_90:
        /* <DEDUP_REMOVED lines=9> */
.L_x_91:
        /* <DEDUP_REMOVED lines=9> */
.L_x_92:
        /* <DEDUP_REMOVED lines=9> */
.L_x_93:
[----:B0-----:R-:W-:-:S05]  /*40a60*/  VIADD R2, R5, 0x1 ;  /* 0x0000000105027836 */ /* 0x001fca0000000000 */
[----:B------:R-:W-:-:S04]  /*40a70*/  ISETP.NE.AND P0, PT, R2, 0xb, PT ;  /* 0x0000000b0200780c */ /* 0x000fc80003f05270 */
[----:B------:R-:W-:Y:S02]  /*40a80*/  SEL R4, RZ, 0x1, P0 ;  /* 0x00000001ff047807 */ /* 0x000fe40000000000 */
[----:B------:R-:W-:Y:S02]  /*40a90*/  SEL R3, R2, RZ, P0 ;  /* 0x000000ff02037207 */ /* 0x000fe40000000000 */
[----:B------:R-:W-:-:S03]  /*40aa0*/  LOP3.LUT R4, R7, R4, RZ, 0x3c, !PT ;  /* 0x0000000407047212 */ /* 0x000fc600078e3cff */
[----:B------:R-:W-:Y:S01]  /*40ab0*/  IMAD R3, R3, 0x8, R0 ;  /* 0x0000000803037824 */ /* 0x000fe200078e0200 */
[----:B------:R-:W-:-:S07]  /*40ac0*/  SHF.L.U32 R0, R4, 0x1f, RZ ;  /* 0x0000001f04007819 */ /* 0x000fce00000006ff */
.L_x_76:
[----:B0-----:R0:W1:Y:S02]  /*40ad0*/  SYNCS.PHASECHK.TRANS64.TRYWAIT P0, [R3+URZ], R0 ;  /* 0x00000000030075a7 */ /* 0x001064000800017f */
[----:B-1----:R-:W-:Y:S05]  /*40ae0*/  @!P0 NANOSLEEP.SYNCS 0x989680 ;  /* 0x009896800000895d */ /* 0x002fea0003900000 */
[----:B------:R-:W1:Y:S02]  /*40af0*/  @!P0 SYNCS.PHASECHK.TRANS64 P0, [R3+URZ], R0 ;  /* 0x00000000030085a7 */ /* 0x000e64000800007f */
[----:B-1----:R-:W-:Y:S05]  /*40b00*/  @!P0 BRA `(.L_x_76) ;  /* 0xfffffffc00f08947 */ /* 0x002fea000383ffff */
.L_x_64:
[----:B------:R-:W-:Y:S05]  /*40b10*/  BSYNC B0 ;  /* 0x0000000000007941 */ /* 0x000fea0003800000 */
.L_x_63:
[----:B------:R-:W-:Y:S05]  /*40b20*/  EXIT ;  /* 0x000000000000794d */ /* 0x000fea0003800000 */
.L_x_22:
[----:B--2---:R-:W-:-:S04]  /*40b30*/  IMAD.U32 R15, RZ, RZ, UR8 ;  /* 0x00000008ff0f7e24 */ /* 0x004fc8000f8e00ff */
[----:B------:R2:W4:Y:S03]  /*40b40*/  SYNCS.PHASECHK.TRANS64.TRYWAIT P0, [R15+URZ], R14 ;  /* 0x0000000e0f0075a7 */ /* 0x000526000800017f */
[----:B----4-:R-:W-:Y:S05]  /*40b50*/  @!P0 NANOSLEEP.SYNCS 0x989680 ;  /* 0x009896800000895d */ /* 0x010fea0003900000 */
[----:B------:R-:W4:Y:S02]  /*40b60*/  @!P0 SYNCS.PHASECHK.TRANS64 P0, [R15+URZ], R14 ;  /* 0x0000000e0f0085a7 */ /* 0x000f24000800007f */
[----:B----4-:R-:W-:Y:S05]  /*40b70*/  @!P0 BRA `(.L_x_22) ;  /* 0xfffffffc00ec8947 */ /* 0x010fea000383ffff */
[----:B------:R-:W-:Y:S05]  /*40b80*/  BRA `(.L_x_21) ;  /* 0xfffffc3000c87947 */ /* 0x000fea000383ffff */
.L_x_28:
[----:B-----5:R1:W-:Y:S02]  /*40b90*/  STL [R1+0x810], R0 ;  /* 0x0008100001007387 */ /* 0x0203e40000100800 */
[----:B-1----:R-:W-:-:S04]  /*40ba0*/  IMAD.U32 R0, RZ, RZ, UR9 ;  /* 0x00000009ff007e24 */ /* 0x002fc8000f8e00ff */
[----:B------:R1:W2:Y:S03]  /*40bb0*/  SYNCS.PHASECHK.TRANS64.TRYWAIT P0, [R0+URZ], R17 ;  /* 0x00000011000075a7 */ /* 0x0002a6000800017f */
[----:B--2---:R-:W-:Y:S05]  /*40bc0*/  @!P0 NANOSLEEP.SYNCS 0x989680 ;  /* 0x009896800000895d */ /* 0x004fea0003900000 */
[----:B------:R1:W2:Y:S02]  /*40bd0*/  @!P0 SYNCS.PHASECHK.TRANS64 P0, [R0+URZ], R17 ;  /* 0x00000011000085a7 */ /* 0x0002a4000800007f */
[----:B-1----:R4:W5:Y:S02]  /*40be0*/  LDL.LU R0, [R1+0x810] ;  /* 0x0008100001007983 */ /* 0x0029640000300800 */
[----:B--2-4-:R-:W-:Y:S05]  /*40bf0*/  @!P0 BRA `(.L_x_28) ;  /* 0xfffffffc00e48947 */ /* 0x014fea000383ffff */
[----:B------:R-:W-:Y:S05]  /*40c00*/  BRA `(.L_x_27) ;  /* 0xfffffc9c001c7947 */ /* 0x000fea000383ffff */
.L_x_51:
[----:B------:R-:W-:Y:S01]  /*40c10*/  BSSY B1, `(.L_x_77) ;  /* 0x0000006000017945 */ /* 0x000fe20003800000 */
[----:B------:R-:W-:-:S07]  /*40c20*/  IMAD.MOV.U32 R2, RZ, RZ, -0x1 ;  /* 0xffffffffff027424 */ /* 0x000fce00078e00ff */
[----:B------:R-:W-:Y:S05]  /*40c30*/  WARPSYNC.COLLECTIVE R2, `(.L_x_78) ;  /* 0x00000000020c7348 */ /* 0x000fea0003c00000 */
[----:B------:R-:W-:Y:S02]  /*40c40*/  ELECT P0, UR62, PT ;  /* 0x00000000003e782f */ /* 0x000fe40003800000 */
[----:B------:R-:W-:Y:S01]  /*40c50*/  MOV R2, UR62 ;  /* 0x0000003e00027c02 */ /* 0x000fe20008000f00 */
[----:B------:R-:W-:Y:S10]  /*40c60*/  ENDCOLLECTIVE ;  /* 0x000000000000791b */ /* 0x000ff40003800000 */
.L_x_78:
[----:B------:R-:W-:Y:S05]  /*40c70*/  BSYNC B1 ;  /* 0x0000000000017941 */ /* 0x000fea0003800000 */
.L_x_77:
[----:B------:R-:W-:Y:S05]  /*40c80*/  BRA `(.L_x_79) ;  /* 0xffffffec000c7947 */ /* 0x000fea000383ffff */
.L_x_54:
[----:B0-----:R0:W1:Y:S02]  /*40c90*/  SYNCS.PHASECHK.TRANS64.TRYWAIT P0, [R12+URZ+0x58], R15 ;  /* 0x0000580f0c0075a7 */ /* 0x001064000800017f */
[----:B-1----:R-:W-:Y:S05]  /*40ca0*/  @!P0 NANOSLEEP.SYNCS 0x989680 ;  /* 0x009896800000895d */ /* 0x002fea0003900000 */
[----:B------:R-:W1:Y:S02]  /*40cb0*/  @!P0 SYNCS.PHASECHK.TRANS64 P0, [R12+URZ+0x58], R15 ;  /* 0x0000580f0c0085a7 */ /* 0x000e64000800007f */
[----:B-1----:R-:W-:Y:S05]  /*40cc0*/  @!P0 BRA `(.L_x_54) ;  /* 0xfffffffc00f08947 */ /* 0x002fea000383ffff */
[----:B------:R-:W-:Y:S05]  /*40cd0*/  BRA `(.L_x_80) ;  /* 0xffffffec00407947 */ /* 0x000fea000383ffff */
.L_x_62:
[----:B------:R-:W-:Y:S01]  /*40ce0*/  BSSY B0, `(.L_x_81) ;  /* 0x0000006000007945 */ /* 0x000fe20003800000 */
[----:B------:R-:W-:-:S07]  /*40cf0*/  IMAD.MOV.U32 R2, RZ, RZ, -0x1 ;  /* 0xffffffffff027424 */ /* 0x000fce00078e00ff */
[----:B------:R-:W-:Y:S05]  /*40d00*/  WARPSYNC.COLLECTIVE R2, `(.L_x_82) ;  /* 0x00000000020c7348 */ /* 0x000fea0003c00000 */
[----:B------:R-:W-:Y:S02]  /*40d10*/  ELECT P0, UR62, PT ;  /* 0x00000000003e782f */ /* 0x000fe40003800000 */
[----:B------:R-:W-:Y:S01]  /*40d20*/  MOV R2, UR62 ;  /* 0x0000003e00027c02 */ /* 0x000fe20008000f00 */
[----:B------:R-:W-:Y:S10]  /*40d30*/  ENDCOLLECTIVE ;  /* 0x000000000000791b */ /* 0x000ff40003800000 */
.L_x_82:
[----:B------:R-:W-:Y:S05]  /*40d40*/  BSYNC B0 ;  /* 0x0000000000007941 */ /* 0x000fea0003800000 */
.L_x_81:
[----:B------:R-:W-:Y:S05]  /*40d50*/  BRA `(.L_x_83) ;  /* 0xfffffff400b87947 */ /* 0x000fea000383ffff */
.L_x_66:
[----:B0-----:R0:W1:Y:S02]  /*40d60*/  SYNCS.PHASECHK.TRANS64.TRYWAIT P0, [R3+URZ], R2 ;  /* 0x00000002030075a7 */ /* 0x001064000800017f */
[----:B-1----:R-:W-:Y:S05]  /*40d70*/  @!P0 NANOSLEEP.SYNCS 0x989680 ;  /* 0x009896800000895d */ /* 0x002fea0003900000 */
[----:B------:R-:W1:Y:S02]  /*40d80*/  @!P0 SYNCS.PHASECHK.TRANS64 P0, [R3+URZ], R2 ;  /* 0x00000002030085a7 */ /* 0x000e64000800007f */
[----:B-1----:R-:W-:Y:S05]  /*40d90*/  @!P0 BRA `(.L_x_66) ;  /* 0xfffffffc00f08947 */ /* 0x002fea000383ffff */
[----:B------:R-:W-:Y:S05]  /*40da0*/  BRA `(.L_x_84) ;  /* 0xfffffff400e87947 */ /* 0x000fea000383ffff */
.L_x_67:
[----:B0-----:R0:W1:Y:S02]  /*40db0*/  SYNCS.PHASECHK.TRANS64.TRYWAIT P0, [R3+URZ], R2 ;  /* 0x00000002030075a7 */ /* 0x001064000800017f */
[----:B-1----:R-:W-:Y:S05]  /*40dc0*/  @!P0 NANOSLEEP.SYNCS 0x989680 ;  /* 0x009896800000895d */ /* 0x002fea0003900000 */
[----:B------:R-:W1:Y:S02]  /*40dd0*/  @!P0 SYNCS.PHASECHK.TRANS64 P0, [R3+URZ], R2 ;  /* 0x00000002030085a7 */ /* 0x000e64000800007f */
[----:B-1----:R-:W-:Y:S05]  /*40de0*/  @!P0 BRA `(.L_x_67) ;  /* 0xfffffffc00f08947 */ /* 0x002fea000383ffff */
[----:B------:R-:W-:Y:S05]  /*40df0*/  BRA `(.L_x_85) ;  /* 0xfffffff400f87947 */ /* 0x000fea000383ffff */
.L_x_68:
[----:B0-----:R0:W1:Y:S02]  /*40e00*/  SYNCS.PHASECHK.TRANS64.TRYWAIT P0, [R3+URZ], R2 ;  /* 0x00000002030075a7 */ /* 0x001064000800017f */
[----:B-1----:R-:W-:Y:S05]  /*40e10*/  @!P0 NANOSLEEP.SYNCS 0x989680 ;  /* 0x009896800000895d */ /* 0x002fea0003900000 */
[----:B------:R-:W1:Y:S02]  /*40e20*/  @!P0 SYNCS.PHASECHK.TRANS64 P0, [R3+URZ], R2 ;  /* 0x00000002030085a7 */ /* 0x000e64000800007f */
[----:B-1----:R-:W-:Y:S05]  /*40e30*/  @!P0 BRA `(.L_x_68) ;  /* 0xfffffffc00f08947 */ /* 0x002fea000383ffff */
[----:B------:R-:W-:Y:S05]  /*40e40*/  BRA `(.L_x_86) ;  /* 0xfffffff800087947 */ /* 0x000fea000383ffff */
.L_x_69:
[----:B0-----:R0:W1:Y:S02]  /*40e50*/  SYNCS.PHASECHK.TRANS64.TRYWAIT P0, [R3+URZ], R2 ;  /* 0x00000002030075a7 */ /* 0x001064000800017f */
[----:B-1----:R-:W-:Y:S05]  /*40e60*/  @!P0 NANOSLEEP.SYNCS 0x989680 ;  /* 0x009896800000895d */ /* 0x002fea0003900000 */
[----:B------:R-:W1:Y:S02]  /*40e70*/  @!P0 SYNCS.PHASECHK.TRANS64 P0, [R3+URZ], R2 ;  /* 0x00000002030085a7 */ /* 0x000e64000800007f */
[----:B-1----:R-:W-:Y:S05]  /*40e80*/  @!P0 BRA `(.L_x_69) ;  /* 0xfffffffc00f08947 */ /* 0x002fea000383ffff */
[----:B------:R-:W-:Y:S05]  /*40e90*/  BRA `(.L_x_87) ;  /* 0xfffffff800187947 */ /* 0x000fea000383ffff */
.L_x_70:
[----:B0-----:R0:W1:Y:S02]  /*40ea0*/  SYNCS.PHASECHK.TRANS64.TRYWAIT P0, [R3+URZ], R2 ;  /* 0x00000002030075a7 */ /* 0x001064000800017f */
[----:B-1----:R-:W-:Y:S05]  /*40eb0*/  @!P0 NANOSLEEP.SYNCS 0x989680 ;  /* 0x009896800000895d */ /* 0x002fea0003900000 */
[----:B------:R-:W1:Y:S02]  /*40ec0*/  @!P0 SYNCS.PHASECHK.TRANS64 P0, [R3+URZ], R2 ;  /* 0x00000002030085a7 */ /* 0x000e64000800007f */
[----:B-1----:R-:W-:Y:S05]  /*40ed0*/  @!P0 BRA `(.L_x_70) ;  /* 0xfffffffc00f08947 */ /* 0x002fea000383ffff */
[----:B------:R-:W-:Y:S05]  /*40ee0*/  BRA `(.L_x_88) ;  /* 0xfffffff800287947 */ /* 0x000fea000383ffff */
.L_x_71:
[----:B0-----:R0:W1:Y:S02]  /*40ef0*/  SYNCS.PHASECHK.TRANS64.TRYWAIT P0, [R3+URZ], R2 ;  /* 0x00000002030075a7 */ /* 0x001064000800017f */
[----:B-1----:R-:W-:Y:S05]  /*40f00*/  @!P0 NANOSLEEP.SYNCS 0x989680 ;  /* 0x009896800000895d */ /* 0x002fea0003900000 */
[----:B------:R-:W1:Y:S02]  /*40f10*/  @!P0 SYNCS.PHASECHK.TRANS64 P0, [R3+URZ], R2 ;  /* 0x00000002030085a7 */ /* 0x000e64000800007f */
[----:B-1----:R-:W-:Y:S05]  /*40f20*/  @!P0 BRA `(.L_x_71) ;  /* 0xfffffffc00f08947 */ /* 0x002fea000383ffff */
[----:B------:R-:W-:Y:S05]  /*40f30*/  BRA `(.L_x_89) ;  /* 0xfffffff800387947 */ /* 0x000fea000383ffff */
.L_x_72:
[----:B0-----:R0:W1:Y:S02]  /*40f40*/  SYNCS.PHASECHK.TRANS64.TRYWAIT P0, [R3+URZ], R2 ;  /* 0x00000002030075a7 */ /* 0x001064000800017f */
[----:B-1----:R-:W-:Y:S05]  /*40f50*/  @!P0 NANOSLEEP.SYNCS 0x989680 ;  /* 0x009896800000895d */ /* 0x002fea0003900000 */
[----:B------:R-:W1:Y:S02]  /*40f60*/  @!P0 SYNCS.PHASECHK.TRANS64 P0, [R3+URZ], R2 ;  /* 0x00000002030085a7 */ /* 0x000e64000800007f */
[----:B-1----:R-:W-:Y:S05]  /*40f70*/  @!P0 BRA `(.L_x_72) ;  /* 0xfffffffc00f08947 */ /* 0x002fea000383ffff */
[----:B------:R-:W-:Y:S05]  /*40f80*/  BRA `(.L_x_90) ;  /* 0xfffffff800487947 */ /* 0x000fea000383ffff */
.L_x_73:
[----:B0-----:R0:W1:Y:S02]  /*40f90*/  SYNCS.PHASECHK.TRANS64.TRYWAIT P0, [R3+URZ], R2 ;  /* 0x00000002030075a7 */ /* 0x001064000800017f */
[----:B-1----:R-:W-:Y:S05]  /*40fa0*/  @!P0 NANOSLEEP.SYNCS 0x989680 ;  /* 0x009896800000895d */ /* 0x002fea0003900000 */
[----:B------:R-:W1:Y:S02]  /*40fb0*/  @!P0 SYNCS.PHASECHK.TRANS64 P0, [R3+URZ], R2 ;  /* 0x00000002030085a7 */ /* 0x000e64000800007f */
[----:B-1----:R-:W-:Y:S05]  /*40fc0*/  @!P0 BRA `(.L_x_73) ;  /* 0xfffffffc00f08947 */ /* 0x002fea000383ffff */
[----:B------:R-:W-:Y:S05]  /*40fd0*/  BRA `(.L_x_91) ;  /* 0xfffffff800587947 */ /* 0x000fea000383ffff */
.L_x_74:
[----:B0-----:R0:W1:Y:S02]  /*40fe0*/  SYNCS.PHASECHK.TRANS64.TRYWAIT P0, [R3+URZ], R2 ;  /* 0x00000002030075a7 */ /* 0x001064000800017f */
[----:B-1----:R-:W-:Y:S05]  /*40ff0*/  @!P0 NANOSLEEP.SYNCS 0x989680 ;  /* 0x009896800000895d */ /* 0x002fea0003900000 */
[----:B------:R-:W1:Y:S02]  /*41000*/  @!P0 SYNCS.PHASECHK.TRANS64 P0, [R3+URZ], R2 ;  /* 0x00000002030085a7 */ /* 0x000e64000800007f */
[----:B-1----:R-:W-:Y:S05]  /*41010*/  @!P0 BRA `(.L_x_74) ;  /* 0xfffffffc00f08947 */ /* 0x002fea000383ffff */
[----:B------:R-:W-:Y:S05]  /*41020*/  BRA `(.L_x_92) ;  /* 0xfffffff800687947 */ /* 0x000fea000383ffff */
.L_x_75:
[----:B0-----:R0:W1:Y:S02]  /*41030*/  SYNCS.PHASECHK.TRANS64.TRYWAIT P0, [R3+URZ], R2 ;  /* 0x00000002030075a7 */ /* 0x001064000800017f */
[----:B-1----:R-:W-:Y:S05]  /*41040*/  @!P0 NANOSLEEP.SYNCS 0x989680 ;  /* 0x009896800000895d */ /* 0x002fea0003900000 */
[----:B------:R-:W1:Y:S02]  /*41050*/  @!P0 SYNCS.PHASECHK.TRANS64 P0, [R3+URZ], R2 ;  /* 0x00000002030085a7 */ /* 0x000e64000800007f */
[----:B-1----:R-:W-:Y:S05]  /*41060*/  @!P0 BRA `(.L_x_75) ;  /* 0xfffffffc00f08947 */ /* 0x002fea000383ffff */
[----:B------:R-:W-:Y:S05]  /*41070*/  BRA `(.L_x_93) ;  /* 0xfffffff800787947 */ /* 0x000fea000383ffff */
.L_x_94:
[----:B------:R-:W-:-:S00]  /*41080*/  BRA `(.L_x_94) ;  /* 0xfffffffc00fc7947 */ /* 0x000fc0000383ffff */
[----:B------:R-:W-:-:S00]  /*41090*/  NOP ;  /* 0x0000000000007918 */ /* 0x000fc00000000000 */
        /* <DEDUP_REMOVED lines=14> */
.L_x_95:


//--------------------- .nv.shared._ZN7cutlass13device_kernelINS_4gemm6kernel13GemmUniversalIN4cute5tupleIJiiiiEEENS1_10collective13CollectiveMmaINS1_37MainloopSm90TmaGmmaWarpSpecializedFP8ILi11ENS5_IJNS4_1CILi2EEENSA_ILi1EEESC_EEENS1_35KernelTmaWarpSpecializedCooperativeEEENS5_IJNSA_ILi384EEENSA_ILi240EEENSA_ILi32EEEEEENS_12float_e4m3_tENS5_IJlSC_lEEESK_SL_NS4_8TiledMMAINS4_8MMA_AtomIJNS4_4SM904GMMA30MMA_64x16x32_F32E4M3E4M3_SS_TNILNSP_7ScaleInE1ELSR_1EEEEEENS4_6LayoutISD_NS5_IJSC_NSA_ILi0EEESV_EEEEENS5_IJNS4_10UnderscoreESY_SY_EEEEENS4_13SM90_TMA_LOADENS4_14ComposedLayoutINS4_7SwizzleILi1ELi4ELi3EEENS4_18smem_ptr_flag_bitsILi8EEENSU_INS5_IJNSA_ILi8EEESI_EEENS5_IJSI_SC_EEEEEEEvNS4_8identityENS4_23SM90_TMA_LOAD_MULTICASTES1B_vS1C_EENS_8epilogue10collective6detail29Sm90TmaWarpSpecializedAdapterINS1G_15DefaultEpilogueISK_SL_SL_NS1F_6thread17LinearCombinationISK_Li1EffLNS1K_9ScaleType4KindE0ELNS_15FloatRoundStyleE2ESK_EENS1_15EpilogueDefaultEEEEEvvEEEEvNT_6ParamsE --------------------------
	.section	.nv.shared._ZN7cutlass13device_kernelINS_4gemm6kernel13GemmUniversalIN4cute5tupleIJiiiiEEENS1_10collective13CollectiveMmaINS1_37MainloopSm90TmaGmmaWarpSpecializedFP8ILi11ENS5_IJNS4_1CILi2EEENSA_ILi1EEESC_EEENS1_35KernelTmaWarpSpecializedCooperativeEEENS5_IJNSA_ILi384EEENSA_ILi240EEENSA_ILi32EEEEEENS_12float_e4m3_tENS5_IJlSC_lEEESK_SL_NS4_8TiledMMAINS4_8MMA_AtomIJNS4_4SM904GMMA30MMA_64x16x32_F32E4M3E4M3_SS_TNILNSP_7ScaleInE1ELSR_1EEEEEENS4_6LayoutISD_NS5_IJSC_NSA_ILi0EEESV_EEEEENS5_IJNS4_10UnderscoreESY_SY_EEEEENS4_13SM90_TMA_LOADENS4_14ComposedLayoutINS4_7SwizzleILi1ELi4ELi3EEENS4_18smem_ptr_flag_bitsILi8EEENSU_INS5_IJNSA_ILi8EEESI_EEENS5_IJSI_SC_EEEEEEEvNS4_8identityENS4_23SM90_TMA_LOAD_MULTICASTES1B_vS1C_EENS_8epilogue10collective6detail29Sm90TmaWarpSpecializedAdapterINS1G_15DefaultEpilogueISK_SL_SL_NS1F_6thread17LinearCombinationISK_Li1EffLNS1K_9ScaleType4KindE0ELNS_15FloatRoundStyleE2ESK_EENS1_15EpilogueDefaultEEEEEvvEEEEvNT_6ParamsE,"aw",@nobits
	.sectionflags	@""
	.align	16
	.zero		1024


//--------------------- .nv.shared.reserved.0     --------------------------
	.section	.nv.shared.reserved.0,"aw",@nobits
	.weak		__nv_reservedSMEM_offset_0_alias
	.size		__nv_reservedSMEM_offset_0_alias, 0, 0
	.other		__nv_reservedSMEM_offset_0_alias,@"STO_CUDA_RESERVED_SHARED STV_DEFAULT"
__nv_reservedSMEM_offset_0_alias:
	.zero		0


//--------------------- .nv.global                --------------------------
	.section	.nv.global,"aw",@nobits
.nv.global:
	.type		_ZN40_INTERNAL_a7616c09_4_k_cu_04587bc1_116074cute1_E,@object
	.size		_ZN40_INTERNAL_a7616c09_4_k_cu_04587bc1_116074cute1_E,(_ZN40_INTERNAL_a7616c09_4_k_cu_04587bc1_116074cuda3std3__45__cpo6cbeginE - _ZN40_INTERNAL_a7616c09_4_k_cu_04587bc1_116074cute1_E)
_ZN40_INTERNAL_a7616c09_4_k_cu_04587bc1_116074cute1_E:
	.zero		1
	.type		_ZN40_INTERNAL_a7616c09_4_k_cu_04587bc1_116074cuda3std3__45__cpo6cbeginE,@object
	.size		_ZN40_INTERNAL_a7616c09_4_k_cu_04587bc1_116074cuda3std3__45__cpo6cbeginE,(_ZN40_INTERNAL_a7616c09_4_k_cu_04587bc1_116074cuda3std3__48in_placeE - _ZN40_INTERNAL_a7616c09_4_k_cu_04587bc1_116074cuda3std3__45__cpo6cbeginE)
_ZN40_INTERNAL_a7616c09_4_k_cu_04587bc1_116074cuda3std3__45__cpo6cbeginE:
	.zero		1
	.type		_ZN40_INTERNAL_a7616c09_4_k_cu_04587bc1_116074cuda3std3__48in_placeE,@object
	.size		_ZN40_INTERNAL_a7616c09_4_k_cu_04587bc1_116074cuda3std3__48in_placeE,(_ZN40_INTERNAL_a7616c09_4_k_cu_04587bc1_116074cuda3std6ranges3__45__cpo9iter_moveE - _ZN40_INTERNAL_a7616c09_4_k_cu_04587bc1_116074cuda3std3__48in_placeE)
_ZN40_INTERNAL_a7616c09_4_k_cu_04587bc1_116074cuda3std3__48in_placeE:
	.zero		1
	.type		_ZN40_INTERNAL_a7616c09_4_k_cu_04587bc1_116074cuda3std6ranges3__45__cpo9iter_moveE,@object
	.size		_ZN40_INTERNAL_a7616c09_4_k_cu_04587bc1_116074cuda3std6ranges3__45__cpo9iter_moveE,(_ZN40_INTERNAL_a7616c09_4_k_cu_04587bc1_116074cuda3std3__45__cpo5beginE - _ZN40_INTERNAL_a7616c09_4_k_cu_04587bc1_116074cuda3std6ranges3__45__cpo9iter_moveE)
_ZN40_INTERNAL_a7616c09_4_k_cu_04587bc1_116074cuda3std6ranges3__45__cpo9iter_moveE:
	.zero		1
	.type		_ZN40_INTERNAL_a7616c09_4_k_cu_04587bc1_116074cuda3std3__45__cpo5beginE,@object
	.size		_ZN40_INTERNAL_a7616c09_4_k_cu_04587bc1_116074cuda3std3__45__cpo5beginE,(_ZN40_INTERNAL_a7616c09_4_k_cu_04587bc1_116074cuda3std3__442_GLOBAL__N__a7616c09_4_k_cu_04587bc1_116076ignoreE - _ZN40_INTERNAL_a7616c09_4_k_cu_04587bc1_116074cuda3std3__45__cpo5beginE)
_ZN40_INTERNAL_a7616c09_4_k_cu_04587bc1_116074cuda3std3__45__cpo5beginE:
	.zero		1
	.type		_ZN40_INTERNAL_a7616c09_4_k_cu_04587bc1_116074cuda3std3__442_GLOBAL__N__a7616c09_4_k_cu_04587bc1_116076ignoreE,@object
	.size		_ZN40_INTERNAL_a7616c09_4_k_cu_04587bc1_116074cuda3std3__442_GLOBAL__N__a7616c09_4_k_cu_04587bc1_116076ignoreE,(_ZN40_INTERNAL_a7616c09_4_k_cu_04587bc1_116074cute7productE - _ZN40_INTERNAL_a7616c09_4_k_cu_04587bc1_116074cuda3std3__442_GLOBAL__N__a7616c09_4_k_cu_04587bc1_116076ignoreE)
_ZN40_INTERNAL_a7616c09_4_k_cu_04587bc1_116074cuda3std3__442_GLOBAL__N__a7616c09_4_k_cu_04587bc1_116076ignoreE:
	.zero		1
	.type		_ZN40_INTERNAL_a7616c09_4_k_cu_04587bc1_116074cute7productE,@object
	.size		_ZN40_INTERNAL_a7616c09_4_k_cu_04587bc1_116074cute7productE,(_ZN40_INTERNAL_a7616c09_4_k_cu_04587bc1_116074cuda3std3__45__cpo3endE - _ZN40_INTERNAL_a7616c09_4_k_cu_04587bc1_116074cute7productE)
_ZN40_INTERNAL_a7616c09_4_k_cu_04587bc1_116074cute7productE:
	.zero		1
	.type		_ZN40_INTERNAL_a7616c09_4_k_cu_04587bc1_116074cuda3std3__45__cpo3endE,@object
	.size		_ZN40_INTERNAL_a7616c09_4_k_cu_04587bc1_116074cuda3std3__45__cpo3endE,(_ZN40_INTERNAL_a7616c09_4_k_cu_04587bc1_116074cuda3std3__419piecewise_constructE - _ZN40_INTERNAL_a7616c09_4_k_cu_04587bc1_116074cuda3std3__45__cpo3endE)
_ZN40_INTERNAL_a7616c09_4_k_cu_04587bc1_116074cuda3std3__45__cpo3endE:
	.zero		1
	.type		_ZN40_INTERNAL_a7616c09_4_k_cu_04587bc1_116074cuda3std3__419piecewise_constructE,@object
	.size		_ZN40_INTERNAL_a7616c09_4_k_cu_04587bc1_116074cuda3std3__419piecewise_constructE,(_ZN40_INTERNAL_a7616c09_4_k_cu_04587bc1_116074cuda3std3__45__cpo4cendE - _ZN40_INTERNAL_a7616c09_4_k_cu_04587bc1_116074cuda3std3__419piecewise_constructE)
_ZN40_INTERNAL_a7616c09_4_k_cu_04587bc1_116074cuda3std3__419piecewise_constructE:
	.zero		1
	.type		_ZN40_INTERNAL_a7616c09_4_k_cu_04587bc1_116074cuda3std3__45__cpo4cendE,@object
	.size		_ZN40_INTERNAL_a7616c09_4_k_cu_04587bc1_116074cuda3std3__45__cpo4cendE,(_ZN40_INTERNAL_a7616c09_4_k_cu_04587bc1_116074cuda3std6ranges3__45__cpo4swapE - _ZN40_INTERNAL_a7616c09_4_k_cu_04587bc1_116074cuda3std3__45__cpo4cendE)
_ZN40_INTERNAL_a7616c09_4_k_cu_04587bc1_116074cuda3std3__45__cpo4cendE:
	.zero		1
	.type		_ZN40_INTERNAL_a7616c09_4_k_cu_04587bc1_116074cuda3std6ranges3__45__cpo4swapE,@object
	.size		_ZN40_INTERNAL_a7616c09_4_k_cu_04587bc1_116074cuda3std6ranges3__45__cpo4swapE,(.L_7 - _ZN40_INTERNAL_a7616c09_4_k_cu_04587bc1_116074cuda3std6ranges3__45__cpo4swapE)
_ZN40_INTERNAL_a7616c09_4_k_cu_04587bc1_116074cuda3std6ranges3__45__cpo4swapE:
	.zero		1
.L_7:


//--------------------- .nv.constant0._ZN7cutlass13device_kernelINS_4gemm6kernel13GemmUniversalIN4cute5tupleIJiiiiEEENS1_10collective13CollectiveMmaINS1_37MainloopSm90TmaGmmaWarpSpecializedFP8ILi11ENS5_IJNS4_1CILi2EEENSA_ILi1EEESC_EEENS1_35KernelTmaWarpSpecializedCooperativeEEENS5_IJNSA_ILi384EEENSA_ILi240EEENSA_ILi32EEEEEENS_12float_e4m3_tENS5_IJlSC_lEEESK_SL_NS4_8TiledMMAINS4_8MMA_AtomIJNS4_4SM904GMMA30MMA_64x16x32_F32E4M3E4M3_SS_TNILNSP_7ScaleInE1ELSR_1EEEEEENS4_6LayoutISD_NS5_IJSC_NSA_ILi0EEESV_EEEEENS5_IJNS4_10UnderscoreESY_SY_EEEEENS4_13SM90_TMA_LOADENS4_14ComposedLayoutINS4_7SwizzleILi1ELi4ELi3EEENS4_18smem_ptr_flag_bitsILi8EEENSU_INS5_IJNSA_ILi8EEESI_EEENS5_IJSI_SC_EEEEEEEvNS4_8identityENS4_23SM90_TMA_LOAD_MULTICASTES1B_vS1C_EENS_8epilogue10collective6detail29Sm90TmaWarpSpecializedAdapterINS1G_15DefaultEpilogueISK_SL_SL_NS1F_6thread17LinearCombinationISK_Li1EffLNS1K_9ScaleType4KindE0ELNS_15FloatRoundStyleE2ESK_EENS1_15EpilogueDefaultEEEEEvvEEEEvNT_6ParamsE --------------------------
	.section	.nv.constant0._ZN7cutlass13device_kernelINS_4gemm6kernel13GemmUniversalIN4cute5tupleIJiiiiEEENS1_10collective13CollectiveMmaINS1_37MainloopSm90TmaGmmaWarpSpecializedFP8ILi11ENS5_IJNS4_1CILi2EEENSA_ILi1EEESC_EEENS1_35KernelTmaWarpSpecializedCooperativeEEENS5_IJNSA_ILi384EEENSA_ILi240EEENSA_ILi32EEEEEENS_12float_e4m3_tENS5_IJlSC_lEEESK_SL_NS4_8TiledMMAINS4_8MMA_AtomIJNS4_4SM904GMMA30MMA_64x16x32_F32E4M3E4M3_SS_TNILNSP_7ScaleInE1ELSR_1EEEEEENS4_6LayoutISD_NS5_IJSC_NSA_ILi0EEESV_EEEEENS5_IJNS4_10UnderscoreESY_SY_EEEEENS4_13SM90_TMA_LOADENS4_14ComposedLayoutINS4_7SwizzleILi1ELi4ELi3EEENS4_18smem_ptr_flag_bitsILi8EEENSU_INS5_IJNSA_ILi8EEESI_EEENS5_IJSI_SC_EEEEEEEvNS4_8identityENS4_23SM90_TMA_LOAD_MULTICASTES1B_vS1C_EENS_8epilogue10collective6detail29Sm90TmaWarpSpecializedAdapterINS1G_15DefaultEpilogueISK_SL_SL_NS1F_6thread17LinearCombinationISK_Li1EffLNS1K_9ScaleType4KindE0ELNS_15FloatRoundStyleE2ESK_EENS1_15EpilogueDefaultEEEEEvvEEEEvNT_6ParamsE,"a",@progbits
	.sectionflags	@""
	.align	4
.nv.constant0._ZN7cutlass13device_kernelINS_4gemm6kernel13GemmUniversalIN4cute5tupleIJiiiiEEENS1_10collective13CollectiveMmaINS1_37MainloopSm90TmaGmmaWarpSpecializedFP8ILi11ENS5_IJNS4_1CILi2EEENSA_ILi1EEESC_EEENS1_35KernelTmaWarpSpecializedCooperativeEEENS5_IJNSA_ILi384EEENSA_ILi240EEENSA_ILi32EEEEEENS_12float_e4m3_tENS5_IJlSC_lEEESK_SL_NS4_8TiledMMAINS4_8MMA_AtomIJNS4_4SM904GMMA30MMA_64x16x32_F32E4M3E4M3_SS_TNILNSP_7ScaleInE1ELSR_1EEEEEENS4_6LayoutISD_NS5_IJSC_NSA_ILi0EEESV_EEEEENS5_IJNS4_10UnderscoreESY_SY_EEEEENS4_13SM90_TMA_LOADENS4_14ComposedLayoutINS4_7SwizzleILi1ELi4ELi3EEENS4_18smem_ptr_flag_bitsILi8EEENSU_INS5_IJNSA_ILi8EEESI_EEENS5_IJSI_SC_EEEEEEEvNS4_8identityENS4_23SM90_TMA_LOAD_MULTICASTES1B_vS1C_EENS_8epilogue10collective6detail29Sm90TmaWarpSpecializedAdapterINS1G_15DefaultEpilogueISK_SL_SL_NS1F_6thread17LinearCombinationISK_Li1EffLNS1K_9ScaleType4KindE0ELNS_15FloatRoundStyleE2ESK_EENS1_15EpilogueDefaultEEEEEvvEEEEvNT_6ParamsE:
	.zero		1664


//--------------------- SYMBOLS --------------------------

	.type		.nv.reservedSmem.offset0,@object
	.size		.nv.reservedSmem.offset0,0x4
